//
// Generated by NVIDIA NVVM Compiler
//
// Compiler Build ID: CL-36424714
// Cuda compilation tools, release 13.0, V13.0.88
// Based on NVVM 20.0.0
//

.version 9.0
.target sm_100
.address_size 64

	// .globl	_Z9divNewTabPfS_Piii
// _ZZN3cub18CUB_300001_SM_10006detail6reduce28DeviceReduceSingleTileKernelINS2_10policy_hubIijN4cuda3std3__44plusIiEEE10Policy1000EPiSC_jS9_iiNS7_10__identityEEEvT0_T1_T2_T3_T4_T6_E12temp_storage has been demoted
// _ZZN3cub18CUB_300001_SM_10006detail6reduce18DeviceReduceKernelINS2_10policy_hubIijN4cuda3std3__44plusIiEEE10Policy1000EPijS9_iNS7_10__identityEEEvT0_PT3_T1_NS0_13GridEvenShareISH_EET2_T4_E12temp_storage has been demoted
// _ZZN3cub18CUB_300001_SM_10006detail6reduce28DeviceReduceSingleTileKernelINS2_10policy_hubIijN4cuda3std3__44plusIiEEE10Policy1000EPiSC_iS9_iiNS7_10__identityEEEvT0_T1_T2_T3_T4_T6_E12temp_storage has been demoted
// _ZZN3cub18CUB_300001_SM_10006detail6reduce28DeviceReduceSingleTileKernelINS2_10policy_hubIiyN4cuda3std3__44plusIiEEE10Policy1000EPiSC_yS9_iiNS7_10__identityEEEvT0_T1_T2_T3_T4_T6_E12temp_storage has been demoted
// _ZZN3cub18CUB_300001_SM_10006detail6reduce18DeviceReduceKernelINS2_10policy_hubIiyN4cuda3std3__44plusIiEEE10Policy1000EPiyS9_iNS7_10__identityEEEvT0_PT3_T1_NS0_13GridEvenShareISH_EET2_T4_E12temp_storage has been demoted
// _ZZN3cub18CUB_300001_SM_10006detail6reduce28DeviceReduceSingleTileKernelINS2_10policy_hubIiyN4cuda3std3__44plusIiEEE10Policy1000EPiSC_iS9_iiNS7_10__identityEEEvT0_T1_T2_T3_T4_T6_E12temp_storage has been demoted
.global .align 1 .b8 _ZN34_INTERNAL_ecfc5960_4_k_cu_0204b8024cuda3std3__45__cpo5beginE[1];
.global .align 1 .b8 _ZN34_INTERNAL_ecfc5960_4_k_cu_0204b8024cuda3std3__45__cpo3endE[1];
.global .align 1 .b8 _ZN34_INTERNAL_ecfc5960_4_k_cu_0204b8024cuda3std3__45__cpo6cbeginE[1];
.global .align 1 .b8 _ZN34_INTERNAL_ecfc5960_4_k_cu_0204b8024cuda3std3__45__cpo4cendE[1];
.global .align 1 .b8 _ZN34_INTERNAL_ecfc5960_4_k_cu_0204b8024cuda3std3__45__cpo6rbeginE[1];
.global .align 1 .b8 _ZN34_INTERNAL_ecfc5960_4_k_cu_0204b8024cuda3std3__45__cpo4rendE[1];
.global .align 1 .b8 _ZN34_INTERNAL_ecfc5960_4_k_cu_0204b8024cuda3std3__45__cpo7crbeginE[1];
.global .align 1 .b8 _ZN34_INTERNAL_ecfc5960_4_k_cu_0204b8024cuda3std3__45__cpo5crendE[1];
.global .align 1 .b8 _ZN34_INTERNAL_ecfc5960_4_k_cu_0204b8024cuda3std3__436_GLOBAL__N__ecfc5960_4_k_cu_0204b8026ignoreE[1];
.global .align 1 .b8 _ZN34_INTERNAL_ecfc5960_4_k_cu_0204b8024cuda3std3__419piecewise_constructE[1];
.global .align 1 .b8 _ZN34_INTERNAL_ecfc5960_4_k_cu_0204b8024cuda3std3__48in_placeE[1];
.global .align 1 .b8 _ZN34_INTERNAL_ecfc5960_4_k_cu_0204b8024cuda3std3__420unreachable_sentinelE[1];
.global .align 1 .b8 _ZN34_INTERNAL_ecfc5960_4_k_cu_0204b8024cuda3std3__47nulloptE[1];
.global .align 1 .b8 _ZN34_INTERNAL_ecfc5960_4_k_cu_0204b8024cuda3std3__48unexpectE[1];
.global .align 1 .b8 _ZN34_INTERNAL_ecfc5960_4_k_cu_0204b8024cuda3std6ranges3__45__cpo4swapE[1];
.global .align 1 .b8 _ZN34_INTERNAL_ecfc5960_4_k_cu_0204b8024cuda3std6ranges3__45__cpo9iter_moveE[1];
.global .align 1 .b8 _ZN34_INTERNAL_ecfc5960_4_k_cu_0204b8024cuda3std6ranges3__45__cpo5beginE[1];
.global .align 1 .b8 _ZN34_INTERNAL_ecfc5960_4_k_cu_0204b8024cuda3std6ranges3__45__cpo3endE[1];
.global .align 1 .b8 _ZN34_INTERNAL_ecfc5960_4_k_cu_0204b8024cuda3std6ranges3__45__cpo6cbeginE[1];
.global .align 1 .b8 _ZN34_INTERNAL_ecfc5960_4_k_cu_0204b8024cuda3std6ranges3__45__cpo4cendE[1];
.global .align 1 .b8 _ZN34_INTERNAL_ecfc5960_4_k_cu_0204b8024cuda3std6ranges3__45__cpo7advanceE[1];
.global .align 1 .b8 _ZN34_INTERNAL_ecfc5960_4_k_cu_0204b8024cuda3std6ranges3__45__cpo9iter_swapE[1];
.global .align 1 .b8 _ZN34_INTERNAL_ecfc5960_4_k_cu_0204b8024cuda3std6ranges3__45__cpo4nextE[1];
.global .align 1 .b8 _ZN34_INTERNAL_ecfc5960_4_k_cu_0204b8024cuda3std6ranges3__45__cpo4prevE[1];
.global .align 1 .b8 _ZN34_INTERNAL_ecfc5960_4_k_cu_0204b8024cuda3std6ranges3__45__cpo4dataE[1];
.global .align 1 .b8 _ZN34_INTERNAL_ecfc5960_4_k_cu_0204b8024cuda3std6ranges3__45__cpo5cdataE[1];
.global .align 1 .b8 _ZN34_INTERNAL_ecfc5960_4_k_cu_0204b8024cuda3std6ranges3__45__cpo4sizeE[1];
.global .align 1 .b8 _ZN34_INTERNAL_ecfc5960_4_k_cu_0204b8024cuda3std6ranges3__45__cpo5ssizeE[1];
.global .align 1 .b8 _ZN34_INTERNAL_ecfc5960_4_k_cu_0204b8024cuda3std6ranges3__45__cpo8distanceE[1];
.global .align 1 .b8 _ZN34_INTERNAL_ecfc5960_4_k_cu_0204b8026thrust24THRUST_300001_SM_1000_NS8cuda_cub3parE[1];
.global .align 1 .b8 _ZN34_INTERNAL_ecfc5960_4_k_cu_0204b8026thrust24THRUST_300001_SM_1000_NS8cuda_cub10par_nosyncE[1];
.global .align 1 .b8 _ZN34_INTERNAL_ecfc5960_4_k_cu_0204b8026thrust24THRUST_300001_SM_1000_NS6system6detail10sequential3seqE[1];
.global .align 1 .b8 _ZN34_INTERNAL_ecfc5960_4_k_cu_0204b8026thrust24THRUST_300001_SM_1000_NS6system3cpp3parE[1];
.global .align 1 .b8 _ZN34_INTERNAL_ecfc5960_4_k_cu_0204b8026thrust24THRUST_300001_SM_1000_NS12placeholders2_1E[1];
.global .align 1 .b8 _ZN34_INTERNAL_ecfc5960_4_k_cu_0204b8026thrust24THRUST_300001_SM_1000_NS12placeholders2_2E[1];
.global .align 1 .b8 _ZN34_INTERNAL_ecfc5960_4_k_cu_0204b8026thrust24THRUST_300001_SM_1000_NS12placeholders2_3E[1];
.global .align 1 .b8 _ZN34_INTERNAL_ecfc5960_4_k_cu_0204b8026thrust24THRUST_300001_SM_1000_NS12placeholders2_4E[1];
.global .align 1 .b8 _ZN34_INTERNAL_ecfc5960_4_k_cu_0204b8026thrust24THRUST_300001_SM_1000_NS12placeholders2_5E[1];
.global .align 1 .b8 _ZN34_INTERNAL_ecfc5960_4_k_cu_0204b8026thrust24THRUST_300001_SM_1000_NS12placeholders2_6E[1];
.global .align 1 .b8 _ZN34_INTERNAL_ecfc5960_4_k_cu_0204b8026thrust24THRUST_300001_SM_1000_NS12placeholders2_7E[1];
.global .align 1 .b8 _ZN34_INTERNAL_ecfc5960_4_k_cu_0204b8026thrust24THRUST_300001_SM_1000_NS12placeholders2_8E[1];
.global .align 1 .b8 _ZN34_INTERNAL_ecfc5960_4_k_cu_0204b8026thrust24THRUST_300001_SM_1000_NS12placeholders2_9E[1];
.global .align 1 .b8 _ZN34_INTERNAL_ecfc5960_4_k_cu_0204b8026thrust24THRUST_300001_SM_1000_NS12placeholders3_10E[1];
.global .align 1 .b8 _ZN34_INTERNAL_ecfc5960_4_k_cu_0204b8026thrust24THRUST_300001_SM_1000_NS3seqE[1];
.global .align 1 .b8 _ZN34_INTERNAL_ecfc5960_4_k_cu_0204b8026thrust24THRUST_300001_SM_1000_NS6deviceE[1];

.visible .entry _Z9divNewTabPfS_Piii(
	.param .u64 .ptr .align 1 _Z9divNewTabPfS_Piii_param_0,
	.param .u64 .ptr .align 1 _Z9divNewTabPfS_Piii_param_1,
	.param .u64 .ptr .align 1 _Z9divNewTabPfS_Piii_param_2,
	.param .u32 _Z9divNewTabPfS_Piii_param_3,
	.param .u32 _Z9divNewTabPfS_Piii_param_4
)
{
	.reg .pred 	%p<5>;
	.reg .b32 	%r<15>;
	.reg .b32 	%f<4>;
	.reg .b64 	%rd<12>;

	ld.param.u64 	%rd1, [_Z9divNewTabPfS_Piii_param_0];
	ld.param.u64 	%rd2, [_Z9divNewTabPfS_Piii_param_1];
	ld.param.u64 	%rd3, [_Z9divNewTabPfS_Piii_param_2];
	ld.param.u32 	%r4, [_Z9divNewTabPfS_Piii_param_3];
	ld.param.u32 	%r5, [_Z9divNewTabPfS_Piii_param_4];
	mov.u32 	%r7, %tid.x;
	mov.u32 	%r8, %ctaid.x;
	mov.u32 	%r9, %ntid.x;
	mad.lo.s32 	%r1, %r8, %r9, %r7;
	mov.u32 	%r10, %tid.y;
	mov.u32 	%r11, %ctaid.y;
	mov.u32 	%r12, %ntid.y;
	mad.lo.s32 	%r13, %r11, %r12, %r10;
	setp.ge.u32 	%p1, %r1, %r4;
	setp.ge.u32 	%p2, %r13, %r5;
	or.pred  	%p3, %p1, %p2;
	@%p3 bra 	$L__BB0_3;
	cvta.to.global.u64 	%rd4, %rd3;
	mul.wide.u32 	%rd5, %r1, 4;
	add.s64 	%rd6, %rd4, %rd5;
	ld.global.u32 	%r3, [%rd6];
	setp.eq.s32 	%p4, %r3, 0;
	@%p4 bra 	$L__BB0_3;
	mad.lo.s32 	%r14, %r4, %r13, %r1;
	cvta.to.global.u64 	%rd7, %rd2;
	mul.wide.u32 	%rd8, %r14, 4;
	add.s64 	%rd9, %rd7, %rd8;
	ld.global.f32 	%f1, [%rd9];
	cvt.rn.f32.s32 	%f2, %r3;
	div.rn.f32 	%f3, %f1, %f2;
	cvta.to.global.u64 	%rd10, %rd1;
	add.s64 	%rd11, %rd10, %rd8;
	st.global.f32 	[%rd11], %f3;
$L__BB0_3:
	ret;

}
	// .globl	_Z16prepareCellStartPiS_i
.visible .entry _Z16prepareCellStartPiS_i(
	.param .u64 .ptr .align 1 _Z16prepareCellStartPiS_i_param_0,
	.param .u64 .ptr .align 1 _Z16prepareCellStartPiS_i_param_1,
	.param .u32 _Z16prepareCellStartPiS_i_param_2
)
{
	.reg .pred 	%p<4>;
	.reg .b32 	%r<11>;
	.reg .b64 	%rd<13>;

	ld.param.u64 	%rd3, [_Z16prepareCellStartPiS_i_param_0];
	ld.param.u64 	%rd4, [_Z16prepareCellStartPiS_i_param_1];
	ld.param.u32 	%r3, [_Z16prepareCellStartPiS_i_param_2];
	cvta.to.global.u64 	%rd1, %rd4;
	cvta.to.global.u64 	%rd2, %rd3;
	mov.u32 	%r4, %tid.x;
	mov.u32 	%r5, %ctaid.x;
	mov.u32 	%r6, %ntid.x;
	mad.lo.s32 	%r1, %r5, %r6, %r4;
	setp.ge.u32 	%p1, %r1, %r3;
	@%p1 bra 	$L__BB1_5;
	setp.ne.s32 	%p2, %r1, 0;
	@%p2 bra 	$L__BB1_3;
	ld.global.u32 	%r9, [%rd2];
	mul.wide.s32 	%rd11, %r9, 4;
	add.s64 	%rd12, %rd1, %rd11;
	mov.b32 	%r10, 0;
	st.global.u32 	[%rd12], %r10;
	bra.uni 	$L__BB1_5;
$L__BB1_3:
	mul.wide.u32 	%rd5, %r1, 4;
	add.s64 	%rd6, %rd2, %rd5;
	ld.global.u32 	%r2, [%rd6];
	add.s32 	%r7, %r1, -1;
	mul.wide.u32 	%rd7, %r7, 4;
	add.s64 	%rd8, %rd2, %rd7;
	ld.global.u32 	%r8, [%rd8];
	setp.eq.s32 	%p3, %r2, %r8;
	@%p3 bra 	$L__BB1_5;
	mul.wide.s32 	%rd9, %r2, 4;
	add.s64 	%rd10, %rd1, %rd9;
	st.global.u32 	[%rd10], %r1;
$L__BB1_5:
	ret;

}
	// .globl	_Z29resetIndicesAndCopyMembershipPiS_S_i
.visible .entry _Z29resetIndicesAndCopyMembershipPiS_S_i(
	.param .u64 .ptr .align 1 _Z29resetIndicesAndCopyMembershipPiS_S_i_param_0,
	.param .u64 .ptr .align 1 _Z29resetIndicesAndCopyMembershipPiS_S_i_param_1,
	.param .u64 .ptr .align 1 _Z29resetIndicesAndCopyMembershipPiS_S_i_param_2,
	.param .u32 _Z29resetIndicesAndCopyMembershipPiS_S_i_param_3
)
{
	.reg .pred 	%p<2>;
	.reg .b32 	%r<7>;
	.reg .b64 	%rd<11>;

	ld.param.u64 	%rd1, [_Z29resetIndicesAndCopyMembershipPiS_S_i_param_0];
	ld.param.u64 	%rd2, [_Z29resetIndicesAndCopyMembershipPiS_S_i_param_1];
	ld.param.u64 	%rd3, [_Z29resetIndicesAndCopyMembershipPiS_S_i_param_2];
	ld.param.u32 	%r2, [_Z29resetIndicesAndCopyMembershipPiS_S_i_param_3];
	mov.u32 	%r3, %tid.x;
	mov.u32 	%r4, %ctaid.x;
	mov.u32 	%r5, %ntid.x;
	mad.lo.s32 	%r1, %r4, %r5, %r3;
	setp.ge.s32 	%p1, %r1, %r2;
	@%p1 bra 	$L__BB2_2;
	cvta.to.global.u64 	%rd4, %rd1;
	cvta.to.global.u64 	%rd5, %rd2;
	cvta.to.global.u64 	%rd6, %rd3;
	mul.wide.s32 	%rd7, %r1, 4;
	add.s64 	%rd8, %rd4, %rd7;
	st.global.u32 	[%rd8], %r1;
	add.s64 	%rd9, %rd5, %rd7;
	ld.global.u32 	%r6, [%rd9];
	add.s64 	%rd10, %rd6, %rd7;
	st.global.u32 	[%rd10], %r6;
$L__BB2_2:
	ret;

}
	// .globl	_Z21calculateBestDistancePfS_S_PiS0_S0_iii
.visible .entry _Z21calculateBestDistancePfS_S_PiS0_S0_iii(
	.param .u64 .ptr .align 1 _Z21calculateBestDistancePfS_S_PiS0_S0_iii_param_0,
	.param .u64 .ptr .align 1 _Z21calculateBestDistancePfS_S_PiS0_S0_iii_param_1,
	.param .u64 .ptr .align 1 _Z21calculateBestDistancePfS_S_PiS0_S0_iii_param_2,
	.param .u64 .ptr .align 1 _Z21calculateBestDistancePfS_S_PiS0_S0_iii_param_3,
	.param .u64 .ptr .align 1 _Z21calculateBestDistancePfS_S_PiS0_S0_iii_param_4,
	.param .u64 .ptr .align 1 _Z21calculateBestDistancePfS_S_PiS0_S0_iii_param_5,
	.param .u32 _Z21calculateBestDistancePfS_S_PiS0_S0_iii_param_6,
	.param .u32 _Z21calculateBestDistancePfS_S_PiS0_S0_iii_param_7,
	.param .u32 _Z21calculateBestDistancePfS_S_PiS0_S0_iii_param_8
)
{
	.reg .pred 	%p<29>;
	.reg .b32 	%r<271>;
	.reg .b32 	%f<154>;
	.reg .b64 	%rd<176>;

	ld.param.u64 	%rd12, [_Z21calculateBestDistancePfS_S_PiS0_S0_iii_param_0];
	ld.param.u64 	%rd13, [_Z21calculateBestDistancePfS_S_PiS0_S0_iii_param_1];
	ld.param.u64 	%rd14, [_Z21calculateBestDistancePfS_S_PiS0_S0_iii_param_2];
	ld.param.u64 	%rd9, [_Z21calculateBestDistancePfS_S_PiS0_S0_iii_param_3];
	ld.param.u64 	%rd10, [_Z21calculateBestDistancePfS_S_PiS0_S0_iii_param_4];
	ld.param.u64 	%rd11, [_Z21calculateBestDistancePfS_S_PiS0_S0_iii_param_5];
	ld.param.u32 	%r160, [_Z21calculateBestDistancePfS_S_PiS0_S0_iii_param_6];
	ld.param.u32 	%r161, [_Z21calculateBestDistancePfS_S_PiS0_S0_iii_param_7];
	ld.param.u32 	%r162, [_Z21calculateBestDistancePfS_S_PiS0_S0_iii_param_8];
	cvta.to.global.u64 	%rd1, %rd13;
	cvta.to.global.u64 	%rd2, %rd14;
	cvta.to.global.u64 	%rd3, %rd12;
	mov.u32 	%r1, %tid.x;
	mov.u32 	%r163, %ctaid.x;
	mov.u32 	%r164, %ntid.x;
	mul.lo.s32 	%r2, %r163, %r164;
	add.s32 	%r3, %r2, %r1;
	setp.ge.u32 	%p1, %r3, %r160;
	@%p1 bra 	$L__BB3_37;
	setp.lt.s32 	%p2, %r161, 1;
	mov.b32 	%r246, -1;
	@%p2 bra 	$L__BB3_22;
	setp.lt.s32 	%p3, %r162, 1;
	@%p3 bra 	$L__BB3_16;
	and.b32  	%r4, %r162, 7;
	and.b32  	%r5, %r162, 3;
	and.b32  	%r6, %r162, 2147483640;
	and.b32  	%r7, %r162, 1;
	neg.s32 	%r8, %r6;
	shl.b32 	%r9, %r161, 3;
	shl.b32 	%r10, %r161, 1;
	mul.lo.s32 	%r11, %r161, 3;
	shl.b32 	%r12, %r161, 2;
	mul.lo.s32 	%r13, %r161, 5;
	mul.lo.s32 	%r14, %r161, 6;
	mul.lo.s32 	%r15, %r161, 7;
	add.s32 	%r175, %r1, %r160;
	add.s32 	%r16, %r175, %r2;
	shl.b32 	%r17, %r160, 3;
	shl.b32 	%r176, %r160, 1;
	add.s32 	%r18, %r3, %r176;
	mad.lo.s32 	%r19, %r160, 3, %r3;
	shl.b32 	%r177, %r160, 2;
	add.s32 	%r20, %r3, %r177;
	mad.lo.s32 	%r21, %r160, 5, %r3;
	mad.lo.s32 	%r22, %r160, 6, %r3;
	mad.lo.s32 	%r23, %r160, 7, %r3;
	mov.f32 	%f142, 0f7F7FFFFF;
	mov.b32 	%r246, -1;
	mov.b32 	%r217, 0;
	mul.wide.u32 	%rd46, %r9, 4;
$L__BB3_4:
	setp.lt.u32 	%p10, %r162, 8;
	mov.f32 	%f150, 0f00000000;
	mov.b32 	%r236, 0;
	@%p10 bra 	$L__BB3_7;
	add.s32 	%r233, %r161, %r217;
	add.s32 	%r232, %r10, %r217;
	add.s32 	%r231, %r11, %r217;
	add.s32 	%r230, %r12, %r217;
	add.s32 	%r229, %r13, %r217;
	add.s32 	%r228, %r14, %r217;
	add.s32 	%r227, %r15, %r217;
	mul.wide.u32 	%rd15, %r217, 4;
	add.s64 	%rd175, %rd1, %rd15;
	mov.f32 	%f150, 0f00000000;
	mov.u32 	%r219, %r3;
	mov.u32 	%r220, %r23;
	mov.u32 	%r221, %r22;
	mov.u32 	%r222, %r21;
	mov.u32 	%r223, %r20;
	mov.u32 	%r224, %r19;
	mov.u32 	%r225, %r18;
	mov.u32 	%r226, %r16;
	mov.u32 	%r234, %r8;
$L__BB3_6:
	.pragma "nounroll";
	mul.wide.u32 	%rd16, %r219, 4;
	add.s64 	%rd17, %rd3, %rd16;
	ld.global.f32 	%f26, [%rd17];
	ld.global.f32 	%f27, [%rd175];
	sub.f32 	%f28, %f26, %f27;
	fma.rn.f32 	%f29, %f28, %f28, %f150;
	mul.wide.u32 	%rd18, %r226, 4;
	add.s64 	%rd19, %rd3, %rd18;
	ld.global.f32 	%f30, [%rd19];
	mul.wide.u32 	%rd20, %r233, 4;
	add.s64 	%rd21, %rd1, %rd20;
	ld.global.f32 	%f31, [%rd21];
	sub.f32 	%f32, %f30, %f31;
	fma.rn.f32 	%f33, %f32, %f32, %f29;
	mul.wide.u32 	%rd22, %r225, 4;
	add.s64 	%rd23, %rd3, %rd22;
	ld.global.f32 	%f34, [%rd23];
	mul.wide.u32 	%rd24, %r232, 4;
	add.s64 	%rd25, %rd1, %rd24;
	ld.global.f32 	%f35, [%rd25];
	sub.f32 	%f36, %f34, %f35;
	fma.rn.f32 	%f37, %f36, %f36, %f33;
	mul.wide.u32 	%rd26, %r224, 4;
	add.s64 	%rd27, %rd3, %rd26;
	ld.global.f32 	%f38, [%rd27];
	mul.wide.u32 	%rd28, %r231, 4;
	add.s64 	%rd29, %rd1, %rd28;
	ld.global.f32 	%f39, [%rd29];
	sub.f32 	%f40, %f38, %f39;
	fma.rn.f32 	%f41, %f40, %f40, %f37;
	mul.wide.u32 	%rd30, %r223, 4;
	add.s64 	%rd31, %rd3, %rd30;
	ld.global.f32 	%f42, [%rd31];
	mul.wide.u32 	%rd32, %r230, 4;
	add.s64 	%rd33, %rd1, %rd32;
	ld.global.f32 	%f43, [%rd33];
	sub.f32 	%f44, %f42, %f43;
	fma.rn.f32 	%f45, %f44, %f44, %f41;
	mul.wide.u32 	%rd34, %r222, 4;
	add.s64 	%rd35, %rd3, %rd34;
	ld.global.f32 	%f46, [%rd35];
	mul.wide.u32 	%rd36, %r229, 4;
	add.s64 	%rd37, %rd1, %rd36;
	ld.global.f32 	%f47, [%rd37];
	sub.f32 	%f48, %f46, %f47;
	fma.rn.f32 	%f49, %f48, %f48, %f45;
	mul.wide.u32 	%rd38, %r221, 4;
	add.s64 	%rd39, %rd3, %rd38;
	ld.global.f32 	%f50, [%rd39];
	mul.wide.u32 	%rd40, %r228, 4;
	add.s64 	%rd41, %rd1, %rd40;
	ld.global.f32 	%f51, [%rd41];
	sub.f32 	%f52, %f50, %f51;
	fma.rn.f32 	%f53, %f52, %f52, %f49;
	mul.wide.u32 	%rd42, %r220, 4;
	add.s64 	%rd43, %rd3, %rd42;
	ld.global.f32 	%f54, [%rd43];
	mul.wide.u32 	%rd44, %r227, 4;
	add.s64 	%rd45, %rd1, %rd44;
	ld.global.f32 	%f55, [%rd45];
	sub.f32 	%f56, %f54, %f55;
	fma.rn.f32 	%f150, %f56, %f56, %f53;
	add.s32 	%r234, %r234, 8;
	add.s32 	%r233, %r233, %r9;
	add.s32 	%r232, %r232, %r9;
	add.s32 	%r231, %r231, %r9;
	add.s32 	%r230, %r230, %r9;
	add.s32 	%r229, %r229, %r9;
	add.s32 	%r228, %r228, %r9;
	add.s32 	%r227, %r227, %r9;
	add.s64 	%rd175, %rd175, %rd46;
	add.s32 	%r226, %r226, %r17;
	add.s32 	%r225, %r225, %r17;
	add.s32 	%r224, %r224, %r17;
	add.s32 	%r223, %r223, %r17;
	add.s32 	%r222, %r222, %r17;
	add.s32 	%r221, %r221, %r17;
	add.s32 	%r220, %r220, %r17;
	add.s32 	%r219, %r219, %r17;
	setp.ne.s32 	%p11, %r234, 0;
	mov.u32 	%r236, %r6;
	@%p11 bra 	$L__BB3_6;
$L__BB3_7:
	setp.eq.s32 	%p12, %r4, 0;
	@%p12 bra 	$L__BB3_15;
	add.s32 	%r179, %r4, -1;
	setp.lt.u32 	%p13, %r179, 3;
	@%p13 bra 	$L__BB3_10;
	mad.lo.s32 	%r180, %r236, %r160, %r3;
	mul.wide.u32 	%rd47, %r180, 4;
	add.s64 	%rd48, %rd3, %rd47;
	ld.global.f32 	%f58, [%rd48];
	mad.lo.s32 	%r181, %r236, %r161, %r217;
	mul.wide.u32 	%rd49, %r181, 4;
	add.s64 	%rd50, %rd1, %rd49;
	ld.global.f32 	%f59, [%rd50];
	sub.f32 	%f60, %f58, %f59;
	fma.rn.f32 	%f61, %f60, %f60, %f150;
	add.s32 	%r182, %r180, %r160;
	mul.wide.u32 	%rd51, %r182, 4;
	add.s64 	%rd52, %rd3, %rd51;
	ld.global.f32 	%f62, [%rd52];
	add.s32 	%r183, %r181, %r161;
	mul.wide.u32 	%rd53, %r183, 4;
	add.s64 	%rd54, %rd1, %rd53;
	ld.global.f32 	%f63, [%rd54];
	sub.f32 	%f64, %f62, %f63;
	fma.rn.f32 	%f65, %f64, %f64, %f61;
	add.s32 	%r184, %r182, %r160;
	mul.wide.u32 	%rd55, %r184, 4;
	add.s64 	%rd56, %rd3, %rd55;
	ld.global.f32 	%f66, [%rd56];
	add.s32 	%r185, %r183, %r161;
	mul.wide.u32 	%rd57, %r185, 4;
	add.s64 	%rd58, %rd1, %rd57;
	ld.global.f32 	%f67, [%rd58];
	sub.f32 	%f68, %f66, %f67;
	fma.rn.f32 	%f69, %f68, %f68, %f65;
	add.s32 	%r186, %r184, %r160;
	mul.wide.u32 	%rd59, %r186, 4;
	add.s64 	%rd60, %rd3, %rd59;
	ld.global.f32 	%f70, [%rd60];
	add.s32 	%r187, %r185, %r161;
	mul.wide.u32 	%rd61, %r187, 4;
	add.s64 	%rd62, %rd1, %rd61;
	ld.global.f32 	%f71, [%rd62];
	sub.f32 	%f72, %f70, %f71;
	fma.rn.f32 	%f150, %f72, %f72, %f69;
	add.s32 	%r236, %r236, 4;
$L__BB3_10:
	setp.eq.s32 	%p14, %r5, 0;
	@%p14 bra 	$L__BB3_15;
	setp.eq.s32 	%p15, %r5, 1;
	@%p15 bra 	$L__BB3_13;
	mad.lo.s32 	%r188, %r236, %r160, %r3;
	mul.wide.u32 	%rd63, %r188, 4;
	add.s64 	%rd64, %rd3, %rd63;
	ld.global.f32 	%f74, [%rd64];
	mad.lo.s32 	%r189, %r236, %r161, %r217;
	mul.wide.u32 	%rd65, %r189, 4;
	add.s64 	%rd66, %rd1, %rd65;
	ld.global.f32 	%f75, [%rd66];
	sub.f32 	%f76, %f74, %f75;
	fma.rn.f32 	%f77, %f76, %f76, %f150;
	add.s32 	%r190, %r188, %r160;
	mul.wide.u32 	%rd67, %r190, 4;
	add.s64 	%rd68, %rd3, %rd67;
	ld.global.f32 	%f78, [%rd68];
	add.s32 	%r191, %r189, %r161;
	mul.wide.u32 	%rd69, %r191, 4;
	add.s64 	%rd70, %rd1, %rd69;
	ld.global.f32 	%f79, [%rd70];
	sub.f32 	%f80, %f78, %f79;
	fma.rn.f32 	%f150, %f80, %f80, %f77;
	add.s32 	%r236, %r236, 2;
$L__BB3_13:
	setp.eq.s32 	%p16, %r7, 0;
	@%p16 bra 	$L__BB3_15;
	mad.lo.s32 	%r192, %r236, %r160, %r3;
	mul.wide.u32 	%rd71, %r192, 4;
	add.s64 	%rd72, %rd3, %rd71;
	ld.global.f32 	%f81, [%rd72];
	mad.lo.s32 	%r193, %r236, %r161, %r217;
	mul.wide.u32 	%rd73, %r193, 4;
	add.s64 	%rd74, %rd1, %rd73;
	ld.global.f32 	%f82, [%rd74];
	sub.f32 	%f83, %f81, %f82;
	fma.rn.f32 	%f150, %f83, %f83, %f150;
$L__BB3_15:
	setp.lt.f32 	%p17, %f150, %f142;
	selp.f32 	%f142, %f150, %f142, %p17;
	selp.b32 	%r246, %r217, %r246, %p17;
	add.s32 	%r217, %r217, 1;
	setp.eq.s32 	%p18, %r217, %r161;
	@%p18 bra 	$L__BB3_22;
	bra.uni 	$L__BB3_4;
$L__BB3_16:
	add.s32 	%r169, %r161, -1;
	and.b32  	%r72, %r161, 3;
	setp.lt.u32 	%p4, %r169, 3;
	mov.f32 	%f152, 0f7F7FFFFF;
	mov.b32 	%r246, -1;
	mov.b32 	%r243, 0;
	@%p4 bra 	$L__BB3_19;
	and.b32  	%r243, %r161, 2147483644;
	mov.f32 	%f152, 0f7F7FFFFF;
	mov.b32 	%r246, -1;
	mov.b32 	%r238, 0;
$L__BB3_18:
	setp.gt.f32 	%p5, %f152, 0f00000000;
	selp.f32 	%f152, 0f00000000, %f152, %p5;
	selp.b32 	%r246, %r238, %r246, %p5;
	add.s32 	%r238, %r238, 4;
	setp.ne.s32 	%p6, %r238, %r243;
	@%p6 bra 	$L__BB3_18;
$L__BB3_19:
	setp.eq.s32 	%p7, %r72, 0;
	@%p7 bra 	$L__BB3_22;
	mov.b32 	%r245, 0;
$L__BB3_21:
	.pragma "nounroll";
	setp.gt.f32 	%p8, %f152, 0f00000000;
	selp.f32 	%f152, 0f00000000, %f152, %p8;
	selp.b32 	%r246, %r243, %r246, %p8;
	add.s32 	%r243, %r243, 1;
	add.s32 	%r245, %r245, 1;
	setp.ne.s32 	%p9, %r245, %r72;
	@%p9 bra 	$L__BB3_21;
$L__BB3_22:
	cvta.to.global.u64 	%rd75, %rd11;
	mul.wide.u32 	%rd76, %r3, 4;
	add.s64 	%rd7, %rd75, %rd76;
	mov.b32 	%r194, 0;
	st.global.u32 	[%rd7], %r194;
	cvta.to.global.u64 	%rd77, %rd9;
	add.s64 	%rd8, %rd77, %rd76;
	ld.global.u32 	%r195, [%rd8];
	setp.eq.s32 	%p19, %r195, %r246;
	@%p19 bra 	$L__BB3_24;
	st.global.u32 	[%rd8], %r246;
	mov.b32 	%r196, 1;
	st.global.u32 	[%rd7], %r196;
$L__BB3_24:
	cvta.to.global.u64 	%rd78, %rd10;
	mul.wide.s32 	%rd79, %r246, 4;
	add.s64 	%rd80, %rd78, %rd79;
	atom.global.add.u32 	%r197, [%rd80], 1;
	setp.lt.s32 	%p20, %r162, 1;
	@%p20 bra 	$L__BB3_37;
	and.b32  	%r88, %r162, 15;
	setp.lt.u32 	%p21, %r162, 16;
	mov.b32 	%r266, 0;
	@%p21 bra 	$L__BB3_28;
	and.b32  	%r266, %r162, 2147483632;
	neg.s32 	%r264, %r266;
	add.s32 	%r199, %r1, %r160;
	add.s32 	%r263, %r199, %r2;
	shl.b32 	%r92, %r160, 4;
	shl.b32 	%r200, %r160, 1;
	add.s32 	%r262, %r3, %r200;
	mad.lo.s32 	%r261, %r160, 3, %r3;
	shl.b32 	%r201, %r160, 2;
	add.s32 	%r260, %r3, %r201;
	mad.lo.s32 	%r259, %r160, 5, %r3;
	mad.lo.s32 	%r258, %r160, 6, %r3;
	mad.lo.s32 	%r257, %r160, 7, %r3;
	shl.b32 	%r202, %r160, 3;
	add.s32 	%r256, %r3, %r202;
	mad.lo.s32 	%r255, %r160, 9, %r3;
	mad.lo.s32 	%r254, %r160, 10, %r3;
	mad.lo.s32 	%r253, %r160, 11, %r3;
	mad.lo.s32 	%r252, %r160, 12, %r3;
	mad.lo.s32 	%r251, %r160, 13, %r3;
	mad.lo.s32 	%r250, %r160, 14, %r3;
	mad.lo.s32 	%r249, %r160, 15, %r3;
	shl.b32 	%r107, %r161, 4;
	mul.wide.s32 	%rd85, %r161, 4;
	mov.u32 	%r247, %r246;
	mov.u32 	%r248, %r3;
$L__BB3_27:
	.pragma "nounroll";
	mul.wide.s32 	%rd81, %r247, 4;
	add.s64 	%rd82, %rd2, %rd81;
	mul.wide.u32 	%rd83, %r248, 4;
	add.s64 	%rd84, %rd3, %rd83;
	ld.global.f32 	%f84, [%rd84];
	atom.global.add.f32 	%f85, [%rd82], %f84;
	add.s64 	%rd86, %rd82, %rd85;
	mul.wide.u32 	%rd87, %r263, 4;
	add.s64 	%rd88, %rd3, %rd87;
	ld.global.f32 	%f86, [%rd88];
	atom.global.add.f32 	%f87, [%rd86], %f86;
	add.s64 	%rd89, %rd86, %rd85;
	mul.wide.u32 	%rd90, %r262, 4;
	add.s64 	%rd91, %rd3, %rd90;
	ld.global.f32 	%f88, [%rd91];
	atom.global.add.f32 	%f89, [%rd89], %f88;
	add.s64 	%rd92, %rd89, %rd85;
	mul.wide.u32 	%rd93, %r261, 4;
	add.s64 	%rd94, %rd3, %rd93;
	ld.global.f32 	%f90, [%rd94];
	atom.global.add.f32 	%f91, [%rd92], %f90;
	add.s64 	%rd95, %rd92, %rd85;
	mul.wide.u32 	%rd96, %r260, 4;
	add.s64 	%rd97, %rd3, %rd96;
	ld.global.f32 	%f92, [%rd97];
	atom.global.add.f32 	%f93, [%rd95], %f92;
	add.s64 	%rd98, %rd95, %rd85;
	mul.wide.u32 	%rd99, %r259, 4;
	add.s64 	%rd100, %rd3, %rd99;
	ld.global.f32 	%f94, [%rd100];
	atom.global.add.f32 	%f95, [%rd98], %f94;
	add.s64 	%rd101, %rd98, %rd85;
	mul.wide.u32 	%rd102, %r258, 4;
	add.s64 	%rd103, %rd3, %rd102;
	ld.global.f32 	%f96, [%rd103];
	atom.global.add.f32 	%f97, [%rd101], %f96;
	add.s64 	%rd104, %rd101, %rd85;
	mul.wide.u32 	%rd105, %r257, 4;
	add.s64 	%rd106, %rd3, %rd105;
	ld.global.f32 	%f98, [%rd106];
	atom.global.add.f32 	%f99, [%rd104], %f98;
	add.s64 	%rd107, %rd104, %rd85;
	mul.wide.u32 	%rd108, %r256, 4;
	add.s64 	%rd109, %rd3, %rd108;
	ld.global.f32 	%f100, [%rd109];
	atom.global.add.f32 	%f101, [%rd107], %f100;
	add.s64 	%rd110, %rd107, %rd85;
	mul.wide.u32 	%rd111, %r255, 4;
	add.s64 	%rd112, %rd3, %rd111;
	ld.global.f32 	%f102, [%rd112];
	atom.global.add.f32 	%f103, [%rd110], %f102;
	add.s64 	%rd113, %rd110, %rd85;
	mul.wide.u32 	%rd114, %r254, 4;
	add.s64 	%rd115, %rd3, %rd114;
	ld.global.f32 	%f104, [%rd115];
	atom.global.add.f32 	%f105, [%rd113], %f104;
	add.s64 	%rd116, %rd113, %rd85;
	mul.wide.u32 	%rd117, %r253, 4;
	add.s64 	%rd118, %rd3, %rd117;
	ld.global.f32 	%f106, [%rd118];
	atom.global.add.f32 	%f107, [%rd116], %f106;
	add.s64 	%rd119, %rd116, %rd85;
	mul.wide.u32 	%rd120, %r252, 4;
	add.s64 	%rd121, %rd3, %rd120;
	ld.global.f32 	%f108, [%rd121];
	atom.global.add.f32 	%f109, [%rd119], %f108;
	add.s64 	%rd122, %rd119, %rd85;
	mul.wide.u32 	%rd123, %r251, 4;
	add.s64 	%rd124, %rd3, %rd123;
	ld.global.f32 	%f110, [%rd124];
	atom.global.add.f32 	%f111, [%rd122], %f110;
	add.s64 	%rd125, %rd122, %rd85;
	mul.wide.u32 	%rd126, %r250, 4;
	add.s64 	%rd127, %rd3, %rd126;
	ld.global.f32 	%f112, [%rd127];
	atom.global.add.f32 	%f113, [%rd125], %f112;
	add.s64 	%rd128, %rd125, %rd85;
	mul.wide.u32 	%rd129, %r249, 4;
	add.s64 	%rd130, %rd3, %rd129;
	ld.global.f32 	%f114, [%rd130];
	atom.global.add.f32 	%f115, [%rd128], %f114;
	add.s32 	%r264, %r264, 16;
	add.s32 	%r263, %r263, %r92;
	add.s32 	%r262, %r262, %r92;
	add.s32 	%r261, %r261, %r92;
	add.s32 	%r260, %r260, %r92;
	add.s32 	%r259, %r259, %r92;
	add.s32 	%r258, %r258, %r92;
	add.s32 	%r257, %r257, %r92;
	add.s32 	%r256, %r256, %r92;
	add.s32 	%r255, %r255, %r92;
	add.s32 	%r254, %r254, %r92;
	add.s32 	%r253, %r253, %r92;
	add.s32 	%r252, %r252, %r92;
	add.s32 	%r251, %r251, %r92;
	add.s32 	%r250, %r250, %r92;
	add.s32 	%r249, %r249, %r92;
	add.s32 	%r248, %r248, %r92;
	add.s32 	%r247, %r247, %r107;
	setp.ne.s32 	%p22, %r264, 0;
	@%p22 bra 	$L__BB3_27;
$L__BB3_28:
	setp.eq.s32 	%p23, %r88, 0;
	@%p23 bra 	$L__BB3_37;
	and.b32  	%r145, %r162, 7;
	setp.lt.u32 	%p24, %r88, 8;
	@%p24 bra 	$L__BB3_31;
	mad.lo.s32 	%r203, %r266, %r161, %r246;
	mul.wide.s32 	%rd131, %r203, 4;
	add.s64 	%rd132, %rd2, %rd131;
	mad.lo.s32 	%r204, %r266, %r160, %r3;
	mul.wide.u32 	%rd133, %r204, 4;
	add.s64 	%rd134, %rd3, %rd133;
	ld.global.f32 	%f116, [%rd134];
	atom.global.add.f32 	%f117, [%rd132], %f116;
	mul.wide.s32 	%rd135, %r161, 4;
	add.s64 	%rd136, %rd132, %rd135;
	add.s32 	%r205, %r204, %r160;
	mul.wide.u32 	%rd137, %r205, 4;
	add.s64 	%rd138, %rd3, %rd137;
	ld.global.f32 	%f118, [%rd138];
	atom.global.add.f32 	%f119, [%rd136], %f118;
	add.s64 	%rd139, %rd136, %rd135;
	add.s32 	%r206, %r205, %r160;
	mul.wide.u32 	%rd140, %r206, 4;
	add.s64 	%rd141, %rd3, %rd140;
	ld.global.f32 	%f120, [%rd141];
	atom.global.add.f32 	%f121, [%rd139], %f120;
	add.s64 	%rd142, %rd139, %rd135;
	add.s32 	%r207, %r206, %r160;
	mul.wide.u32 	%rd143, %r207, 4;
	add.s64 	%rd144, %rd3, %rd143;
	ld.global.f32 	%f122, [%rd144];
	atom.global.add.f32 	%f123, [%rd142], %f122;
	add.s64 	%rd145, %rd142, %rd135;
	add.s32 	%r208, %r207, %r160;
	mul.wide.u32 	%rd146, %r208, 4;
	add.s64 	%rd147, %rd3, %rd146;
	ld.global.f32 	%f124, [%rd147];
	atom.global.add.f32 	%f125, [%rd145], %f124;
	add.s64 	%rd148, %rd145, %rd135;
	add.s32 	%r209, %r208, %r160;
	mul.wide.u32 	%rd149, %r209, 4;
	add.s64 	%rd150, %rd3, %rd149;
	ld.global.f32 	%f126, [%rd150];
	atom.global.add.f32 	%f127, [%rd148], %f126;
	add.s64 	%rd151, %rd148, %rd135;
	add.s32 	%r210, %r209, %r160;
	mul.wide.u32 	%rd152, %r210, 4;
	add.s64 	%rd153, %rd3, %rd152;
	ld.global.f32 	%f128, [%rd153];
	atom.global.add.f32 	%f129, [%rd151], %f128;
	add.s64 	%rd154, %rd151, %rd135;
	add.s32 	%r211, %r210, %r160;
	mul.wide.u32 	%rd155, %r211, 4;
	add.s64 	%rd156, %rd3, %rd155;
	ld.global.f32 	%f130, [%rd156];
	atom.global.add.f32 	%f131, [%rd154], %f130;
	add.s32 	%r266, %r266, 8;
$L__BB3_31:
	setp.eq.s32 	%p25, %r145, 0;
	@%p25 bra 	$L__BB3_37;
	and.b32  	%r148, %r162, 3;
	setp.lt.u32 	%p26, %r145, 4;
	@%p26 bra 	$L__BB3_34;
	mad.lo.s32 	%r212, %r266, %r161, %r246;
	mul.wide.s32 	%rd157, %r212, 4;
	add.s64 	%rd158, %rd2, %rd157;
	mad.lo.s32 	%r213, %r266, %r160, %r3;
	mul.wide.u32 	%rd159, %r213, 4;
	add.s64 	%rd160, %rd3, %rd159;
	ld.global.f32 	%f132, [%rd160];
	atom.global.add.f32 	%f133, [%rd158], %f132;
	mul.wide.s32 	%rd161, %r161, 4;
	add.s64 	%rd162, %rd158, %rd161;
	add.s32 	%r214, %r213, %r160;
	mul.wide.u32 	%rd163, %r214, 4;
	add.s64 	%rd164, %rd3, %rd163;
	ld.global.f32 	%f134, [%rd164];
	atom.global.add.f32 	%f135, [%rd162], %f134;
	add.s64 	%rd165, %rd162, %rd161;
	add.s32 	%r215, %r214, %r160;
	mul.wide.u32 	%rd166, %r215, 4;
	add.s64 	%rd167, %rd3, %rd166;
	ld.global.f32 	%f136, [%rd167];
	atom.global.add.f32 	%f137, [%rd165], %f136;
	add.s64 	%rd168, %rd165, %rd161;
	add.s32 	%r216, %r215, %r160;
	mul.wide.u32 	%rd169, %r216, 4;
	add.s64 	%rd170, %rd3, %rd169;
	ld.global.f32 	%f138, [%rd170];
	atom.global.add.f32 	%f139, [%rd168], %f138;
	add.s32 	%r266, %r266, 4;
$L__BB3_34:
	setp.eq.s32 	%p27, %r148, 0;
	@%p27 bra 	$L__BB3_37;
	mad.lo.s32 	%r270, %r266, %r160, %r3;
	mad.lo.s32 	%r269, %r266, %r161, %r246;
	neg.s32 	%r268, %r148;
$L__BB3_36:
	.pragma "nounroll";
	mul.wide.s32 	%rd171, %r269, 4;
	add.s64 	%rd172, %rd2, %rd171;
	mul.wide.u32 	%rd173, %r270, 4;
	add.s64 	%rd174, %rd3, %rd173;
	ld.global.f32 	%f140, [%rd174];
	atom.global.add.f32 	%f141, [%rd172], %f140;
	add.s32 	%r270, %r270, %r160;
	add.s32 	%r269, %r269, %r161;
	add.s32 	%r268, %r268, 1;
	setp.ne.s32 	%p28, %r268, 0;
	@%p28 bra 	$L__BB3_36;
$L__BB3_37:
	ret;

}
	// .globl	_ZN3cub18CUB_300001_SM_10006detail11EmptyKernelIvEEvv
.visible .entry _ZN3cub18CUB_300001_SM_10006detail11EmptyKernelIvEEvv()
{


	ret;

}
	// .globl	_ZN3cub18CUB_300001_SM_10006detail6reduce28DeviceReduceSingleTileKernelINS2_10policy_hubIijN4cuda3std3__44plusIiEEE10Policy1000EPiSC_jS9_iiNS7_10__identityEEEvT0_T1_T2_T3_T4_T6_
.visible .entry _ZN3cub18CUB_300001_SM_10006detail6reduce28DeviceReduceSingleTileKernelINS2_10policy_hubIijN4cuda3std3__44plusIiEEE10Policy1000EPiSC_jS9_iiNS7_10__identityEEEvT0_T1_T2_T3_T4_T6_(
	.param .u64 .ptr .align 1 _ZN3cub18CUB_300001_SM_10006detail6reduce28DeviceReduceSingleTileKernelINS2_10policy_hubIijN4cuda3std3__44plusIiEEE10Policy1000EPiSC_jS9_iiNS7_10__identityEEEvT0_T1_T2_T3_T4_T6__param_0,
	.param .u64 .ptr .align 1 _ZN3cub18CUB_300001_SM_10006detail6reduce28DeviceReduceSingleTileKernelINS2_10policy_hubIijN4cuda3std3__44plusIiEEE10Policy1000EPiSC_jS9_iiNS7_10__identityEEEvT0_T1_T2_T3_T4_T6__param_1,
	.param .u32 _ZN3cub18CUB_300001_SM_10006detail6reduce28DeviceReduceSingleTileKernelINS2_10policy_hubIijN4cuda3std3__44plusIiEEE10Policy1000EPiSC_jS9_iiNS7_10__identityEEEvT0_T1_T2_T3_T4_T6__param_2,
	.param .align 1 .b8 _ZN3cub18CUB_300001_SM_10006detail6reduce28DeviceReduceSingleTileKernelINS2_10policy_hubIijN4cuda3std3__44plusIiEEE10Policy1000EPiSC_jS9_iiNS7_10__identityEEEvT0_T1_T2_T3_T4_T6__param_3[1],
	.param .u32 _ZN3cub18CUB_300001_SM_10006detail6reduce28DeviceReduceSingleTileKernelINS2_10policy_hubIijN4cuda3std3__44plusIiEEE10Policy1000EPiSC_jS9_iiNS7_10__identityEEEvT0_T1_T2_T3_T4_T6__param_4,
	.param .align 1 .b8 _ZN3cub18CUB_300001_SM_10006detail6reduce28DeviceReduceSingleTileKernelINS2_10policy_hubIijN4cuda3std3__44plusIiEEE10Policy1000EPiSC_jS9_iiNS7_10__identityEEEvT0_T1_T2_T3_T4_T6__param_5[1]
)
.maxntid 256
.minnctapersm 1
{
	.reg .pred 	%p<97>;
	.reg .b32 	%r<699>;
	.reg .b64 	%rd<122>;
	// demoted variable
	.shared .align 4 .b8 _ZZN3cub18CUB_300001_SM_10006detail6reduce28DeviceReduceSingleTileKernelINS2_10policy_hubIijN4cuda3std3__44plusIiEEE10Policy1000EPiSC_jS9_iiNS7_10__identityEEEvT0_T1_T2_T3_T4_T6_E12temp_storage[44];
	ld.param.u64 	%rd15, [_ZN3cub18CUB_300001_SM_10006detail6reduce28DeviceReduceSingleTileKernelINS2_10policy_hubIijN4cuda3std3__44plusIiEEE10Policy1000EPiSC_jS9_iiNS7_10__identityEEEvT0_T1_T2_T3_T4_T6__param_0];
	ld.param.u64 	%rd16, [_ZN3cub18CUB_300001_SM_10006detail6reduce28DeviceReduceSingleTileKernelINS2_10policy_hubIijN4cuda3std3__44plusIiEEE10Policy1000EPiSC_jS9_iiNS7_10__identityEEEvT0_T1_T2_T3_T4_T6__param_1];
	ld.param.u32 	%r123, [_ZN3cub18CUB_300001_SM_10006detail6reduce28DeviceReduceSingleTileKernelINS2_10policy_hubIijN4cuda3std3__44plusIiEEE10Policy1000EPiSC_jS9_iiNS7_10__identityEEEvT0_T1_T2_T3_T4_T6__param_2];
	ld.param.u32 	%r124, [_ZN3cub18CUB_300001_SM_10006detail6reduce28DeviceReduceSingleTileKernelINS2_10policy_hubIijN4cuda3std3__44plusIiEEE10Policy1000EPiSC_jS9_iiNS7_10__identityEEEvT0_T1_T2_T3_T4_T6__param_4];
	cvta.to.global.u64 	%rd1, %rd16;
	setp.ne.s32 	%p1, %r123, 0;
	@%p1 bra 	$L__BB5_3;
	mov.u32 	%r645, %tid.x;
	setp.ne.s32 	%p96, %r645, 0;
	@%p96 bra 	$L__BB5_76;
	st.global.u32 	[%rd1], %r124;
	bra.uni 	$L__BB5_76;
$L__BB5_3:
	and.b64  	%rd17, %rd15, 15;
	setp.ne.s64 	%p2, %rd17, 0;
	@%p2 bra 	$L__BB5_39;
	setp.gt.u32 	%p49, %r123, 4095;
	@%p49 bra 	$L__BB5_23;
	mov.u32 	%r1, %tid.x;
	setp.ge.u32 	%p66, %r1, %r123;
	mov.b32 	%r656, 0;
	mov.u32 	%r651, %r1;
	@%p66 bra 	$L__BB5_7;
	mul.wide.u32 	%rd110, %r1, 4;
	add.s64 	%rd109, %rd15, %rd110;
	// begin inline asm
	ld.global.nc.u32 %r656, [%rd109];
	// end inline asm
	add.s32 	%r651, %r1, 256;
$L__BB5_7:
	setp.ge.u32 	%p67, %r651, %r123;
	@%p67 bra 	$L__BB5_14;
	not.b32 	%r519, %r651;
	add.s32 	%r6, %r123, %r519;
	and.b32  	%r520, %r6, 768;
	setp.eq.s32 	%p68, %r520, 768;
	@%p68 bra 	$L__BB5_11;
	mul.wide.u32 	%rd111, %r651, 4;
	add.s64 	%rd118, %rd15, %rd111;
	shr.u32 	%r521, %r6, 8;
	add.s32 	%r522, %r521, 1;
	and.b32  	%r523, %r522, 3;
	neg.s32 	%r648, %r523;
$L__BB5_10:
	.pragma "nounroll";
	// begin inline asm
	ld.global.nc.u32 %r524, [%rd118];
	// end inline asm
	add.s32 	%r656, %r524, %r656;
	add.s32 	%r651, %r651, 256;
	add.s64 	%rd118, %rd118, 1024;
	add.s32 	%r648, %r648, 1;
	setp.ne.s32 	%p69, %r648, 0;
	@%p69 bra 	$L__BB5_10;
$L__BB5_11:
	setp.lt.u32 	%p70, %r6, 768;
	@%p70 bra 	$L__BB5_14;
	mul.wide.u32 	%rd113, %r651, 4;
	add.s64 	%rd119, %rd15, %rd113;
$L__BB5_13:
	// begin inline asm
	ld.global.nc.u32 %r525, [%rd119];
	// end inline asm
	add.s32 	%r529, %r525, %r656;
	add.s64 	%rd115, %rd119, 1024;
	// begin inline asm
	ld.global.nc.u32 %r526, [%rd115];
	// end inline asm
	add.s32 	%r530, %r526, %r529;
	add.s64 	%rd116, %rd119, 2048;
	// begin inline asm
	ld.global.nc.u32 %r527, [%rd116];
	// end inline asm
	add.s32 	%r531, %r527, %r530;
	add.s64 	%rd117, %rd119, 3072;
	// begin inline asm
	ld.global.nc.u32 %r528, [%rd117];
	// end inline asm
	add.s32 	%r656, %r528, %r531;
	add.s32 	%r651, %r651, 1024;
	add.s64 	%rd119, %rd119, 4096;
	setp.lt.s32 	%p71, %r651, %r123;
	@%p71 bra 	$L__BB5_13;
$L__BB5_14:
	setp.lt.u32 	%p72, %r123, 256;
	@%p72 bra 	$L__BB5_19;
	// begin inline asm
	mov.u32 %r595, %laneid;
	// end inline asm
	mov.b32 	%r598, 1;
	mov.b32 	%r619, 31;
	mov.b32 	%r620, -1;
	// begin inline asm
	shfl.sync.down.b32 %r596, %r656, %r598, %r619, %r620;
	// end inline asm
	setp.gt.s32 	%p88, %r595, 30;
	selp.b32 	%r621, 0, %r596, %p88;
	add.s32 	%r602, %r621, %r656;
	mov.b32 	%r603, 2;
	// begin inline asm
	shfl.sync.down.b32 %r601, %r602, %r603, %r619, %r620;
	// end inline asm
	setp.gt.s32 	%p89, %r595, 29;
	selp.b32 	%r622, 0, %r601, %p89;
	add.s32 	%r607, %r602, %r622;
	mov.b32 	%r608, 4;
	// begin inline asm
	shfl.sync.down.b32 %r606, %r607, %r608, %r619, %r620;
	// end inline asm
	setp.gt.s32 	%p90, %r595, 27;
	selp.b32 	%r623, 0, %r606, %p90;
	add.s32 	%r612, %r607, %r623;
	mov.b32 	%r613, 8;
	// begin inline asm
	shfl.sync.down.b32 %r611, %r612, %r613, %r619, %r620;
	// end inline asm
	setp.gt.s32 	%p91, %r595, 23;
	selp.b32 	%r624, 0, %r611, %p91;
	add.s32 	%r617, %r612, %r624;
	mov.b32 	%r618, 16;
	// begin inline asm
	shfl.sync.down.b32 %r616, %r617, %r618, %r619, %r620;
	// end inline asm
	setp.gt.s32 	%p92, %r595, 15;
	selp.b32 	%r625, 0, %r616, %p92;
	add.s32 	%r698, %r617, %r625;
	setp.ne.s32 	%p93, %r595, 0;
	@%p93 bra 	$L__BB5_17;
	shr.u32 	%r626, %r1, 3;
	and.b32  	%r627, %r626, 124;
	mov.u32 	%r628, _ZZN3cub18CUB_300001_SM_10006detail6reduce28DeviceReduceSingleTileKernelINS2_10policy_hubIijN4cuda3std3__44plusIiEEE10Policy1000EPiSC_jS9_iiNS7_10__identityEEEvT0_T1_T2_T3_T4_T6_E12temp_storage;
	add.s32 	%r629, %r628, %r627;
	st.shared.u32 	[%r629+8], %r698;
$L__BB5_17:
	bar.sync 	0;
	setp.ne.s32 	%p94, %r1, 0;
	@%p94 bra 	$L__BB5_74;
	ld.shared.u32 	%r630, [_ZZN3cub18CUB_300001_SM_10006detail6reduce28DeviceReduceSingleTileKernelINS2_10policy_hubIijN4cuda3std3__44plusIiEEE10Policy1000EPiSC_jS9_iiNS7_10__identityEEEvT0_T1_T2_T3_T4_T6_E12temp_storage+12];
	add.s32 	%r631, %r630, %r698;
	ld.shared.u32 	%r632, [_ZZN3cub18CUB_300001_SM_10006detail6reduce28DeviceReduceSingleTileKernelINS2_10policy_hubIijN4cuda3std3__44plusIiEEE10Policy1000EPiSC_jS9_iiNS7_10__identityEEEvT0_T1_T2_T3_T4_T6_E12temp_storage+16];
	add.s32 	%r633, %r631, %r632;
	ld.shared.u32 	%r634, [_ZZN3cub18CUB_300001_SM_10006detail6reduce28DeviceReduceSingleTileKernelINS2_10policy_hubIijN4cuda3std3__44plusIiEEE10Policy1000EPiSC_jS9_iiNS7_10__identityEEEvT0_T1_T2_T3_T4_T6_E12temp_storage+20];
	add.s32 	%r635, %r633, %r634;
	ld.shared.u32 	%r636, [_ZZN3cub18CUB_300001_SM_10006detail6reduce28DeviceReduceSingleTileKernelINS2_10policy_hubIijN4cuda3std3__44plusIiEEE10Policy1000EPiSC_jS9_iiNS7_10__identityEEEvT0_T1_T2_T3_T4_T6_E12temp_storage+24];
	add.s32 	%r637, %r635, %r636;
	ld.shared.u32 	%r638, [_ZZN3cub18CUB_300001_SM_10006detail6reduce28DeviceReduceSingleTileKernelINS2_10policy_hubIijN4cuda3std3__44plusIiEEE10Policy1000EPiSC_jS9_iiNS7_10__identityEEEvT0_T1_T2_T3_T4_T6_E12temp_storage+28];
	add.s32 	%r639, %r637, %r638;
	ld.shared.u32 	%r640, [_ZZN3cub18CUB_300001_SM_10006detail6reduce28DeviceReduceSingleTileKernelINS2_10policy_hubIijN4cuda3std3__44plusIiEEE10Policy1000EPiSC_jS9_iiNS7_10__identityEEEvT0_T1_T2_T3_T4_T6_E12temp_storage+32];
	add.s32 	%r641, %r639, %r640;
	ld.shared.u32 	%r642, [_ZZN3cub18CUB_300001_SM_10006detail6reduce28DeviceReduceSingleTileKernelINS2_10policy_hubIijN4cuda3std3__44plusIiEEE10Policy1000EPiSC_jS9_iiNS7_10__identityEEEvT0_T1_T2_T3_T4_T6_E12temp_storage+36];
	add.s32 	%r698, %r641, %r642;
	bra.uni 	$L__BB5_74;
$L__BB5_19:
	// begin inline asm
	mov.u32 %r532, %laneid;
	// end inline asm
	and.b32  	%r558, %r1, 992;
	add.s32 	%r559, %r558, 32;
	setp.gt.u32 	%p73, %r559, %r123;
	not.b32 	%r560, %r558;
	add.s32 	%r561, %r123, %r560;
	selp.b32 	%r556, %r561, 31, %p73;
	mov.b32 	%r535, 1;
	mov.b32 	%r557, -1;
	// begin inline asm
	shfl.sync.down.b32 %r533, %r656, %r535, %r556, %r557;
	// end inline asm
	setp.lt.s32 	%p74, %r532, %r556;
	selp.b32 	%r562, %r533, 0, %p74;
	add.s32 	%r539, %r562, %r656;
	mov.b32 	%r540, 2;
	// begin inline asm
	shfl.sync.down.b32 %r538, %r539, %r540, %r556, %r557;
	// end inline asm
	add.s32 	%r563, %r532, 2;
	setp.gt.s32 	%p75, %r563, %r556;
	selp.b32 	%r564, 0, %r538, %p75;
	add.s32 	%r544, %r539, %r564;
	mov.b32 	%r545, 4;
	// begin inline asm
	shfl.sync.down.b32 %r543, %r544, %r545, %r556, %r557;
	// end inline asm
	add.s32 	%r565, %r532, 4;
	setp.gt.s32 	%p76, %r565, %r556;
	selp.b32 	%r566, 0, %r543, %p76;
	add.s32 	%r549, %r544, %r566;
	mov.b32 	%r550, 8;
	// begin inline asm
	shfl.sync.down.b32 %r548, %r549, %r550, %r556, %r557;
	// end inline asm
	add.s32 	%r567, %r532, 8;
	setp.gt.s32 	%p77, %r567, %r556;
	selp.b32 	%r568, 0, %r548, %p77;
	add.s32 	%r554, %r549, %r568;
	mov.b32 	%r555, 16;
	// begin inline asm
	shfl.sync.down.b32 %r553, %r554, %r555, %r556, %r557;
	// end inline asm
	add.s32 	%r569, %r532, 16;
	setp.gt.s32 	%p78, %r569, %r556;
	selp.b32 	%r570, 0, %r553, %p78;
	add.s32 	%r698, %r554, %r570;
	setp.ne.s32 	%p79, %r532, 0;
	@%p79 bra 	$L__BB5_21;
	shr.u32 	%r571, %r1, 3;
	and.b32  	%r572, %r571, 124;
	mov.u32 	%r573, _ZZN3cub18CUB_300001_SM_10006detail6reduce28DeviceReduceSingleTileKernelINS2_10policy_hubIijN4cuda3std3__44plusIiEEE10Policy1000EPiSC_jS9_iiNS7_10__identityEEEvT0_T1_T2_T3_T4_T6_E12temp_storage;
	add.s32 	%r574, %r573, %r572;
	st.shared.u32 	[%r574+8], %r698;
$L__BB5_21:
	bar.sync 	0;
	setp.ne.s32 	%p80, %r1, 0;
	@%p80 bra 	$L__BB5_74;
	setp.gt.u32 	%p81, %r123, 32;
	ld.shared.u32 	%r575, [_ZZN3cub18CUB_300001_SM_10006detail6reduce28DeviceReduceSingleTileKernelINS2_10policy_hubIijN4cuda3std3__44plusIiEEE10Policy1000EPiSC_jS9_iiNS7_10__identityEEEvT0_T1_T2_T3_T4_T6_E12temp_storage+12];
	selp.b32 	%r576, %r575, 0, %p81;
	add.s32 	%r577, %r576, %r698;
	setp.gt.u32 	%p82, %r123, 64;
	ld.shared.u32 	%r578, [_ZZN3cub18CUB_300001_SM_10006detail6reduce28DeviceReduceSingleTileKernelINS2_10policy_hubIijN4cuda3std3__44plusIiEEE10Policy1000EPiSC_jS9_iiNS7_10__identityEEEvT0_T1_T2_T3_T4_T6_E12temp_storage+16];
	selp.b32 	%r579, %r578, 0, %p82;
	add.s32 	%r580, %r577, %r579;
	setp.gt.u32 	%p83, %r123, 96;
	ld.shared.u32 	%r581, [_ZZN3cub18CUB_300001_SM_10006detail6reduce28DeviceReduceSingleTileKernelINS2_10policy_hubIijN4cuda3std3__44plusIiEEE10Policy1000EPiSC_jS9_iiNS7_10__identityEEEvT0_T1_T2_T3_T4_T6_E12temp_storage+20];
	selp.b32 	%r582, %r581, 0, %p83;
	add.s32 	%r583, %r580, %r582;
	setp.gt.u32 	%p84, %r123, 128;
	ld.shared.u32 	%r584, [_ZZN3cub18CUB_300001_SM_10006detail6reduce28DeviceReduceSingleTileKernelINS2_10policy_hubIijN4cuda3std3__44plusIiEEE10Policy1000EPiSC_jS9_iiNS7_10__identityEEEvT0_T1_T2_T3_T4_T6_E12temp_storage+24];
	selp.b32 	%r585, %r584, 0, %p84;
	add.s32 	%r586, %r583, %r585;
	setp.gt.u32 	%p85, %r123, 160;
	ld.shared.u32 	%r587, [_ZZN3cub18CUB_300001_SM_10006detail6reduce28DeviceReduceSingleTileKernelINS2_10policy_hubIijN4cuda3std3__44plusIiEEE10Policy1000EPiSC_jS9_iiNS7_10__identityEEEvT0_T1_T2_T3_T4_T6_E12temp_storage+28];
	selp.b32 	%r588, %r587, 0, %p85;
	add.s32 	%r589, %r586, %r588;
	setp.gt.u32 	%p86, %r123, 192;
	ld.shared.u32 	%r590, [_ZZN3cub18CUB_300001_SM_10006detail6reduce28DeviceReduceSingleTileKernelINS2_10policy_hubIijN4cuda3std3__44plusIiEEE10Policy1000EPiSC_jS9_iiNS7_10__identityEEEvT0_T1_T2_T3_T4_T6_E12temp_storage+32];
	selp.b32 	%r591, %r590, 0, %p86;
	add.s32 	%r592, %r589, %r591;
	setp.gt.u32 	%p87, %r123, 224;
	ld.shared.u32 	%r593, [_ZZN3cub18CUB_300001_SM_10006detail6reduce28DeviceReduceSingleTileKernelINS2_10policy_hubIijN4cuda3std3__44plusIiEEE10Policy1000EPiSC_jS9_iiNS7_10__identityEEEvT0_T1_T2_T3_T4_T6_E12temp_storage+36];
	selp.b32 	%r594, %r593, 0, %p87;
	add.s32 	%r698, %r592, %r594;
	bra.uni 	$L__BB5_74;
$L__BB5_23:
	mov.u32 	%r26, %tid.x;
	shl.b32 	%r27, %r26, 2;
	mul.wide.u32 	%rd85, %r27, 4;
	add.s64 	%rd75, %rd15, %rd85;
	// begin inline asm
	ld.global.nc.v2.u64 {%rd73, %rd74}, [%rd75];
	// end inline asm
	mov.b64 	{%r385, %r386}, %rd74;
	mov.b64 	{%r387, %r388}, %rd73;
	add.s64 	%rd78, %rd75, 4096;
	// begin inline asm
	ld.global.nc.v2.u64 {%rd76, %rd77}, [%rd78];
	// end inline asm
	mov.b64 	{%r389, %r390}, %rd77;
	mov.b64 	{%r391, %r392}, %rd76;
	add.s64 	%rd81, %rd75, 8192;
	// begin inline asm
	ld.global.nc.v2.u64 {%rd79, %rd80}, [%rd81];
	// end inline asm
	mov.b64 	{%r393, %r394}, %rd80;
	mov.b64 	{%r395, %r396}, %rd79;
	add.s64 	%rd84, %rd75, 12288;
	// begin inline asm
	ld.global.nc.v2.u64 {%rd82, %rd83}, [%rd84];
	// end inline asm
	mov.b64 	{%r397, %r398}, %rd83;
	mov.b64 	{%r399, %r400}, %rd82;
	add.s32 	%r401, %r388, %r387;
	add.s32 	%r402, %r385, %r401;
	add.s32 	%r403, %r386, %r402;
	add.s32 	%r404, %r391, %r403;
	add.s32 	%r405, %r392, %r404;
	add.s32 	%r406, %r389, %r405;
	add.s32 	%r407, %r390, %r406;
	add.s32 	%r408, %r395, %r407;
	add.s32 	%r409, %r396, %r408;
	add.s32 	%r410, %r393, %r409;
	add.s32 	%r411, %r394, %r410;
	add.s32 	%r412, %r399, %r411;
	add.s32 	%r413, %r400, %r412;
	add.s32 	%r414, %r397, %r413;
	add.s32 	%r671, %r398, %r414;
	add.s32 	%r29, %r123, -4096;
	setp.lt.u32 	%p50, %r29, 4096;
	mov.b32 	%r660, 4096;
	@%p50 bra 	$L__BB5_27;
	mov.b32 	%r660, 4096;
$L__BB5_25:
	add.s32 	%r416, %r660, %r27;
	mul.wide.u32 	%rd98, %r416, 4;
	add.s64 	%rd88, %rd15, %rd98;
	// begin inline asm
	ld.global.nc.v2.u64 {%rd86, %rd87}, [%rd88];
	// end inline asm
	mov.b64 	{%r417, %r418}, %rd87;
	mov.b64 	{%r419, %r420}, %rd86;
	add.s64 	%rd91, %rd88, 4096;
	// begin inline asm
	ld.global.nc.v2.u64 {%rd89, %rd90}, [%rd91];
	// end inline asm
	mov.b64 	{%r421, %r422}, %rd90;
	mov.b64 	{%r423, %r424}, %rd89;
	add.s64 	%rd94, %rd88, 8192;
	// begin inline asm
	ld.global.nc.v2.u64 {%rd92, %rd93}, [%rd94];
	// end inline asm
	mov.b64 	{%r425, %r426}, %rd93;
	mov.b64 	{%r427, %r428}, %rd92;
	add.s64 	%rd97, %rd88, 12288;
	// begin inline asm
	ld.global.nc.v2.u64 {%rd95, %rd96}, [%rd97];
	// end inline asm
	mov.b64 	{%r429, %r430}, %rd96;
	mov.b64 	{%r431, %r432}, %rd95;
	add.s32 	%r433, %r419, %r671;
	add.s32 	%r434, %r420, %r433;
	add.s32 	%r435, %r417, %r434;
	add.s32 	%r436, %r418, %r435;
	add.s32 	%r437, %r423, %r436;
	add.s32 	%r438, %r424, %r437;
	add.s32 	%r439, %r421, %r438;
	add.s32 	%r440, %r422, %r439;
	add.s32 	%r441, %r427, %r440;
	add.s32 	%r442, %r428, %r441;
	add.s32 	%r443, %r425, %r442;
	add.s32 	%r444, %r426, %r443;
	add.s32 	%r445, %r431, %r444;
	add.s32 	%r446, %r432, %r445;
	add.s32 	%r447, %r429, %r446;
	add.s32 	%r671, %r430, %r447;
	sub.s32 	%r448, %r123, %r660;
	setp.lt.u32 	%p51, %r448, 4096;
	@%p51 bra 	$L__BB5_35;
	add.s32 	%r660, %r660, 4096;
	setp.le.u32 	%p52, %r660, %r29;
	@%p52 bra 	$L__BB5_25;
$L__BB5_27:
	setp.le.u32 	%p53, %r123, %r660;
	@%p53 bra 	$L__BB5_35;
	sub.s32 	%r36, %r123, %r660;
	setp.ge.s32 	%p54, %r26, %r36;
	@%p54 bra 	$L__BB5_35;
	not.b32 	%r450, %r26;
	add.s32 	%r451, %r123, %r450;
	sub.s32 	%r37, %r451, %r660;
	and.b32  	%r452, %r37, 768;
	setp.eq.s32 	%p55, %r452, 768;
	mov.u32 	%r665, %r26;
	@%p55 bra 	$L__BB5_32;
	add.s32 	%r662, %r26, %r660;
	shr.u32 	%r453, %r37, 8;
	add.s32 	%r454, %r453, 1;
	and.b32  	%r455, %r454, 3;
	neg.s32 	%r661, %r455;
	mov.u32 	%r665, %r26;
$L__BB5_31:
	.pragma "nounroll";
	mul.wide.u32 	%rd100, %r662, 4;
	add.s64 	%rd99, %rd15, %rd100;
	// begin inline asm
	ld.global.nc.u32 %r456, [%rd99];
	// end inline asm
	add.s32 	%r671, %r456, %r671;
	add.s32 	%r665, %r665, 256;
	add.s32 	%r662, %r662, 256;
	add.s32 	%r661, %r661, 1;
	setp.ne.s32 	%p56, %r661, 0;
	@%p56 bra 	$L__BB5_31;
$L__BB5_32:
	setp.lt.u32 	%p57, %r37, 768;
	@%p57 bra 	$L__BB5_35;
	add.s32 	%r669, %r665, 512;
	add.s32 	%r668, %r665, %r660;
$L__BB5_34:
	mul.wide.u32 	%rd105, %r668, 4;
	add.s64 	%rd101, %rd15, %rd105;
	// begin inline asm
	ld.global.nc.u32 %r457, [%rd101];
	// end inline asm
	add.s32 	%r461, %r457, %r671;
	add.s32 	%r462, %r668, 256;
	mul.wide.u32 	%rd106, %r462, 4;
	add.s64 	%rd102, %rd15, %rd106;
	// begin inline asm
	ld.global.nc.u32 %r458, [%rd102];
	// end inline asm
	add.s32 	%r463, %r458, %r461;
	add.s32 	%r464, %r668, 512;
	mul.wide.u32 	%rd107, %r464, 4;
	add.s64 	%rd103, %rd15, %rd107;
	// begin inline asm
	ld.global.nc.u32 %r459, [%rd103];
	// end inline asm
	add.s32 	%r465, %r459, %r463;
	add.s32 	%r466, %r668, 768;
	mul.wide.u32 	%rd108, %r466, 4;
	add.s64 	%rd104, %rd15, %rd108;
	// begin inline asm
	ld.global.nc.u32 %r460, [%rd104];
	// end inline asm
	add.s32 	%r671, %r460, %r465;
	add.s32 	%r57, %r669, 1024;
	add.s32 	%r467, %r669, 512;
	add.s32 	%r668, %r668, 1024;
	setp.lt.s32 	%p58, %r467, %r36;
	mov.u32 	%r669, %r57;
	@%p58 bra 	$L__BB5_34;
$L__BB5_35:
	// begin inline asm
	mov.u32 %r468, %laneid;
	// end inline asm
	mov.b32 	%r471, 1;
	mov.b32 	%r492, 31;
	mov.b32 	%r493, -1;
	// begin inline asm
	shfl.sync.down.b32 %r469, %r671, %r471, %r492, %r493;
	// end inline asm
	setp.gt.s32 	%p59, %r468, 30;
	selp.b32 	%r494, 0, %r469, %p59;
	add.s32 	%r475, %r494, %r671;
	mov.b32 	%r476, 2;
	// begin inline asm
	shfl.sync.down.b32 %r474, %r475, %r476, %r492, %r493;
	// end inline asm
	setp.gt.s32 	%p60, %r468, 29;
	selp.b32 	%r495, 0, %r474, %p60;
	add.s32 	%r480, %r475, %r495;
	mov.b32 	%r481, 4;
	// begin inline asm
	shfl.sync.down.b32 %r479, %r480, %r481, %r492, %r493;
	// end inline asm
	setp.gt.s32 	%p61, %r468, 27;
	selp.b32 	%r496, 0, %r479, %p61;
	add.s32 	%r485, %r480, %r496;
	mov.b32 	%r486, 8;
	// begin inline asm
	shfl.sync.down.b32 %r484, %r485, %r486, %r492, %r493;
	// end inline asm
	setp.gt.s32 	%p62, %r468, 23;
	selp.b32 	%r497, 0, %r484, %p62;
	add.s32 	%r490, %r485, %r497;
	mov.b32 	%r491, 16;
	// begin inline asm
	shfl.sync.down.b32 %r489, %r490, %r491, %r492, %r493;
	// end inline asm
	setp.gt.s32 	%p63, %r468, 15;
	selp.b32 	%r498, 0, %r489, %p63;
	add.s32 	%r698, %r490, %r498;
	setp.ne.s32 	%p64, %r468, 0;
	@%p64 bra 	$L__BB5_37;
	shr.u32 	%r499, %r26, 3;
	and.b32  	%r500, %r499, 124;
	mov.u32 	%r501, _ZZN3cub18CUB_300001_SM_10006detail6reduce28DeviceReduceSingleTileKernelINS2_10policy_hubIijN4cuda3std3__44plusIiEEE10Policy1000EPiSC_jS9_iiNS7_10__identityEEEvT0_T1_T2_T3_T4_T6_E12temp_storage;
	add.s32 	%r502, %r501, %r500;
	st.shared.u32 	[%r502+8], %r698;
$L__BB5_37:
	bar.sync 	0;
	setp.ne.s32 	%p65, %r26, 0;
	@%p65 bra 	$L__BB5_74;
	ld.shared.u32 	%r503, [_ZZN3cub18CUB_300001_SM_10006detail6reduce28DeviceReduceSingleTileKernelINS2_10policy_hubIijN4cuda3std3__44plusIiEEE10Policy1000EPiSC_jS9_iiNS7_10__identityEEEvT0_T1_T2_T3_T4_T6_E12temp_storage+12];
	add.s32 	%r504, %r503, %r698;
	ld.shared.u32 	%r505, [_ZZN3cub18CUB_300001_SM_10006detail6reduce28DeviceReduceSingleTileKernelINS2_10policy_hubIijN4cuda3std3__44plusIiEEE10Policy1000EPiSC_jS9_iiNS7_10__identityEEEvT0_T1_T2_T3_T4_T6_E12temp_storage+16];
	add.s32 	%r506, %r504, %r505;
	ld.shared.u32 	%r507, [_ZZN3cub18CUB_300001_SM_10006detail6reduce28DeviceReduceSingleTileKernelINS2_10policy_hubIijN4cuda3std3__44plusIiEEE10Policy1000EPiSC_jS9_iiNS7_10__identityEEEvT0_T1_T2_T3_T4_T6_E12temp_storage+20];
	add.s32 	%r508, %r506, %r507;
	ld.shared.u32 	%r509, [_ZZN3cub18CUB_300001_SM_10006detail6reduce28DeviceReduceSingleTileKernelINS2_10policy_hubIijN4cuda3std3__44plusIiEEE10Policy1000EPiSC_jS9_iiNS7_10__identityEEEvT0_T1_T2_T3_T4_T6_E12temp_storage+24];
	add.s32 	%r510, %r508, %r509;
	ld.shared.u32 	%r511, [_ZZN3cub18CUB_300001_SM_10006detail6reduce28DeviceReduceSingleTileKernelINS2_10policy_hubIijN4cuda3std3__44plusIiEEE10Policy1000EPiSC_jS9_iiNS7_10__identityEEEvT0_T1_T2_T3_T4_T6_E12temp_storage+28];
	add.s32 	%r512, %r510, %r511;
	ld.shared.u32 	%r513, [_ZZN3cub18CUB_300001_SM_10006detail6reduce28DeviceReduceSingleTileKernelINS2_10policy_hubIijN4cuda3std3__44plusIiEEE10Policy1000EPiSC_jS9_iiNS7_10__identityEEEvT0_T1_T2_T3_T4_T6_E12temp_storage+32];
	add.s32 	%r514, %r512, %r513;
	ld.shared.u32 	%r515, [_ZZN3cub18CUB_300001_SM_10006detail6reduce28DeviceReduceSingleTileKernelINS2_10policy_hubIijN4cuda3std3__44plusIiEEE10Policy1000EPiSC_jS9_iiNS7_10__identityEEEvT0_T1_T2_T3_T4_T6_E12temp_storage+36];
	add.s32 	%r698, %r514, %r515;
	bra.uni 	$L__BB5_74;
$L__BB5_39:
	setp.gt.u32 	%p3, %r123, 4095;
	@%p3 bra 	$L__BB5_58;
	mov.u32 	%r62, %tid.x;
	setp.ge.u32 	%p20, %r62, %r123;
	mov.b32 	%r682, 0;
	mov.u32 	%r677, %r62;
	@%p20 bra 	$L__BB5_42;
	mul.wide.u32 	%rd65, %r62, 4;
	add.s64 	%rd64, %rd15, %rd65;
	// begin inline asm
	ld.global.nc.u32 %r682, [%rd64];
	// end inline asm
	add.s32 	%r677, %r62, 256;
$L__BB5_42:
	setp.ge.u32 	%p21, %r677, %r123;
	@%p21 bra 	$L__BB5_49;
	not.b32 	%r260, %r677;
	add.s32 	%r67, %r123, %r260;
	and.b32  	%r261, %r67, 768;
	setp.eq.s32 	%p22, %r261, 768;
	@%p22 bra 	$L__BB5_46;
	mul.wide.u32 	%rd66, %r677, 4;
	add.s64 	%rd120, %rd15, %rd66;
	shr.u32 	%r262, %r67, 8;
	add.s32 	%r263, %r262, 1;
	and.b32  	%r264, %r263, 3;
	neg.s32 	%r674, %r264;
$L__BB5_45:
	.pragma "nounroll";
	// begin inline asm
	ld.global.nc.u32 %r265, [%rd120];
	// end inline asm
	add.s32 	%r682, %r265, %r682;
	add.s32 	%r677, %r677, 256;
	add.s64 	%rd120, %rd120, 1024;
	add.s32 	%r674, %r674, 1;
	setp.ne.s32 	%p23, %r674, 0;
	@%p23 bra 	$L__BB5_45;
$L__BB5_46:
	setp.lt.u32 	%p24, %r67, 768;
	@%p24 bra 	$L__BB5_49;
	mul.wide.u32 	%rd68, %r677, 4;
	add.s64 	%rd121, %rd15, %rd68;
$L__BB5_48:
	// begin inline asm
	ld.global.nc.u32 %r266, [%rd121];
	// end inline asm
	add.s32 	%r270, %r266, %r682;
	add.s64 	%rd70, %rd121, 1024;
	// begin inline asm
	ld.global.nc.u32 %r267, [%rd70];
	// end inline asm
	add.s32 	%r271, %r267, %r270;
	add.s64 	%rd71, %rd121, 2048;
	// begin inline asm
	ld.global.nc.u32 %r268, [%rd71];
	// end inline asm
	add.s32 	%r272, %r268, %r271;
	add.s64 	%rd72, %rd121, 3072;
	// begin inline asm
	ld.global.nc.u32 %r269, [%rd72];
	// end inline asm
	add.s32 	%r682, %r269, %r272;
	add.s32 	%r677, %r677, 1024;
	add.s64 	%rd121, %rd121, 4096;
	setp.lt.s32 	%p25, %r677, %r123;
	@%p25 bra 	$L__BB5_48;
$L__BB5_49:
	setp.lt.u32 	%p26, %r123, 256;
	@%p26 bra 	$L__BB5_54;
	// begin inline asm
	mov.u32 %r336, %laneid;
	// end inline asm
	mov.b32 	%r339, 1;
	mov.b32 	%r360, 31;
	mov.b32 	%r361, -1;
	// begin inline asm
	shfl.sync.down.b32 %r337, %r682, %r339, %r360, %r361;
	// end inline asm
	setp.gt.s32 	%p42, %r336, 30;
	selp.b32 	%r362, 0, %r337, %p42;
	add.s32 	%r343, %r362, %r682;
	mov.b32 	%r344, 2;
	// begin inline asm
	shfl.sync.down.b32 %r342, %r343, %r344, %r360, %r361;
	// end inline asm
	setp.gt.s32 	%p43, %r336, 29;
	selp.b32 	%r363, 0, %r342, %p43;
	add.s32 	%r348, %r343, %r363;
	mov.b32 	%r349, 4;
	// begin inline asm
	shfl.sync.down.b32 %r347, %r348, %r349, %r360, %r361;
	// end inline asm
	setp.gt.s32 	%p44, %r336, 27;
	selp.b32 	%r364, 0, %r347, %p44;
	add.s32 	%r353, %r348, %r364;
	mov.b32 	%r354, 8;
	// begin inline asm
	shfl.sync.down.b32 %r352, %r353, %r354, %r360, %r361;
	// end inline asm
	setp.gt.s32 	%p45, %r336, 23;
	selp.b32 	%r365, 0, %r352, %p45;
	add.s32 	%r358, %r353, %r365;
	mov.b32 	%r359, 16;
	// begin inline asm
	shfl.sync.down.b32 %r357, %r358, %r359, %r360, %r361;
	// end inline asm
	setp.gt.s32 	%p46, %r336, 15;
	selp.b32 	%r366, 0, %r357, %p46;
	add.s32 	%r698, %r358, %r366;
	setp.ne.s32 	%p47, %r336, 0;
	@%p47 bra 	$L__BB5_52;
	shr.u32 	%r367, %r62, 3;
	and.b32  	%r368, %r367, 124;
	mov.u32 	%r369, _ZZN3cub18CUB_300001_SM_10006detail6reduce28DeviceReduceSingleTileKernelINS2_10policy_hubIijN4cuda3std3__44plusIiEEE10Policy1000EPiSC_jS9_iiNS7_10__identityEEEvT0_T1_T2_T3_T4_T6_E12temp_storage;
	add.s32 	%r370, %r369, %r368;
	st.shared.u32 	[%r370+8], %r698;
$L__BB5_52:
	bar.sync 	0;
	setp.ne.s32 	%p48, %r62, 0;
	@%p48 bra 	$L__BB5_74;
	ld.shared.u32 	%r371, [_ZZN3cub18CUB_300001_SM_10006detail6reduce28DeviceReduceSingleTileKernelINS2_10policy_hubIijN4cuda3std3__44plusIiEEE10Policy1000EPiSC_jS9_iiNS7_10__identityEEEvT0_T1_T2_T3_T4_T6_E12temp_storage+12];
	add.s32 	%r372, %r371, %r698;
	ld.shared.u32 	%r373, [_ZZN3cub18CUB_300001_SM_10006detail6reduce28DeviceReduceSingleTileKernelINS2_10policy_hubIijN4cuda3std3__44plusIiEEE10Policy1000EPiSC_jS9_iiNS7_10__identityEEEvT0_T1_T2_T3_T4_T6_E12temp_storage+16];
	add.s32 	%r374, %r372, %r373;
	ld.shared.u32 	%r375, [_ZZN3cub18CUB_300001_SM_10006detail6reduce28DeviceReduceSingleTileKernelINS2_10policy_hubIijN4cuda3std3__44plusIiEEE10Policy1000EPiSC_jS9_iiNS7_10__identityEEEvT0_T1_T2_T3_T4_T6_E12temp_storage+20];
	add.s32 	%r376, %r374, %r375;
	ld.shared.u32 	%r377, [_ZZN3cub18CUB_300001_SM_10006detail6reduce28DeviceReduceSingleTileKernelINS2_10policy_hubIijN4cuda3std3__44plusIiEEE10Policy1000EPiSC_jS9_iiNS7_10__identityEEEvT0_T1_T2_T3_T4_T6_E12temp_storage+24];
	add.s32 	%r378, %r376, %r377;
	ld.shared.u32 	%r379, [_ZZN3cub18CUB_300001_SM_10006detail6reduce28DeviceReduceSingleTileKernelINS2_10policy_hubIijN4cuda3std3__44plusIiEEE10Policy1000EPiSC_jS9_iiNS7_10__identityEEEvT0_T1_T2_T3_T4_T6_E12temp_storage+28];
	add.s32 	%r380, %r378, %r379;
	ld.shared.u32 	%r381, [_ZZN3cub18CUB_300001_SM_10006detail6reduce28DeviceReduceSingleTileKernelINS2_10policy_hubIijN4cuda3std3__44plusIiEEE10Policy1000EPiSC_jS9_iiNS7_10__identityEEEvT0_T1_T2_T3_T4_T6_E12temp_storage+32];
	add.s32 	%r382, %r380, %r381;
	ld.shared.u32 	%r383, [_ZZN3cub18CUB_300001_SM_10006detail6reduce28DeviceReduceSingleTileKernelINS2_10policy_hubIijN4cuda3std3__44plusIiEEE10Policy1000EPiSC_jS9_iiNS7_10__identityEEEvT0_T1_T2_T3_T4_T6_E12temp_storage+36];
	add.s32 	%r698, %r382, %r383;
	bra.uni 	$L__BB5_74;
$L__BB5_54:
	// begin inline asm
	mov.u32 %r273, %laneid;
	// end inline asm
	and.b32  	%r299, %r62, 992;
	add.s32 	%r300, %r299, 32;
	setp.gt.u32 	%p27, %r300, %r123;
	not.b32 	%r301, %r299;
	add.s32 	%r302, %r123, %r301;
	selp.b32 	%r297, %r302, 31, %p27;
	mov.b32 	%r276, 1;
	mov.b32 	%r298, -1;
	// begin inline asm
	shfl.sync.down.b32 %r274, %r682, %r276, %r297, %r298;
	// end inline asm
	setp.lt.s32 	%p28, %r273, %r297;
	selp.b32 	%r303, %r274, 0, %p28;
	add.s32 	%r280, %r303, %r682;
	mov.b32 	%r281, 2;
	// begin inline asm
	shfl.sync.down.b32 %r279, %r280, %r281, %r297, %r298;
	// end inline asm
	add.s32 	%r304, %r273, 2;
	setp.gt.s32 	%p29, %r304, %r297;
	selp.b32 	%r305, 0, %r279, %p29;
	add.s32 	%r285, %r280, %r305;
	mov.b32 	%r286, 4;
	// begin inline asm
	shfl.sync.down.b32 %r284, %r285, %r286, %r297, %r298;
	// end inline asm
	add.s32 	%r306, %r273, 4;
	setp.gt.s32 	%p30, %r306, %r297;
	selp.b32 	%r307, 0, %r284, %p30;
	add.s32 	%r290, %r285, %r307;
	mov.b32 	%r291, 8;
	// begin inline asm
	shfl.sync.down.b32 %r289, %r290, %r291, %r297, %r298;
	// end inline asm
	add.s32 	%r308, %r273, 8;
	setp.gt.s32 	%p31, %r308, %r297;
	selp.b32 	%r309, 0, %r289, %p31;
	add.s32 	%r295, %r290, %r309;
	mov.b32 	%r296, 16;
	// begin inline asm
	shfl.sync.down.b32 %r294, %r295, %r296, %r297, %r298;
	// end inline asm
	add.s32 	%r310, %r273, 16;
	setp.gt.s32 	%p32, %r310, %r297;
	selp.b32 	%r311, 0, %r294, %p32;
	add.s32 	%r698, %r295, %r311;
	setp.ne.s32 	%p33, %r273, 0;
	@%p33 bra 	$L__BB5_56;
	shr.u32 	%r312, %r62, 3;
	and.b32  	%r313, %r312, 124;
	mov.u32 	%r314, _ZZN3cub18CUB_300001_SM_10006detail6reduce28DeviceReduceSingleTileKernelINS2_10policy_hubIijN4cuda3std3__44plusIiEEE10Policy1000EPiSC_jS9_iiNS7_10__identityEEEvT0_T1_T2_T3_T4_T6_E12temp_storage;
	add.s32 	%r315, %r314, %r313;
	st.shared.u32 	[%r315+8], %r698;
$L__BB5_56:
	bar.sync 	0;
	setp.ne.s32 	%p34, %r62, 0;
	@%p34 bra 	$L__BB5_74;
	setp.gt.u32 	%p35, %r123, 32;
	ld.shared.u32 	%r316, [_ZZN3cub18CUB_300001_SM_10006detail6reduce28DeviceReduceSingleTileKernelINS2_10policy_hubIijN4cuda3std3__44plusIiEEE10Policy1000EPiSC_jS9_iiNS7_10__identityEEEvT0_T1_T2_T3_T4_T6_E12temp_storage+12];
	selp.b32 	%r317, %r316, 0, %p35;
	add.s32 	%r318, %r317, %r698;
	setp.gt.u32 	%p36, %r123, 64;
	ld.shared.u32 	%r319, [_ZZN3cub18CUB_300001_SM_10006detail6reduce28DeviceReduceSingleTileKernelINS2_10policy_hubIijN4cuda3std3__44plusIiEEE10Policy1000EPiSC_jS9_iiNS7_10__identityEEEvT0_T1_T2_T3_T4_T6_E12temp_storage+16];
	selp.b32 	%r320, %r319, 0, %p36;
	add.s32 	%r321, %r318, %r320;
	setp.gt.u32 	%p37, %r123, 96;
	ld.shared.u32 	%r322, [_ZZN3cub18CUB_300001_SM_10006detail6reduce28DeviceReduceSingleTileKernelINS2_10policy_hubIijN4cuda3std3__44plusIiEEE10Policy1000EPiSC_jS9_iiNS7_10__identityEEEvT0_T1_T2_T3_T4_T6_E12temp_storage+20];
	selp.b32 	%r323, %r322, 0, %p37;
	add.s32 	%r324, %r321, %r323;
	setp.gt.u32 	%p38, %r123, 128;
	ld.shared.u32 	%r325, [_ZZN3cub18CUB_300001_SM_10006detail6reduce28DeviceReduceSingleTileKernelINS2_10policy_hubIijN4cuda3std3__44plusIiEEE10Policy1000EPiSC_jS9_iiNS7_10__identityEEEvT0_T1_T2_T3_T4_T6_E12temp_storage+24];
	selp.b32 	%r326, %r325, 0, %p38;
	add.s32 	%r327, %r324, %r326;
	setp.gt.u32 	%p39, %r123, 160;
	ld.shared.u32 	%r328, [_ZZN3cub18CUB_300001_SM_10006detail6reduce28DeviceReduceSingleTileKernelINS2_10policy_hubIijN4cuda3std3__44plusIiEEE10Policy1000EPiSC_jS9_iiNS7_10__identityEEEvT0_T1_T2_T3_T4_T6_E12temp_storage+28];
	selp.b32 	%r329, %r328, 0, %p39;
	add.s32 	%r330, %r327, %r329;
	setp.gt.u32 	%p40, %r123, 192;
	ld.shared.u32 	%r331, [_ZZN3cub18CUB_300001_SM_10006detail6reduce28DeviceReduceSingleTileKernelINS2_10policy_hubIijN4cuda3std3__44plusIiEEE10Policy1000EPiSC_jS9_iiNS7_10__identityEEEvT0_T1_T2_T3_T4_T6_E12temp_storage+32];
	selp.b32 	%r332, %r331, 0, %p40;
	add.s32 	%r333, %r330, %r332;
	setp.gt.u32 	%p41, %r123, 224;
	ld.shared.u32 	%r334, [_ZZN3cub18CUB_300001_SM_10006detail6reduce28DeviceReduceSingleTileKernelINS2_10policy_hubIijN4cuda3std3__44plusIiEEE10Policy1000EPiSC_jS9_iiNS7_10__identityEEEvT0_T1_T2_T3_T4_T6_E12temp_storage+36];
	selp.b32 	%r335, %r334, 0, %p41;
	add.s32 	%r698, %r333, %r335;
	bra.uni 	$L__BB5_74;
$L__BB5_58:
	mov.u32 	%r87, %tid.x;
	mul.wide.u32 	%rd34, %r87, 4;
	add.s64 	%rd18, %rd15, %rd34;
	// begin inline asm
	ld.global.nc.u32 %r125, [%rd18];
	// end inline asm
	add.s64 	%rd19, %rd18, 1024;
	// begin inline asm
	ld.global.nc.u32 %r126, [%rd19];
	// end inline asm
	add.s64 	%rd20, %rd18, 2048;
	// begin inline asm
	ld.global.nc.u32 %r127, [%rd20];
	// end inline asm
	add.s64 	%rd21, %rd18, 3072;
	// begin inline asm
	ld.global.nc.u32 %r128, [%rd21];
	// end inline asm
	add.s64 	%rd22, %rd18, 4096;
	// begin inline asm
	ld.global.nc.u32 %r129, [%rd22];
	// end inline asm
	add.s64 	%rd23, %rd18, 5120;
	// begin inline asm
	ld.global.nc.u32 %r130, [%rd23];
	// end inline asm
	add.s64 	%rd24, %rd18, 6144;
	// begin inline asm
	ld.global.nc.u32 %r131, [%rd24];
	// end inline asm
	add.s64 	%rd25, %rd18, 7168;
	// begin inline asm
	ld.global.nc.u32 %r132, [%rd25];
	// end inline asm
	add.s64 	%rd26, %rd18, 8192;
	// begin inline asm
	ld.global.nc.u32 %r133, [%rd26];
	// end inline asm
	add.s64 	%rd27, %rd18, 9216;
	// begin inline asm
	ld.global.nc.u32 %r134, [%rd27];
	// end inline asm
	add.s64 	%rd28, %rd18, 10240;
	// begin inline asm
	ld.global.nc.u32 %r135, [%rd28];
	// end inline asm
	add.s64 	%rd29, %rd18, 11264;
	// begin inline asm
	ld.global.nc.u32 %r136, [%rd29];
	// end inline asm
	add.s64 	%rd30, %rd18, 12288;
	// begin inline asm
	ld.global.nc.u32 %r137, [%rd30];
	// end inline asm
	add.s64 	%rd31, %rd18, 13312;
	// begin inline asm
	ld.global.nc.u32 %r138, [%rd31];
	// end inline asm
	add.s64 	%rd32, %rd18, 14336;
	// begin inline asm
	ld.global.nc.u32 %r139, [%rd32];
	// end inline asm
	add.s64 	%rd33, %rd18, 15360;
	// begin inline asm
	ld.global.nc.u32 %r140, [%rd33];
	// end inline asm
	add.s32 	%r142, %r126, %r125;
	add.s32 	%r143, %r127, %r142;
	add.s32 	%r144, %r128, %r143;
	add.s32 	%r145, %r129, %r144;
	add.s32 	%r146, %r130, %r145;
	add.s32 	%r147, %r131, %r146;
	add.s32 	%r148, %r132, %r147;
	add.s32 	%r149, %r133, %r148;
	add.s32 	%r150, %r134, %r149;
	add.s32 	%r151, %r135, %r150;
	add.s32 	%r152, %r136, %r151;
	add.s32 	%r153, %r137, %r152;
	add.s32 	%r154, %r138, %r153;
	add.s32 	%r155, %r139, %r154;
	add.s32 	%r697, %r140, %r155;
	add.s32 	%r89, %r123, -4096;
	setp.lt.u32 	%p4, %r89, 4096;
	mov.b32 	%r686, 4096;
	@%p4 bra 	$L__BB5_62;
	mov.b32 	%r686, 4096;
$L__BB5_60:
	add.s32 	%r173, %r87, %r686;
	mul.wide.u32 	%rd51, %r173, 4;
	add.s64 	%rd35, %rd15, %rd51;
	// begin inline asm
	ld.global.nc.u32 %r157, [%rd35];
	// end inline asm
	mul.wide.u32 	%rd52, %r686, 4;
	add.s64 	%rd53, %rd18, %rd52;
	add.s64 	%rd36, %rd53, 1024;
	// begin inline asm
	ld.global.nc.u32 %r158, [%rd36];
	// end inline asm
	add.s64 	%rd37, %rd53, 2048;
	// begin inline asm
	ld.global.nc.u32 %r159, [%rd37];
	// end inline asm
	add.s64 	%rd38, %rd53, 3072;
	// begin inline asm
	ld.global.nc.u32 %r160, [%rd38];
	// end inline asm
	add.s64 	%rd39, %rd53, 4096;
	// begin inline asm
	ld.global.nc.u32 %r161, [%rd39];
	// end inline asm
	add.s64 	%rd40, %rd53, 5120;
	// begin inline asm
	ld.global.nc.u32 %r162, [%rd40];
	// end inline asm
	add.s64 	%rd41, %rd53, 6144;
	// begin inline asm
	ld.global.nc.u32 %r163, [%rd41];
	// end inline asm
	add.s64 	%rd42, %rd53, 7168;
	// begin inline asm
	ld.global.nc.u32 %r164, [%rd42];
	// end inline asm
	add.s64 	%rd43, %rd53, 8192;
	// begin inline asm
	ld.global.nc.u32 %r165, [%rd43];
	// end inline asm
	add.s64 	%rd44, %rd53, 9216;
	// begin inline asm
	ld.global.nc.u32 %r166, [%rd44];
	// end inline asm
	add.s64 	%rd45, %rd53, 10240;
	// begin inline asm
	ld.global.nc.u32 %r167, [%rd45];
	// end inline asm
	add.s64 	%rd46, %rd53, 11264;
	// begin inline asm
	ld.global.nc.u32 %r168, [%rd46];
	// end inline asm
	add.s64 	%rd47, %rd53, 12288;
	// begin inline asm
	ld.global.nc.u32 %r169, [%rd47];
	// end inline asm
	add.s64 	%rd48, %rd53, 13312;
	// begin inline asm
	ld.global.nc.u32 %r170, [%rd48];
	// end inline asm
	add.s64 	%rd49, %rd53, 14336;
	// begin inline asm
	ld.global.nc.u32 %r171, [%rd49];
	// end inline asm
	add.s64 	%rd50, %rd53, 15360;
	// begin inline asm
	ld.global.nc.u32 %r172, [%rd50];
	// end inline asm
	add.s32 	%r174, %r157, %r697;
	add.s32 	%r175, %r158, %r174;
	add.s32 	%r176, %r159, %r175;
	add.s32 	%r177, %r160, %r176;
	add.s32 	%r178, %r161, %r177;
	add.s32 	%r179, %r162, %r178;
	add.s32 	%r180, %r163, %r179;
	add.s32 	%r181, %r164, %r180;
	add.s32 	%r182, %r165, %r181;
	add.s32 	%r183, %r166, %r182;
	add.s32 	%r184, %r167, %r183;
	add.s32 	%r185, %r168, %r184;
	add.s32 	%r186, %r169, %r185;
	add.s32 	%r187, %r170, %r186;
	add.s32 	%r188, %r171, %r187;
	add.s32 	%r697, %r172, %r188;
	sub.s32 	%r189, %r123, %r686;
	setp.lt.u32 	%p5, %r189, 4096;
	@%p5 bra 	$L__BB5_70;
	add.s32 	%r686, %r686, 4096;
	setp.le.u32 	%p6, %r686, %r89;
	@%p6 bra 	$L__BB5_60;
$L__BB5_62:
	setp.le.u32 	%p7, %r123, %r686;
	@%p7 bra 	$L__BB5_70;
	sub.s32 	%r96, %r123, %r686;
	setp.ge.s32 	%p8, %r87, %r96;
	@%p8 bra 	$L__BB5_70;
	not.b32 	%r191, %r87;
	add.s32 	%r192, %r123, %r191;
	sub.s32 	%r97, %r192, %r686;
	and.b32  	%r193, %r97, 768;
	setp.eq.s32 	%p9, %r193, 768;
	mov.u32 	%r691, %r87;
	@%p9 bra 	$L__BB5_67;
	add.s32 	%r688, %r87, %r686;
	shr.u32 	%r194, %r97, 8;
	add.s32 	%r195, %r194, 1;
	and.b32  	%r196, %r195, 3;
	neg.s32 	%r687, %r196;
	mov.u32 	%r691, %r87;
$L__BB5_66:
	.pragma "nounroll";
	mul.wide.u32 	%rd55, %r688, 4;
	add.s64 	%rd54, %rd15, %rd55;
	// begin inline asm
	ld.global.nc.u32 %r197, [%rd54];
	// end inline asm
	add.s32 	%r697, %r197, %r697;
	add.s32 	%r691, %r691, 256;
	add.s32 	%r688, %r688, 256;
	add.s32 	%r687, %r687, 1;
	setp.ne.s32 	%p10, %r687, 0;
	@%p10 bra 	$L__BB5_66;
$L__BB5_67:
	setp.lt.u32 	%p11, %r97, 768;
	@%p11 bra 	$L__BB5_70;
	add.s32 	%r695, %r691, 512;
	add.s32 	%r694, %r691, %r686;
$L__BB5_69:
	mul.wide.u32 	%rd60, %r694, 4;
	add.s64 	%rd56, %rd15, %rd60;
	// begin inline asm
	ld.global.nc.u32 %r198, [%rd56];
	// end inline asm
	add.s32 	%r202, %r198, %r697;
	add.s32 	%r203, %r694, 256;
	mul.wide.u32 	%rd61, %r203, 4;
	add.s64 	%rd57, %rd15, %rd61;
	// begin inline asm
	ld.global.nc.u32 %r199, [%rd57];
	// end inline asm
	add.s32 	%r204, %r199, %r202;
	add.s32 	%r205, %r694, 512;
	mul.wide.u32 	%rd62, %r205, 4;
	add.s64 	%rd58, %rd15, %rd62;
	// begin inline asm
	ld.global.nc.u32 %r200, [%rd58];
	// end inline asm
	add.s32 	%r206, %r200, %r204;
	add.s32 	%r207, %r694, 768;
	mul.wide.u32 	%rd63, %r207, 4;
	add.s64 	%rd59, %rd15, %rd63;
	// begin inline asm
	ld.global.nc.u32 %r201, [%rd59];
	// end inline asm
	add.s32 	%r697, %r201, %r206;
	add.s32 	%r117, %r695, 1024;
	add.s32 	%r208, %r695, 512;
	add.s32 	%r694, %r694, 1024;
	setp.lt.s32 	%p12, %r208, %r96;
	mov.u32 	%r695, %r117;
	@%p12 bra 	$L__BB5_69;
$L__BB5_70:
	// begin inline asm
	mov.u32 %r209, %laneid;
	// end inline asm
	mov.b32 	%r212, 1;
	mov.b32 	%r233, 31;
	mov.b32 	%r234, -1;
	// begin inline asm
	shfl.sync.down.b32 %r210, %r697, %r212, %r233, %r234;
	// end inline asm
	setp.gt.s32 	%p13, %r209, 30;
	selp.b32 	%r235, 0, %r210, %p13;
	add.s32 	%r216, %r235, %r697;
	mov.b32 	%r217, 2;
	// begin inline asm
	shfl.sync.down.b32 %r215, %r216, %r217, %r233, %r234;
	// end inline asm
	setp.gt.s32 	%p14, %r209, 29;
	selp.b32 	%r236, 0, %r215, %p14;
	add.s32 	%r221, %r216, %r236;
	mov.b32 	%r222, 4;
	// begin inline asm
	shfl.sync.down.b32 %r220, %r221, %r222, %r233, %r234;
	// end inline asm
	setp.gt.s32 	%p15, %r209, 27;
	selp.b32 	%r237, 0, %r220, %p15;
	add.s32 	%r226, %r221, %r237;
	mov.b32 	%r227, 8;
	// begin inline asm
	shfl.sync.down.b32 %r225, %r226, %r227, %r233, %r234;
	// end inline asm
	setp.gt.s32 	%p16, %r209, 23;
	selp.b32 	%r238, 0, %r225, %p16;
	add.s32 	%r231, %r226, %r238;
	mov.b32 	%r232, 16;
	// begin inline asm
	shfl.sync.down.b32 %r230, %r231, %r232, %r233, %r234;
	// end inline asm
	setp.gt.s32 	%p17, %r209, 15;
	selp.b32 	%r239, 0, %r230, %p17;
	add.s32 	%r698, %r231, %r239;
	setp.ne.s32 	%p18, %r209, 0;
	@%p18 bra 	$L__BB5_72;
	shr.u32 	%r240, %r87, 3;
	and.b32  	%r241, %r240, 124;
	mov.u32 	%r242, _ZZN3cub18CUB_300001_SM_10006detail6reduce28DeviceReduceSingleTileKernelINS2_10policy_hubIijN4cuda3std3__44plusIiEEE10Policy1000EPiSC_jS9_iiNS7_10__identityEEEvT0_T1_T2_T3_T4_T6_E12temp_storage;
	add.s32 	%r243, %r242, %r241;
	st.shared.u32 	[%r243+8], %r698;
$L__BB5_72:
	bar.sync 	0;
	setp.ne.s32 	%p19, %r87, 0;
	@%p19 bra 	$L__BB5_74;
	ld.shared.u32 	%r244, [_ZZN3cub18CUB_300001_SM_10006detail6reduce28DeviceReduceSingleTileKernelINS2_10policy_hubIijN4cuda3std3__44plusIiEEE10Policy1000EPiSC_jS9_iiNS7_10__identityEEEvT0_T1_T2_T3_T4_T6_E12temp_storage+12];
	add.s32 	%r245, %r244, %r698;
	ld.shared.u32 	%r246, [_ZZN3cub18CUB_300001_SM_10006detail6reduce28DeviceReduceSingleTileKernelINS2_10policy_hubIijN4cuda3std3__44plusIiEEE10Policy1000EPiSC_jS9_iiNS7_10__identityEEEvT0_T1_T2_T3_T4_T6_E12temp_storage+16];
	add.s32 	%r247, %r245, %r246;
	ld.shared.u32 	%r248, [_ZZN3cub18CUB_300001_SM_10006detail6reduce28DeviceReduceSingleTileKernelINS2_10policy_hubIijN4cuda3std3__44plusIiEEE10Policy1000EPiSC_jS9_iiNS7_10__identityEEEvT0_T1_T2_T3_T4_T6_E12temp_storage+20];
	add.s32 	%r249, %r247, %r248;
	ld.shared.u32 	%r250, [_ZZN3cub18CUB_300001_SM_10006detail6reduce28DeviceReduceSingleTileKernelINS2_10policy_hubIijN4cuda3std3__44plusIiEEE10Policy1000EPiSC_jS9_iiNS7_10__identityEEEvT0_T1_T2_T3_T4_T6_E12temp_storage+24];
	add.s32 	%r251, %r249, %r250;
	ld.shared.u32 	%r252, [_ZZN3cub18CUB_300001_SM_10006detail6reduce28DeviceReduceSingleTileKernelINS2_10policy_hubIijN4cuda3std3__44plusIiEEE10Policy1000EPiSC_jS9_iiNS7_10__identityEEEvT0_T1_T2_T3_T4_T6_E12temp_storage+28];
	add.s32 	%r253, %r251, %r252;
	ld.shared.u32 	%r254, [_ZZN3cub18CUB_300001_SM_10006detail6reduce28DeviceReduceSingleTileKernelINS2_10policy_hubIijN4cuda3std3__44plusIiEEE10Policy1000EPiSC_jS9_iiNS7_10__identityEEEvT0_T1_T2_T3_T4_T6_E12temp_storage+32];
	add.s32 	%r255, %r253, %r254;
	ld.shared.u32 	%r256, [_ZZN3cub18CUB_300001_SM_10006detail6reduce28DeviceReduceSingleTileKernelINS2_10policy_hubIijN4cuda3std3__44plusIiEEE10Policy1000EPiSC_jS9_iiNS7_10__identityEEEvT0_T1_T2_T3_T4_T6_E12temp_storage+36];
	add.s32 	%r698, %r255, %r256;
$L__BB5_74:
	mov.u32 	%r643, %tid.x;
	setp.ne.s32 	%p95, %r643, 0;
	@%p95 bra 	$L__BB5_76;
	add.s32 	%r644, %r698, %r124;
	st.global.u32 	[%rd1], %r644;
$L__BB5_76:
	ret;

}
	// .globl	_ZN3cub18CUB_300001_SM_10006detail6reduce18DeviceReduceKernelINS2_10policy_hubIijN4cuda3std3__44plusIiEEE10Policy1000EPijS9_iNS7_10__identityEEEvT0_PT3_T1_NS0_13GridEvenShareISH_EET2_T4_
.visible .entry _ZN3cub18CUB_300001_SM_10006detail6reduce18DeviceReduceKernelINS2_10policy_hubIijN4cuda3std3__44plusIiEEE10Policy1000EPijS9_iNS7_10__identityEEEvT0_PT3_T1_NS0_13GridEvenShareISH_EET2_T4_(
	.param .u64 .ptr .align 1 _ZN3cub18CUB_300001_SM_10006detail6reduce18DeviceReduceKernelINS2_10policy_hubIijN4cuda3std3__44plusIiEEE10Policy1000EPijS9_iNS7_10__identityEEEvT0_PT3_T1_NS0_13GridEvenShareISH_EET2_T4__param_0,
	.param .u64 .ptr .align 1 _ZN3cub18CUB_300001_SM_10006detail6reduce18DeviceReduceKernelINS2_10policy_hubIijN4cuda3std3__44plusIiEEE10Policy1000EPijS9_iNS7_10__identityEEEvT0_PT3_T1_NS0_13GridEvenShareISH_EET2_T4__param_1,
	.param .u32 _ZN3cub18CUB_300001_SM_10006detail6reduce18DeviceReduceKernelINS2_10policy_hubIijN4cuda3std3__44plusIiEEE10Policy1000EPijS9_iNS7_10__identityEEEvT0_PT3_T1_NS0_13GridEvenShareISH_EET2_T4__param_2,
	.param .align 4 .b8 _ZN3cub18CUB_300001_SM_10006detail6reduce18DeviceReduceKernelINS2_10policy_hubIijN4cuda3std3__44plusIiEEE10Policy1000EPijS9_iNS7_10__identityEEEvT0_PT3_T1_NS0_13GridEvenShareISH_EET2_T4__param_3[40],
	.param .align 1 .b8 _ZN3cub18CUB_300001_SM_10006detail6reduce18DeviceReduceKernelINS2_10policy_hubIijN4cuda3std3__44plusIiEEE10Policy1000EPijS9_iNS7_10__identityEEEvT0_PT3_T1_NS0_13GridEvenShareISH_EET2_T4__param_4[1],
	.param .align 1 .b8 _ZN3cub18CUB_300001_SM_10006detail6reduce18DeviceReduceKernelINS2_10policy_hubIijN4cuda3std3__44plusIiEEE10Policy1000EPijS9_iNS7_10__identityEEEvT0_PT3_T1_NS0_13GridEvenShareISH_EET2_T4__param_5[1]
)
.maxntid 256
{
	.reg .pred 	%p<95>;
	.reg .b32 	%r<752>;
	.reg .b64 	%rd<112>;
	// demoted variable
	.shared .align 4 .b8 _ZZN3cub18CUB_300001_SM_10006detail6reduce18DeviceReduceKernelINS2_10policy_hubIijN4cuda3std3__44plusIiEEE10Policy1000EPijS9_iNS7_10__identityEEEvT0_PT3_T1_NS0_13GridEvenShareISH_EET2_T4_E12temp_storage[44];
	ld.param.u32 	%r1, [_ZN3cub18CUB_300001_SM_10006detail6reduce18DeviceReduceKernelINS2_10policy_hubIijN4cuda3std3__44plusIiEEE10Policy1000EPijS9_iNS7_10__identityEEEvT0_PT3_T1_NS0_13GridEvenShareISH_EET2_T4__param_3+20];
	ld.param.u64 	%rd1, [_ZN3cub18CUB_300001_SM_10006detail6reduce18DeviceReduceKernelINS2_10policy_hubIijN4cuda3std3__44plusIiEEE10Policy1000EPijS9_iNS7_10__identityEEEvT0_PT3_T1_NS0_13GridEvenShareISH_EET2_T4__param_0];
	ld.param.u32 	%r2, [_ZN3cub18CUB_300001_SM_10006detail6reduce18DeviceReduceKernelINS2_10policy_hubIijN4cuda3std3__44plusIiEEE10Policy1000EPijS9_iNS7_10__identityEEEvT0_PT3_T1_NS0_13GridEvenShareISH_EET2_T4__param_3+24];
	mov.u32 	%r3, %ctaid.x;
	shl.b32 	%r4, %r2, 12;
	shl.b32 	%r5, %r3, 12;
	and.b64  	%rd3, %rd1, 15;
	setp.ne.s64 	%p1, %rd3, 0;
	@%p1 bra 	$L__BB6_36;
	sub.s32 	%r6, %r1, %r5;
	setp.gt.u32 	%p48, %r6, 4095;
	@%p48 bra 	$L__BB6_20;
	mov.u32 	%r7, %tid.x;
	setp.ge.u32 	%p65, %r7, %r6;
	mov.b32 	%r705, 0;
	mov.u32 	%r699, %r7;
	@%p65 bra 	$L__BB6_4;
	add.s32 	%r561, %r5, %r7;
	mul.wide.u32 	%rd97, %r561, 4;
	add.s64 	%rd96, %rd1, %rd97;
	// begin inline asm
	ld.global.nc.u32 %r705, [%rd96];
	// end inline asm
	add.s32 	%r699, %r7, 256;
$L__BB6_4:
	setp.ge.u32 	%p66, %r699, %r6;
	@%p66 bra 	$L__BB6_11;
	not.b32 	%r563, %r699;
	add.s32 	%r12, %r1, %r563;
	and.b32  	%r564, %r12, 768;
	setp.eq.s32 	%p67, %r564, 768;
	@%p67 bra 	$L__BB6_8;
	add.s32 	%r696, %r699, %r5;
	shr.u32 	%r565, %r12, 8;
	add.s32 	%r566, %r565, 1;
	and.b32  	%r567, %r566, 3;
	neg.s32 	%r695, %r567;
$L__BB6_7:
	.pragma "nounroll";
	mul.wide.u32 	%rd99, %r696, 4;
	add.s64 	%rd98, %rd1, %rd99;
	// begin inline asm
	ld.global.nc.u32 %r568, [%rd98];
	// end inline asm
	add.s32 	%r705, %r568, %r705;
	add.s32 	%r699, %r699, 256;
	add.s32 	%r696, %r696, 256;
	add.s32 	%r695, %r695, 1;
	setp.ne.s32 	%p68, %r695, 0;
	@%p68 bra 	$L__BB6_7;
$L__BB6_8:
	sub.s32 	%r569, %r12, %r5;
	setp.lt.u32 	%p69, %r569, 768;
	@%p69 bra 	$L__BB6_11;
	add.s32 	%r703, %r699, 512;
	add.s32 	%r702, %r699, %r5;
$L__BB6_10:
	mul.wide.u32 	%rd104, %r702, 4;
	add.s64 	%rd100, %rd1, %rd104;
	// begin inline asm
	ld.global.nc.u32 %r570, [%rd100];
	// end inline asm
	add.s32 	%r574, %r570, %r705;
	add.s32 	%r575, %r702, 256;
	mul.wide.u32 	%rd105, %r575, 4;
	add.s64 	%rd101, %rd1, %rd105;
	// begin inline asm
	ld.global.nc.u32 %r571, [%rd101];
	// end inline asm
	add.s32 	%r576, %r571, %r574;
	add.s32 	%r577, %r702, 512;
	mul.wide.u32 	%rd106, %r577, 4;
	add.s64 	%rd102, %rd1, %rd106;
	// begin inline asm
	ld.global.nc.u32 %r572, [%rd102];
	// end inline asm
	add.s32 	%r578, %r572, %r576;
	add.s32 	%r579, %r702, 768;
	mul.wide.u32 	%rd107, %r579, 4;
	add.s64 	%rd103, %rd1, %rd107;
	// begin inline asm
	ld.global.nc.u32 %r573, [%rd103];
	// end inline asm
	add.s32 	%r705, %r573, %r578;
	add.s32 	%r32, %r703, 1024;
	add.s32 	%r580, %r703, 512;
	add.s32 	%r702, %r702, 1024;
	setp.lt.s32 	%p70, %r580, %r6;
	mov.u32 	%r703, %r32;
	@%p70 bra 	$L__BB6_10;
$L__BB6_11:
	setp.lt.u32 	%p71, %r6, 256;
	@%p71 bra 	$L__BB6_16;
	// begin inline asm
	mov.u32 %r644, %laneid;
	// end inline asm
	mov.b32 	%r647, 1;
	mov.b32 	%r668, 31;
	mov.b32 	%r669, -1;
	// begin inline asm
	shfl.sync.down.b32 %r645, %r705, %r647, %r668, %r669;
	// end inline asm
	setp.gt.s32 	%p87, %r644, 30;
	selp.b32 	%r670, 0, %r645, %p87;
	add.s32 	%r651, %r670, %r705;
	mov.b32 	%r652, 2;
	// begin inline asm
	shfl.sync.down.b32 %r650, %r651, %r652, %r668, %r669;
	// end inline asm
	setp.gt.s32 	%p88, %r644, 29;
	selp.b32 	%r671, 0, %r650, %p88;
	add.s32 	%r656, %r651, %r671;
	mov.b32 	%r657, 4;
	// begin inline asm
	shfl.sync.down.b32 %r655, %r656, %r657, %r668, %r669;
	// end inline asm
	setp.gt.s32 	%p89, %r644, 27;
	selp.b32 	%r672, 0, %r655, %p89;
	add.s32 	%r661, %r656, %r672;
	mov.b32 	%r662, 8;
	// begin inline asm
	shfl.sync.down.b32 %r660, %r661, %r662, %r668, %r669;
	// end inline asm
	setp.gt.s32 	%p90, %r644, 23;
	selp.b32 	%r673, 0, %r660, %p90;
	add.s32 	%r666, %r661, %r673;
	mov.b32 	%r667, 16;
	// begin inline asm
	shfl.sync.down.b32 %r665, %r666, %r667, %r668, %r669;
	// end inline asm
	setp.gt.s32 	%p91, %r644, 15;
	selp.b32 	%r674, 0, %r665, %p91;
	add.s32 	%r751, %r666, %r674;
	setp.ne.s32 	%p92, %r644, 0;
	@%p92 bra 	$L__BB6_14;
	shr.u32 	%r675, %r7, 3;
	and.b32  	%r676, %r675, 124;
	mov.u32 	%r677, _ZZN3cub18CUB_300001_SM_10006detail6reduce18DeviceReduceKernelINS2_10policy_hubIijN4cuda3std3__44plusIiEEE10Policy1000EPijS9_iNS7_10__identityEEEvT0_PT3_T1_NS0_13GridEvenShareISH_EET2_T4_E12temp_storage;
	add.s32 	%r678, %r677, %r676;
	st.shared.u32 	[%r678+8], %r751;
$L__BB6_14:
	bar.sync 	0;
	setp.ne.s32 	%p93, %r7, 0;
	@%p93 bra 	$L__BB6_71;
	ld.shared.u32 	%r679, [_ZZN3cub18CUB_300001_SM_10006detail6reduce18DeviceReduceKernelINS2_10policy_hubIijN4cuda3std3__44plusIiEEE10Policy1000EPijS9_iNS7_10__identityEEEvT0_PT3_T1_NS0_13GridEvenShareISH_EET2_T4_E12temp_storage+12];
	add.s32 	%r680, %r679, %r751;
	ld.shared.u32 	%r681, [_ZZN3cub18CUB_300001_SM_10006detail6reduce18DeviceReduceKernelINS2_10policy_hubIijN4cuda3std3__44plusIiEEE10Policy1000EPijS9_iNS7_10__identityEEEvT0_PT3_T1_NS0_13GridEvenShareISH_EET2_T4_E12temp_storage+16];
	add.s32 	%r682, %r680, %r681;
	ld.shared.u32 	%r683, [_ZZN3cub18CUB_300001_SM_10006detail6reduce18DeviceReduceKernelINS2_10policy_hubIijN4cuda3std3__44plusIiEEE10Policy1000EPijS9_iNS7_10__identityEEEvT0_PT3_T1_NS0_13GridEvenShareISH_EET2_T4_E12temp_storage+20];
	add.s32 	%r684, %r682, %r683;
	ld.shared.u32 	%r685, [_ZZN3cub18CUB_300001_SM_10006detail6reduce18DeviceReduceKernelINS2_10policy_hubIijN4cuda3std3__44plusIiEEE10Policy1000EPijS9_iNS7_10__identityEEEvT0_PT3_T1_NS0_13GridEvenShareISH_EET2_T4_E12temp_storage+24];
	add.s32 	%r686, %r684, %r685;
	ld.shared.u32 	%r687, [_ZZN3cub18CUB_300001_SM_10006detail6reduce18DeviceReduceKernelINS2_10policy_hubIijN4cuda3std3__44plusIiEEE10Policy1000EPijS9_iNS7_10__identityEEEvT0_PT3_T1_NS0_13GridEvenShareISH_EET2_T4_E12temp_storage+28];
	add.s32 	%r688, %r686, %r687;
	ld.shared.u32 	%r689, [_ZZN3cub18CUB_300001_SM_10006detail6reduce18DeviceReduceKernelINS2_10policy_hubIijN4cuda3std3__44plusIiEEE10Policy1000EPijS9_iNS7_10__identityEEEvT0_PT3_T1_NS0_13GridEvenShareISH_EET2_T4_E12temp_storage+32];
	add.s32 	%r690, %r688, %r689;
	ld.shared.u32 	%r691, [_ZZN3cub18CUB_300001_SM_10006detail6reduce18DeviceReduceKernelINS2_10policy_hubIijN4cuda3std3__44plusIiEEE10Policy1000EPijS9_iNS7_10__identityEEEvT0_PT3_T1_NS0_13GridEvenShareISH_EET2_T4_E12temp_storage+36];
	add.s32 	%r751, %r690, %r691;
	bra.uni 	$L__BB6_71;
$L__BB6_16:
	// begin inline asm
	mov.u32 %r581, %laneid;
	// end inline asm
	and.b32  	%r607, %r7, 992;
	add.s32 	%r608, %r607, 32;
	setp.gt.u32 	%p72, %r608, %r6;
	not.b32 	%r609, %r607;
	add.s32 	%r610, %r6, %r609;
	selp.b32 	%r605, %r610, 31, %p72;
	mov.b32 	%r584, 1;
	mov.b32 	%r606, -1;
	// begin inline asm
	shfl.sync.down.b32 %r582, %r705, %r584, %r605, %r606;
	// end inline asm
	setp.lt.s32 	%p73, %r581, %r605;
	selp.b32 	%r611, %r582, 0, %p73;
	add.s32 	%r588, %r611, %r705;
	mov.b32 	%r589, 2;
	// begin inline asm
	shfl.sync.down.b32 %r587, %r588, %r589, %r605, %r606;
	// end inline asm
	add.s32 	%r612, %r581, 2;
	setp.gt.s32 	%p74, %r612, %r605;
	selp.b32 	%r613, 0, %r587, %p74;
	add.s32 	%r593, %r588, %r613;
	mov.b32 	%r594, 4;
	// begin inline asm
	shfl.sync.down.b32 %r592, %r593, %r594, %r605, %r606;
	// end inline asm
	add.s32 	%r614, %r581, 4;
	setp.gt.s32 	%p75, %r614, %r605;
	selp.b32 	%r615, 0, %r592, %p75;
	add.s32 	%r598, %r593, %r615;
	mov.b32 	%r599, 8;
	// begin inline asm
	shfl.sync.down.b32 %r597, %r598, %r599, %r605, %r606;
	// end inline asm
	add.s32 	%r616, %r581, 8;
	setp.gt.s32 	%p76, %r616, %r605;
	selp.b32 	%r617, 0, %r597, %p76;
	add.s32 	%r603, %r598, %r617;
	mov.b32 	%r604, 16;
	// begin inline asm
	shfl.sync.down.b32 %r602, %r603, %r604, %r605, %r606;
	// end inline asm
	add.s32 	%r618, %r581, 16;
	setp.gt.s32 	%p77, %r618, %r605;
	selp.b32 	%r619, 0, %r602, %p77;
	add.s32 	%r751, %r603, %r619;
	setp.ne.s32 	%p78, %r581, 0;
	@%p78 bra 	$L__BB6_18;
	shr.u32 	%r620, %r7, 3;
	and.b32  	%r621, %r620, 124;
	mov.u32 	%r622, _ZZN3cub18CUB_300001_SM_10006detail6reduce18DeviceReduceKernelINS2_10policy_hubIijN4cuda3std3__44plusIiEEE10Policy1000EPijS9_iNS7_10__identityEEEvT0_PT3_T1_NS0_13GridEvenShareISH_EET2_T4_E12temp_storage;
	add.s32 	%r623, %r622, %r621;
	st.shared.u32 	[%r623+8], %r751;
$L__BB6_18:
	bar.sync 	0;
	setp.ne.s32 	%p79, %r7, 0;
	@%p79 bra 	$L__BB6_71;
	setp.gt.u32 	%p80, %r6, 32;
	ld.shared.u32 	%r624, [_ZZN3cub18CUB_300001_SM_10006detail6reduce18DeviceReduceKernelINS2_10policy_hubIijN4cuda3std3__44plusIiEEE10Policy1000EPijS9_iNS7_10__identityEEEvT0_PT3_T1_NS0_13GridEvenShareISH_EET2_T4_E12temp_storage+12];
	selp.b32 	%r625, %r624, 0, %p80;
	add.s32 	%r626, %r625, %r751;
	setp.gt.u32 	%p81, %r6, 64;
	ld.shared.u32 	%r627, [_ZZN3cub18CUB_300001_SM_10006detail6reduce18DeviceReduceKernelINS2_10policy_hubIijN4cuda3std3__44plusIiEEE10Policy1000EPijS9_iNS7_10__identityEEEvT0_PT3_T1_NS0_13GridEvenShareISH_EET2_T4_E12temp_storage+16];
	selp.b32 	%r628, %r627, 0, %p81;
	add.s32 	%r629, %r626, %r628;
	setp.gt.u32 	%p82, %r6, 96;
	ld.shared.u32 	%r630, [_ZZN3cub18CUB_300001_SM_10006detail6reduce18DeviceReduceKernelINS2_10policy_hubIijN4cuda3std3__44plusIiEEE10Policy1000EPijS9_iNS7_10__identityEEEvT0_PT3_T1_NS0_13GridEvenShareISH_EET2_T4_E12temp_storage+20];
	selp.b32 	%r631, %r630, 0, %p82;
	add.s32 	%r632, %r629, %r631;
	setp.gt.u32 	%p83, %r6, 128;
	ld.shared.u32 	%r633, [_ZZN3cub18CUB_300001_SM_10006detail6reduce18DeviceReduceKernelINS2_10policy_hubIijN4cuda3std3__44plusIiEEE10Policy1000EPijS9_iNS7_10__identityEEEvT0_PT3_T1_NS0_13GridEvenShareISH_EET2_T4_E12temp_storage+24];
	selp.b32 	%r634, %r633, 0, %p83;
	add.s32 	%r635, %r632, %r634;
	setp.gt.u32 	%p84, %r6, 160;
	ld.shared.u32 	%r636, [_ZZN3cub18CUB_300001_SM_10006detail6reduce18DeviceReduceKernelINS2_10policy_hubIijN4cuda3std3__44plusIiEEE10Policy1000EPijS9_iNS7_10__identityEEEvT0_PT3_T1_NS0_13GridEvenShareISH_EET2_T4_E12temp_storage+28];
	selp.b32 	%r637, %r636, 0, %p84;
	add.s32 	%r638, %r635, %r637;
	setp.gt.u32 	%p85, %r6, 192;
	ld.shared.u32 	%r639, [_ZZN3cub18CUB_300001_SM_10006detail6reduce18DeviceReduceKernelINS2_10policy_hubIijN4cuda3std3__44plusIiEEE10Policy1000EPijS9_iNS7_10__identityEEEvT0_PT3_T1_NS0_13GridEvenShareISH_EET2_T4_E12temp_storage+32];
	selp.b32 	%r640, %r639, 0, %p85;
	add.s32 	%r641, %r638, %r640;
	setp.gt.u32 	%p86, %r6, 224;
	ld.shared.u32 	%r642, [_ZZN3cub18CUB_300001_SM_10006detail6reduce18DeviceReduceKernelINS2_10policy_hubIijN4cuda3std3__44plusIiEEE10Policy1000EPijS9_iNS7_10__identityEEEvT0_PT3_T1_NS0_13GridEvenShareISH_EET2_T4_E12temp_storage+36];
	selp.b32 	%r643, %r642, 0, %p86;
	add.s32 	%r751, %r641, %r643;
	bra.uni 	$L__BB6_71;
$L__BB6_20:
	mov.u32 	%r39, %tid.x;
	shl.b32 	%r40, %r39, 2;
	add.s32 	%r424, %r5, %r40;
	mul.wide.u32 	%rd72, %r424, 4;
	add.s64 	%rd62, %rd1, %rd72;
	// begin inline asm
	ld.global.nc.v2.u64 {%rd60, %rd61}, [%rd62];
	// end inline asm
	mov.b64 	{%r425, %r426}, %rd61;
	mov.b64 	{%r427, %r428}, %rd60;
	add.s64 	%rd65, %rd62, 4096;
	// begin inline asm
	ld.global.nc.v2.u64 {%rd63, %rd64}, [%rd65];
	// end inline asm
	mov.b64 	{%r429, %r430}, %rd64;
	mov.b64 	{%r431, %r432}, %rd63;
	add.s64 	%rd68, %rd62, 8192;
	// begin inline asm
	ld.global.nc.v2.u64 {%rd66, %rd67}, [%rd68];
	// end inline asm
	mov.b64 	{%r433, %r434}, %rd67;
	mov.b64 	{%r435, %r436}, %rd66;
	add.s64 	%rd71, %rd62, 12288;
	// begin inline asm
	ld.global.nc.v2.u64 {%rd69, %rd70}, [%rd71];
	// end inline asm
	mov.b64 	{%r437, %r438}, %rd70;
	mov.b64 	{%r439, %r440}, %rd69;
	add.s32 	%r441, %r428, %r427;
	add.s32 	%r442, %r425, %r441;
	add.s32 	%r443, %r426, %r442;
	add.s32 	%r444, %r431, %r443;
	add.s32 	%r445, %r432, %r444;
	add.s32 	%r446, %r429, %r445;
	add.s32 	%r447, %r430, %r446;
	add.s32 	%r448, %r435, %r447;
	add.s32 	%r449, %r436, %r448;
	add.s32 	%r450, %r433, %r449;
	add.s32 	%r451, %r434, %r450;
	add.s32 	%r452, %r439, %r451;
	add.s32 	%r453, %r440, %r452;
	add.s32 	%r454, %r437, %r453;
	add.s32 	%r721, %r438, %r454;
	setp.lt.u32 	%p49, %r6, %r4;
	@%p49 bra 	$L__BB6_32;
	add.s32 	%r42, %r4, %r5;
	add.s32 	%r707, %r42, 256;
	add.s32 	%r706, %r42, %r39;
	mov.b32 	%r708, 0;
$L__BB6_22:
	add.s32 	%r5, %r5, %r4;
	add.s32 	%r456, %r1, -4096;
	setp.gt.u32 	%p50, %r5, %r456;
	@%p50 bra 	$L__BB6_24;
	add.s32 	%r457, %r5, %r40;
	mul.wide.u32 	%rd85, %r457, 4;
	add.s64 	%rd75, %rd1, %rd85;
	// begin inline asm
	ld.global.nc.v2.u64 {%rd73, %rd74}, [%rd75];
	// end inline asm
	mov.b64 	{%r458, %r459}, %rd74;
	mov.b64 	{%r460, %r461}, %rd73;
	add.s64 	%rd78, %rd75, 4096;
	// begin inline asm
	ld.global.nc.v2.u64 {%rd76, %rd77}, [%rd78];
	// end inline asm
	mov.b64 	{%r462, %r463}, %rd77;
	mov.b64 	{%r464, %r465}, %rd76;
	add.s64 	%rd81, %rd75, 8192;
	// begin inline asm
	ld.global.nc.v2.u64 {%rd79, %rd80}, [%rd81];
	// end inline asm
	mov.b64 	{%r466, %r467}, %rd80;
	mov.b64 	{%r468, %r469}, %rd79;
	add.s64 	%rd84, %rd75, 12288;
	// begin inline asm
	ld.global.nc.v2.u64 {%rd82, %rd83}, [%rd84];
	// end inline asm
	mov.b64 	{%r470, %r471}, %rd83;
	mov.b64 	{%r472, %r473}, %rd82;
	add.s32 	%r474, %r460, %r721;
	add.s32 	%r475, %r461, %r474;
	add.s32 	%r476, %r458, %r475;
	add.s32 	%r477, %r459, %r476;
	add.s32 	%r478, %r464, %r477;
	add.s32 	%r479, %r465, %r478;
	add.s32 	%r480, %r462, %r479;
	add.s32 	%r481, %r463, %r480;
	add.s32 	%r482, %r468, %r481;
	add.s32 	%r483, %r469, %r482;
	add.s32 	%r484, %r466, %r483;
	add.s32 	%r485, %r467, %r484;
	add.s32 	%r486, %r472, %r485;
	add.s32 	%r487, %r473, %r486;
	add.s32 	%r488, %r470, %r487;
	add.s32 	%r721, %r471, %r488;
	sub.s32 	%r489, %r1, %r5;
	setp.lt.u32 	%p51, %r489, %r4;
	add.s32 	%r708, %r708, 1;
	add.s32 	%r707, %r707, %r4;
	add.s32 	%r706, %r706, %r4;
	@%p51 bra 	$L__BB6_32;
	bra.uni 	$L__BB6_22;
$L__BB6_24:
	setp.le.u32 	%p52, %r1, %r5;
	@%p52 bra 	$L__BB6_32;
	sub.s32 	%r55, %r1, %r5;
	setp.ge.s32 	%p53, %r39, %r55;
	@%p53 bra 	$L__BB6_32;
	not.b32 	%r491, %r39;
	add.s32 	%r492, %r1, %r491;
	sub.s32 	%r493, %r492, %r42;
	mul.lo.s32 	%r494, %r2, %r708;
	shl.b32 	%r495, %r494, 12;
	sub.s32 	%r56, %r493, %r495;
	shr.u32 	%r496, %r492, 8;
	add.s32 	%r57, %r496, 1;
	and.b32  	%r497, %r492, 768;
	setp.eq.s32 	%p54, %r497, 768;
	mov.u32 	%r715, %r39;
	@%p54 bra 	$L__BB6_29;
	and.b32  	%r498, %r57, 3;
	neg.s32 	%r711, %r498;
	mov.u32 	%r715, %r39;
$L__BB6_28:
	.pragma "nounroll";
	mul.wide.u32 	%rd87, %r706, 4;
	add.s64 	%rd86, %rd1, %rd87;
	// begin inline asm
	ld.global.nc.u32 %r499, [%rd86];
	// end inline asm
	add.s32 	%r721, %r499, %r721;
	add.s32 	%r715, %r715, 256;
	add.s32 	%r706, %r706, 256;
	add.s32 	%r711, %r711, 1;
	setp.ne.s32 	%p55, %r711, 0;
	@%p55 bra 	$L__BB6_28;
$L__BB6_29:
	setp.lt.u32 	%p56, %r56, 768;
	@%p56 bra 	$L__BB6_32;
	add.s32 	%r719, %r715, 512;
	add.s32 	%r718, %r715, %r707;
$L__BB6_31:
	add.s32 	%r504, %r718, -256;
	mul.wide.u32 	%rd92, %r504, 4;
	add.s64 	%rd88, %rd1, %rd92;
	// begin inline asm
	ld.global.nc.u32 %r500, [%rd88];
	// end inline asm
	add.s32 	%r505, %r500, %r721;
	mul.wide.u32 	%rd93, %r718, 4;
	add.s64 	%rd89, %rd1, %rd93;
	// begin inline asm
	ld.global.nc.u32 %r501, [%rd89];
	// end inline asm
	add.s32 	%r506, %r501, %r505;
	add.s32 	%r507, %r718, 256;
	mul.wide.u32 	%rd94, %r507, 4;
	add.s64 	%rd90, %rd1, %rd94;
	// begin inline asm
	ld.global.nc.u32 %r502, [%rd90];
	// end inline asm
	add.s32 	%r508, %r502, %r506;
	add.s32 	%r509, %r718, 512;
	mul.wide.u32 	%rd95, %r509, 4;
	add.s64 	%rd91, %rd1, %rd95;
	// begin inline asm
	ld.global.nc.u32 %r503, [%rd91];
	// end inline asm
	add.s32 	%r721, %r503, %r508;
	add.s32 	%r76, %r719, 1024;
	add.s32 	%r510, %r719, 512;
	add.s32 	%r718, %r718, 1024;
	setp.lt.s32 	%p57, %r510, %r55;
	mov.u32 	%r719, %r76;
	@%p57 bra 	$L__BB6_31;
$L__BB6_32:
	// begin inline asm
	mov.u32 %r511, %laneid;
	// end inline asm
	mov.b32 	%r514, 1;
	mov.b32 	%r535, 31;
	mov.b32 	%r536, -1;
	// begin inline asm
	shfl.sync.down.b32 %r512, %r721, %r514, %r535, %r536;
	// end inline asm
	setp.gt.s32 	%p58, %r511, 30;
	selp.b32 	%r537, 0, %r512, %p58;
	add.s32 	%r518, %r537, %r721;
	mov.b32 	%r519, 2;
	// begin inline asm
	shfl.sync.down.b32 %r517, %r518, %r519, %r535, %r536;
	// end inline asm
	setp.gt.s32 	%p59, %r511, 29;
	selp.b32 	%r538, 0, %r517, %p59;
	add.s32 	%r523, %r518, %r538;
	mov.b32 	%r524, 4;
	// begin inline asm
	shfl.sync.down.b32 %r522, %r523, %r524, %r535, %r536;
	// end inline asm
	setp.gt.s32 	%p60, %r511, 27;
	selp.b32 	%r539, 0, %r522, %p60;
	add.s32 	%r528, %r523, %r539;
	mov.b32 	%r529, 8;
	// begin inline asm
	shfl.sync.down.b32 %r527, %r528, %r529, %r535, %r536;
	// end inline asm
	setp.gt.s32 	%p61, %r511, 23;
	selp.b32 	%r540, 0, %r527, %p61;
	add.s32 	%r533, %r528, %r540;
	mov.b32 	%r534, 16;
	// begin inline asm
	shfl.sync.down.b32 %r532, %r533, %r534, %r535, %r536;
	// end inline asm
	setp.gt.s32 	%p62, %r511, 15;
	selp.b32 	%r541, 0, %r532, %p62;
	add.s32 	%r751, %r533, %r541;
	setp.ne.s32 	%p63, %r511, 0;
	@%p63 bra 	$L__BB6_34;
	shr.u32 	%r542, %r39, 3;
	and.b32  	%r543, %r542, 124;
	mov.u32 	%r544, _ZZN3cub18CUB_300001_SM_10006detail6reduce18DeviceReduceKernelINS2_10policy_hubIijN4cuda3std3__44plusIiEEE10Policy1000EPijS9_iNS7_10__identityEEEvT0_PT3_T1_NS0_13GridEvenShareISH_EET2_T4_E12temp_storage;
	add.s32 	%r545, %r544, %r543;
	st.shared.u32 	[%r545+8], %r751;
$L__BB6_34:
	bar.sync 	0;
	setp.ne.s32 	%p64, %r39, 0;
	@%p64 bra 	$L__BB6_71;
	ld.shared.u32 	%r546, [_ZZN3cub18CUB_300001_SM_10006detail6reduce18DeviceReduceKernelINS2_10policy_hubIijN4cuda3std3__44plusIiEEE10Policy1000EPijS9_iNS7_10__identityEEEvT0_PT3_T1_NS0_13GridEvenShareISH_EET2_T4_E12temp_storage+12];
	add.s32 	%r547, %r546, %r751;
	ld.shared.u32 	%r548, [_ZZN3cub18CUB_300001_SM_10006detail6reduce18DeviceReduceKernelINS2_10policy_hubIijN4cuda3std3__44plusIiEEE10Policy1000EPijS9_iNS7_10__identityEEEvT0_PT3_T1_NS0_13GridEvenShareISH_EET2_T4_E12temp_storage+16];
	add.s32 	%r549, %r547, %r548;
	ld.shared.u32 	%r550, [_ZZN3cub18CUB_300001_SM_10006detail6reduce18DeviceReduceKernelINS2_10policy_hubIijN4cuda3std3__44plusIiEEE10Policy1000EPijS9_iNS7_10__identityEEEvT0_PT3_T1_NS0_13GridEvenShareISH_EET2_T4_E12temp_storage+20];
	add.s32 	%r551, %r549, %r550;
	ld.shared.u32 	%r552, [_ZZN3cub18CUB_300001_SM_10006detail6reduce18DeviceReduceKernelINS2_10policy_hubIijN4cuda3std3__44plusIiEEE10Policy1000EPijS9_iNS7_10__identityEEEvT0_PT3_T1_NS0_13GridEvenShareISH_EET2_T4_E12temp_storage+24];
	add.s32 	%r553, %r551, %r552;
	ld.shared.u32 	%r554, [_ZZN3cub18CUB_300001_SM_10006detail6reduce18DeviceReduceKernelINS2_10policy_hubIijN4cuda3std3__44plusIiEEE10Policy1000EPijS9_iNS7_10__identityEEEvT0_PT3_T1_NS0_13GridEvenShareISH_EET2_T4_E12temp_storage+28];
	add.s32 	%r555, %r553, %r554;
	ld.shared.u32 	%r556, [_ZZN3cub18CUB_300001_SM_10006detail6reduce18DeviceReduceKernelINS2_10policy_hubIijN4cuda3std3__44plusIiEEE10Policy1000EPijS9_iNS7_10__identityEEEvT0_PT3_T1_NS0_13GridEvenShareISH_EET2_T4_E12temp_storage+32];
	add.s32 	%r557, %r555, %r556;
	ld.shared.u32 	%r558, [_ZZN3cub18CUB_300001_SM_10006detail6reduce18DeviceReduceKernelINS2_10policy_hubIijN4cuda3std3__44plusIiEEE10Policy1000EPijS9_iNS7_10__identityEEEvT0_PT3_T1_NS0_13GridEvenShareISH_EET2_T4_E12temp_storage+36];
	add.s32 	%r751, %r557, %r558;
	bra.uni 	$L__BB6_71;
$L__BB6_36:
	sub.s32 	%r81, %r1, %r5;
	setp.gt.u32 	%p2, %r81, 4095;
	@%p2 bra 	$L__BB6_55;
	mov.u32 	%r82, %tid.x;
	setp.ge.u32 	%p19, %r82, %r81;
	mov.b32 	%r734, 0;
	mov.u32 	%r728, %r82;
	@%p19 bra 	$L__BB6_39;
	add.s32 	%r293, %r5, %r82;
	mul.wide.u32 	%rd49, %r293, 4;
	add.s64 	%rd48, %rd1, %rd49;
	// begin inline asm
	ld.global.nc.u32 %r734, [%rd48];
	// end inline asm
	add.s32 	%r728, %r82, 256;
$L__BB6_39:
	setp.ge.u32 	%p20, %r728, %r81;
	@%p20 bra 	$L__BB6_46;
	not.b32 	%r295, %r728;
	add.s32 	%r87, %r1, %r295;
	and.b32  	%r296, %r87, 768;
	setp.eq.s32 	%p21, %r296, 768;
	@%p21 bra 	$L__BB6_43;
	add.s32 	%r725, %r728, %r5;
	shr.u32 	%r297, %r87, 8;
	add.s32 	%r298, %r297, 1;
	and.b32  	%r299, %r298, 3;
	neg.s32 	%r724, %r299;
$L__BB6_42:
	.pragma "nounroll";
	mul.wide.u32 	%rd51, %r725, 4;
	add.s64 	%rd50, %rd1, %rd51;
	// begin inline asm
	ld.global.nc.u32 %r300, [%rd50];
	// end inline asm
	add.s32 	%r734, %r300, %r734;
	add.s32 	%r728, %r728, 256;
	add.s32 	%r725, %r725, 256;
	add.s32 	%r724, %r724, 1;
	setp.ne.s32 	%p22, %r724, 0;
	@%p22 bra 	$L__BB6_42;
$L__BB6_43:
	sub.s32 	%r301, %r87, %r5;
	setp.lt.u32 	%p23, %r301, 768;
	@%p23 bra 	$L__BB6_46;
	add.s32 	%r732, %r728, 512;
	add.s32 	%r731, %r728, %r5;
$L__BB6_45:
	mul.wide.u32 	%rd56, %r731, 4;
	add.s64 	%rd52, %rd1, %rd56;
	// begin inline asm
	ld.global.nc.u32 %r302, [%rd52];
	// end inline asm
	add.s32 	%r306, %r302, %r734;
	add.s32 	%r307, %r731, 256;
	mul.wide.u32 	%rd57, %r307, 4;
	add.s64 	%rd53, %rd1, %rd57;
	// begin inline asm
	ld.global.nc.u32 %r303, [%rd53];
	// end inline asm
	add.s32 	%r308, %r303, %r306;
	add.s32 	%r309, %r731, 512;
	mul.wide.u32 	%rd58, %r309, 4;
	add.s64 	%rd54, %rd1, %rd58;
	// begin inline asm
	ld.global.nc.u32 %r304, [%rd54];
	// end inline asm
	add.s32 	%r310, %r304, %r308;
	add.s32 	%r311, %r731, 768;
	mul.wide.u32 	%rd59, %r311, 4;
	add.s64 	%rd55, %rd1, %rd59;
	// begin inline asm
	ld.global.nc.u32 %r305, [%rd55];
	// end inline asm
	add.s32 	%r734, %r305, %r310;
	add.s32 	%r107, %r732, 1024;
	add.s32 	%r312, %r732, 512;
	add.s32 	%r731, %r731, 1024;
	setp.lt.s32 	%p24, %r312, %r81;
	mov.u32 	%r732, %r107;
	@%p24 bra 	$L__BB6_45;
$L__BB6_46:
	setp.lt.u32 	%p25, %r81, 256;
	@%p25 bra 	$L__BB6_51;
	// begin inline asm
	mov.u32 %r376, %laneid;
	// end inline asm
	mov.b32 	%r379, 1;
	mov.b32 	%r400, 31;
	mov.b32 	%r401, -1;
	// begin inline asm
	shfl.sync.down.b32 %r377, %r734, %r379, %r400, %r401;
	// end inline asm
	setp.gt.s32 	%p41, %r376, 30;
	selp.b32 	%r402, 0, %r377, %p41;
	add.s32 	%r383, %r402, %r734;
	mov.b32 	%r384, 2;
	// begin inline asm
	shfl.sync.down.b32 %r382, %r383, %r384, %r400, %r401;
	// end inline asm
	setp.gt.s32 	%p42, %r376, 29;
	selp.b32 	%r403, 0, %r382, %p42;
	add.s32 	%r388, %r383, %r403;
	mov.b32 	%r389, 4;
	// begin inline asm
	shfl.sync.down.b32 %r387, %r388, %r389, %r400, %r401;
	// end inline asm
	setp.gt.s32 	%p43, %r376, 27;
	selp.b32 	%r404, 0, %r387, %p43;
	add.s32 	%r393, %r388, %r404;
	mov.b32 	%r394, 8;
	// begin inline asm
	shfl.sync.down.b32 %r392, %r393, %r394, %r400, %r401;
	// end inline asm
	setp.gt.s32 	%p44, %r376, 23;
	selp.b32 	%r405, 0, %r392, %p44;
	add.s32 	%r398, %r393, %r405;
	mov.b32 	%r399, 16;
	// begin inline asm
	shfl.sync.down.b32 %r397, %r398, %r399, %r400, %r401;
	// end inline asm
	setp.gt.s32 	%p45, %r376, 15;
	selp.b32 	%r406, 0, %r397, %p45;
	add.s32 	%r751, %r398, %r406;
	setp.ne.s32 	%p46, %r376, 0;
	@%p46 bra 	$L__BB6_49;
	shr.u32 	%r407, %r82, 3;
	and.b32  	%r408, %r407, 124;
	mov.u32 	%r409, _ZZN3cub18CUB_300001_SM_10006detail6reduce18DeviceReduceKernelINS2_10policy_hubIijN4cuda3std3__44plusIiEEE10Policy1000EPijS9_iNS7_10__identityEEEvT0_PT3_T1_NS0_13GridEvenShareISH_EET2_T4_E12temp_storage;
	add.s32 	%r410, %r409, %r408;
	st.shared.u32 	[%r410+8], %r751;
$L__BB6_49:
	bar.sync 	0;
	setp.ne.s32 	%p47, %r82, 0;
	@%p47 bra 	$L__BB6_71;
	ld.shared.u32 	%r411, [_ZZN3cub18CUB_300001_SM_10006detail6reduce18DeviceReduceKernelINS2_10policy_hubIijN4cuda3std3__44plusIiEEE10Policy1000EPijS9_iNS7_10__identityEEEvT0_PT3_T1_NS0_13GridEvenShareISH_EET2_T4_E12temp_storage+12];
	add.s32 	%r412, %r411, %r751;
	ld.shared.u32 	%r413, [_ZZN3cub18CUB_300001_SM_10006detail6reduce18DeviceReduceKernelINS2_10policy_hubIijN4cuda3std3__44plusIiEEE10Policy1000EPijS9_iNS7_10__identityEEEvT0_PT3_T1_NS0_13GridEvenShareISH_EET2_T4_E12temp_storage+16];
	add.s32 	%r414, %r412, %r413;
	ld.shared.u32 	%r415, [_ZZN3cub18CUB_300001_SM_10006detail6reduce18DeviceReduceKernelINS2_10policy_hubIijN4cuda3std3__44plusIiEEE10Policy1000EPijS9_iNS7_10__identityEEEvT0_PT3_T1_NS0_13GridEvenShareISH_EET2_T4_E12temp_storage+20];
	add.s32 	%r416, %r414, %r415;
	ld.shared.u32 	%r417, [_ZZN3cub18CUB_300001_SM_10006detail6reduce18DeviceReduceKernelINS2_10policy_hubIijN4cuda3std3__44plusIiEEE10Policy1000EPijS9_iNS7_10__identityEEEvT0_PT3_T1_NS0_13GridEvenShareISH_EET2_T4_E12temp_storage+24];
	add.s32 	%r418, %r416, %r417;
	ld.shared.u32 	%r419, [_ZZN3cub18CUB_300001_SM_10006detail6reduce18DeviceReduceKernelINS2_10policy_hubIijN4cuda3std3__44plusIiEEE10Policy1000EPijS9_iNS7_10__identityEEEvT0_PT3_T1_NS0_13GridEvenShareISH_EET2_T4_E12temp_storage+28];
	add.s32 	%r420, %r418, %r419;
	ld.shared.u32 	%r421, [_ZZN3cub18CUB_300001_SM_10006detail6reduce18DeviceReduceKernelINS2_10policy_hubIijN4cuda3std3__44plusIiEEE10Policy1000EPijS9_iNS7_10__identityEEEvT0_PT3_T1_NS0_13GridEvenShareISH_EET2_T4_E12temp_storage+32];
	add.s32 	%r422, %r420, %r421;
	ld.shared.u32 	%r423, [_ZZN3cub18CUB_300001_SM_10006detail6reduce18DeviceReduceKernelINS2_10policy_hubIijN4cuda3std3__44plusIiEEE10Policy1000EPijS9_iNS7_10__identityEEEvT0_PT3_T1_NS0_13GridEvenShareISH_EET2_T4_E12temp_storage+36];
	add.s32 	%r751, %r422, %r423;
	bra.uni 	$L__BB6_71;
$L__BB6_51:
	// begin inline asm
	mov.u32 %r313, %laneid;
	// end inline asm
	and.b32  	%r339, %r82, 992;
	add.s32 	%r340, %r339, 32;
	setp.gt.u32 	%p26, %r340, %r81;
	not.b32 	%r341, %r339;
	add.s32 	%r342, %r81, %r341;
	selp.b32 	%r337, %r342, 31, %p26;
	mov.b32 	%r316, 1;
	mov.b32 	%r338, -1;
	// begin inline asm
	shfl.sync.down.b32 %r314, %r734, %r316, %r337, %r338;
	// end inline asm
	setp.lt.s32 	%p27, %r313, %r337;
	selp.b32 	%r343, %r314, 0, %p27;
	add.s32 	%r320, %r343, %r734;
	mov.b32 	%r321, 2;
	// begin inline asm
	shfl.sync.down.b32 %r319, %r320, %r321, %r337, %r338;
	// end inline asm
	add.s32 	%r344, %r313, 2;
	setp.gt.s32 	%p28, %r344, %r337;
	selp.b32 	%r345, 0, %r319, %p28;
	add.s32 	%r325, %r320, %r345;
	mov.b32 	%r326, 4;
	// begin inline asm
	shfl.sync.down.b32 %r324, %r325, %r326, %r337, %r338;
	// end inline asm
	add.s32 	%r346, %r313, 4;
	setp.gt.s32 	%p29, %r346, %r337;
	selp.b32 	%r347, 0, %r324, %p29;
	add.s32 	%r330, %r325, %r347;
	mov.b32 	%r331, 8;
	// begin inline asm
	shfl.sync.down.b32 %r329, %r330, %r331, %r337, %r338;
	// end inline asm
	add.s32 	%r348, %r313, 8;
	setp.gt.s32 	%p30, %r348, %r337;
	selp.b32 	%r349, 0, %r329, %p30;
	add.s32 	%r335, %r330, %r349;
	mov.b32 	%r336, 16;
	// begin inline asm
	shfl.sync.down.b32 %r334, %r335, %r336, %r337, %r338;
	// end inline asm
	add.s32 	%r350, %r313, 16;
	setp.gt.s32 	%p31, %r350, %r337;
	selp.b32 	%r351, 0, %r334, %p31;
	add.s32 	%r751, %r335, %r351;
	setp.ne.s32 	%p32, %r313, 0;
	@%p32 bra 	$L__BB6_53;
	shr.u32 	%r352, %r82, 3;
	and.b32  	%r353, %r352, 124;
	mov.u32 	%r354, _ZZN3cub18CUB_300001_SM_10006detail6reduce18DeviceReduceKernelINS2_10policy_hubIijN4cuda3std3__44plusIiEEE10Policy1000EPijS9_iNS7_10__identityEEEvT0_PT3_T1_NS0_13GridEvenShareISH_EET2_T4_E12temp_storage;
	add.s32 	%r355, %r354, %r353;
	st.shared.u32 	[%r355+8], %r751;
$L__BB6_53:
	bar.sync 	0;
	setp.ne.s32 	%p33, %r82, 0;
	@%p33 bra 	$L__BB6_71;
	setp.gt.u32 	%p34, %r81, 32;
	ld.shared.u32 	%r356, [_ZZN3cub18CUB_300001_SM_10006detail6reduce18DeviceReduceKernelINS2_10policy_hubIijN4cuda3std3__44plusIiEEE10Policy1000EPijS9_iNS7_10__identityEEEvT0_PT3_T1_NS0_13GridEvenShareISH_EET2_T4_E12temp_storage+12];
	selp.b32 	%r357, %r356, 0, %p34;
	add.s32 	%r358, %r357, %r751;
	setp.gt.u32 	%p35, %r81, 64;
	ld.shared.u32 	%r359, [_ZZN3cub18CUB_300001_SM_10006detail6reduce18DeviceReduceKernelINS2_10policy_hubIijN4cuda3std3__44plusIiEEE10Policy1000EPijS9_iNS7_10__identityEEEvT0_PT3_T1_NS0_13GridEvenShareISH_EET2_T4_E12temp_storage+16];
	selp.b32 	%r360, %r359, 0, %p35;
	add.s32 	%r361, %r358, %r360;
	setp.gt.u32 	%p36, %r81, 96;
	ld.shared.u32 	%r362, [_ZZN3cub18CUB_300001_SM_10006detail6reduce18DeviceReduceKernelINS2_10policy_hubIijN4cuda3std3__44plusIiEEE10Policy1000EPijS9_iNS7_10__identityEEEvT0_PT3_T1_NS0_13GridEvenShareISH_EET2_T4_E12temp_storage+20];
	selp.b32 	%r363, %r362, 0, %p36;
	add.s32 	%r364, %r361, %r363;
	setp.gt.u32 	%p37, %r81, 128;
	ld.shared.u32 	%r365, [_ZZN3cub18CUB_300001_SM_10006detail6reduce18DeviceReduceKernelINS2_10policy_hubIijN4cuda3std3__44plusIiEEE10Policy1000EPijS9_iNS7_10__identityEEEvT0_PT3_T1_NS0_13GridEvenShareISH_EET2_T4_E12temp_storage+24];
	selp.b32 	%r366, %r365, 0, %p37;
	add.s32 	%r367, %r364, %r366;
	setp.gt.u32 	%p38, %r81, 160;
	ld.shared.u32 	%r368, [_ZZN3cub18CUB_300001_SM_10006detail6reduce18DeviceReduceKernelINS2_10policy_hubIijN4cuda3std3__44plusIiEEE10Policy1000EPijS9_iNS7_10__identityEEEvT0_PT3_T1_NS0_13GridEvenShareISH_EET2_T4_E12temp_storage+28];
	selp.b32 	%r369, %r368, 0, %p38;
	add.s32 	%r370, %r367, %r369;
	setp.gt.u32 	%p39, %r81, 192;
	ld.shared.u32 	%r371, [_ZZN3cub18CUB_300001_SM_10006detail6reduce18DeviceReduceKernelINS2_10policy_hubIijN4cuda3std3__44plusIiEEE10Policy1000EPijS9_iNS7_10__identityEEEvT0_PT3_T1_NS0_13GridEvenShareISH_EET2_T4_E12temp_storage+32];
	selp.b32 	%r372, %r371, 0, %p39;
	add.s32 	%r373, %r370, %r372;
	setp.gt.u32 	%p40, %r81, 224;
	ld.shared.u32 	%r374, [_ZZN3cub18CUB_300001_SM_10006detail6reduce18DeviceReduceKernelINS2_10policy_hubIijN4cuda3std3__44plusIiEEE10Policy1000EPijS9_iNS7_10__identityEEEvT0_PT3_T1_NS0_13GridEvenShareISH_EET2_T4_E12temp_storage+36];
	selp.b32 	%r375, %r374, 0, %p40;
	add.s32 	%r751, %r373, %r375;
	bra.uni 	$L__BB6_71;
$L__BB6_55:
	mov.u32 	%r114, %tid.x;
	add.s32 	%r172, %r114, %r5;
	mul.wide.u32 	%rd20, %r172, 4;
	add.s64 	%rd4, %rd1, %rd20;
	// begin inline asm
	ld.global.nc.u32 %r156, [%rd4];
	// end inline asm
	add.s64 	%rd5, %rd4, 1024;
	// begin inline asm
	ld.global.nc.u32 %r157, [%rd5];
	// end inline asm
	add.s64 	%rd6, %rd4, 2048;
	// begin inline asm
	ld.global.nc.u32 %r158, [%rd6];
	// end inline asm
	add.s64 	%rd7, %rd4, 3072;
	// begin inline asm
	ld.global.nc.u32 %r159, [%rd7];
	// end inline asm
	add.s64 	%rd8, %rd4, 4096;
	// begin inline asm
	ld.global.nc.u32 %r160, [%rd8];
	// end inline asm
	add.s64 	%rd9, %rd4, 5120;
	// begin inline asm
	ld.global.nc.u32 %r161, [%rd9];
	// end inline asm
	add.s64 	%rd10, %rd4, 6144;
	// begin inline asm
	ld.global.nc.u32 %r162, [%rd10];
	// end inline asm
	add.s64 	%rd11, %rd4, 7168;
	// begin inline asm
	ld.global.nc.u32 %r163, [%rd11];
	// end inline asm
	add.s64 	%rd12, %rd4, 8192;
	// begin inline asm
	ld.global.nc.u32 %r164, [%rd12];
	// end inline asm
	add.s64 	%rd13, %rd4, 9216;
	// begin inline asm
	ld.global.nc.u32 %r165, [%rd13];
	// end inline asm
	add.s64 	%rd14, %rd4, 10240;
	// begin inline asm
	ld.global.nc.u32 %r166, [%rd14];
	// end inline asm
	add.s64 	%rd15, %rd4, 11264;
	// begin inline asm
	ld.global.nc.u32 %r167, [%rd15];
	// end inline asm
	add.s64 	%rd16, %rd4, 12288;
	// begin inline asm
	ld.global.nc.u32 %r168, [%rd16];
	// end inline asm
	add.s64 	%rd17, %rd4, 13312;
	// begin inline asm
	ld.global.nc.u32 %r169, [%rd17];
	// end inline asm
	add.s64 	%rd18, %rd4, 14336;
	// begin inline asm
	ld.global.nc.u32 %r170, [%rd18];
	// end inline asm
	add.s64 	%rd19, %rd4, 15360;
	// begin inline asm
	ld.global.nc.u32 %r171, [%rd19];
	// end inline asm
	add.s32 	%r173, %r157, %r156;
	add.s32 	%r174, %r158, %r173;
	add.s32 	%r175, %r159, %r174;
	add.s32 	%r176, %r160, %r175;
	add.s32 	%r177, %r161, %r176;
	add.s32 	%r178, %r162, %r177;
	add.s32 	%r179, %r163, %r178;
	add.s32 	%r180, %r164, %r179;
	add.s32 	%r181, %r165, %r180;
	add.s32 	%r182, %r166, %r181;
	add.s32 	%r183, %r167, %r182;
	add.s32 	%r184, %r168, %r183;
	add.s32 	%r185, %r169, %r184;
	add.s32 	%r186, %r170, %r185;
	add.s32 	%r750, %r171, %r186;
	setp.lt.u32 	%p3, %r81, %r4;
	@%p3 bra 	$L__BB6_67;
	add.s32 	%r116, %r4, %r5;
	add.s32 	%r736, %r116, 256;
	add.s32 	%r735, %r116, %r114;
	mov.b32 	%r737, 0;
$L__BB6_57:
	add.s32 	%r5, %r5, %r4;
	add.s32 	%r188, %r1, -4096;
	setp.gt.u32 	%p4, %r5, %r188;
	@%p4 bra 	$L__BB6_59;
	add.s32 	%r205, %r114, %r5;
	mul.wide.u32 	%rd37, %r205, 4;
	add.s64 	%rd21, %rd1, %rd37;
	// begin inline asm
	ld.global.nc.u32 %r189, [%rd21];
	// end inline asm
	add.s64 	%rd22, %rd21, 1024;
	// begin inline asm
	ld.global.nc.u32 %r190, [%rd22];
	// end inline asm
	add.s64 	%rd23, %rd21, 2048;
	// begin inline asm
	ld.global.nc.u32 %r191, [%rd23];
	// end inline asm
	add.s64 	%rd24, %rd21, 3072;
	// begin inline asm
	ld.global.nc.u32 %r192, [%rd24];
	// end inline asm
	add.s64 	%rd25, %rd21, 4096;
	// begin inline asm
	ld.global.nc.u32 %r193, [%rd25];
	// end inline asm
	add.s64 	%rd26, %rd21, 5120;
	// begin inline asm
	ld.global.nc.u32 %r194, [%rd26];
	// end inline asm
	add.s64 	%rd27, %rd21, 6144;
	// begin inline asm
	ld.global.nc.u32 %r195, [%rd27];
	// end inline asm
	add.s64 	%rd28, %rd21, 7168;
	// begin inline asm
	ld.global.nc.u32 %r196, [%rd28];
	// end inline asm
	add.s64 	%rd29, %rd21, 8192;
	// begin inline asm
	ld.global.nc.u32 %r197, [%rd29];
	// end inline asm
	add.s64 	%rd30, %rd21, 9216;
	// begin inline asm
	ld.global.nc.u32 %r198, [%rd30];
	// end inline asm
	add.s64 	%rd31, %rd21, 10240;
	// begin inline asm
	ld.global.nc.u32 %r199, [%rd31];
	// end inline asm
	add.s64 	%rd32, %rd21, 11264;
	// begin inline asm
	ld.global.nc.u32 %r200, [%rd32];
	// end inline asm
	add.s64 	%rd33, %rd21, 12288;
	// begin inline asm
	ld.global.nc.u32 %r201, [%rd33];
	// end inline asm
	add.s64 	%rd34, %rd21, 13312;
	// begin inline asm
	ld.global.nc.u32 %r202, [%rd34];
	// end inline asm
	add.s64 	%rd35, %rd21, 14336;
	// begin inline asm
	ld.global.nc.u32 %r203, [%rd35];
	// end inline asm
	add.s64 	%rd36, %rd21, 15360;
	// begin inline asm
	ld.global.nc.u32 %r204, [%rd36];
	// end inline asm
	add.s32 	%r206, %r189, %r750;
	add.s32 	%r207, %r190, %r206;
	add.s32 	%r208, %r191, %r207;
	add.s32 	%r209, %r192, %r208;
	add.s32 	%r210, %r193, %r209;
	add.s32 	%r211, %r194, %r210;
	add.s32 	%r212, %r195, %r211;
	add.s32 	%r213, %r196, %r212;
	add.s32 	%r214, %r197, %r213;
	add.s32 	%r215, %r198, %r214;
	add.s32 	%r216, %r199, %r215;
	add.s32 	%r217, %r200, %r216;
	add.s32 	%r218, %r201, %r217;
	add.s32 	%r219, %r202, %r218;
	add.s32 	%r220, %r203, %r219;
	add.s32 	%r750, %r204, %r220;
	sub.s32 	%r221, %r1, %r5;
	setp.lt.u32 	%p5, %r221, %r4;
	add.s32 	%r737, %r737, 1;
	add.s32 	%r736, %r736, %r4;
	add.s32 	%r735, %r735, %r4;
	@%p5 bra 	$L__BB6_67;
	bra.uni 	$L__BB6_57;
$L__BB6_59:
	setp.le.u32 	%p6, %r1, %r5;
	@%p6 bra 	$L__BB6_67;
	sub.s32 	%r129, %r1, %r5;
	setp.ge.s32 	%p7, %r114, %r129;
	@%p7 bra 	$L__BB6_67;
	not.b32 	%r223, %r114;
	add.s32 	%r224, %r1, %r223;
	sub.s32 	%r225, %r224, %r116;
	mul.lo.s32 	%r226, %r2, %r737;
	shl.b32 	%r227, %r226, 12;
	sub.s32 	%r130, %r225, %r227;
	shr.u32 	%r228, %r224, 8;
	add.s32 	%r131, %r228, 1;
	and.b32  	%r229, %r224, 768;
	setp.eq.s32 	%p8, %r229, 768;
	mov.u32 	%r744, %r114;
	@%p8 bra 	$L__BB6_64;
	and.b32  	%r230, %r131, 3;
	neg.s32 	%r740, %r230;
	mov.u32 	%r744, %r114;
$L__BB6_63:
	.pragma "nounroll";
	mul.wide.u32 	%rd39, %r735, 4;
	add.s64 	%rd38, %rd1, %rd39;
	// begin inline asm
	ld.global.nc.u32 %r231, [%rd38];
	// end inline asm
	add.s32 	%r750, %r231, %r750;
	add.s32 	%r744, %r744, 256;
	add.s32 	%r735, %r735, 256;
	add.s32 	%r740, %r740, 1;
	setp.ne.s32 	%p9, %r740, 0;
	@%p9 bra 	$L__BB6_63;
$L__BB6_64:
	setp.lt.u32 	%p10, %r130, 768;
	@%p10 bra 	$L__BB6_67;
	add.s32 	%r748, %r744, 512;
	add.s32 	%r747, %r744, %r736;
$L__BB6_66:
	add.s32 	%r236, %r747, -256;
	mul.wide.u32 	%rd44, %r236, 4;
	add.s64 	%rd40, %rd1, %rd44;
	// begin inline asm
	ld.global.nc.u32 %r232, [%rd40];
	// end inline asm
	add.s32 	%r237, %r232, %r750;
	mul.wide.u32 	%rd45, %r747, 4;
	add.s64 	%rd41, %rd1, %rd45;
	// begin inline asm
	ld.global.nc.u32 %r233, [%rd41];
	// end inline asm
	add.s32 	%r238, %r233, %r237;
	add.s32 	%r239, %r747, 256;
	mul.wide.u32 	%rd46, %r239, 4;
	add.s64 	%rd42, %rd1, %rd46;
	// begin inline asm
	ld.global.nc.u32 %r234, [%rd42];
	// end inline asm
	add.s32 	%r240, %r234, %r238;
	add.s32 	%r241, %r747, 512;
	mul.wide.u32 	%rd47, %r241, 4;
	add.s64 	%rd43, %rd1, %rd47;
	// begin inline asm
	ld.global.nc.u32 %r235, [%rd43];
	// end inline asm
	add.s32 	%r750, %r235, %r240;
	add.s32 	%r150, %r748, 1024;
	add.s32 	%r242, %r748, 512;
	add.s32 	%r747, %r747, 1024;
	setp.lt.s32 	%p11, %r242, %r129;
	mov.u32 	%r748, %r150;
	@%p11 bra 	$L__BB6_66;
$L__BB6_67:
	// begin inline asm
	mov.u32 %r243, %laneid;
	// end inline asm
	mov.b32 	%r246, 1;
	mov.b32 	%r267, 31;
	mov.b32 	%r268, -1;
	// begin inline asm
	shfl.sync.down.b32 %r244, %r750, %r246, %r267, %r268;
	// end inline asm
	setp.gt.s32 	%p12, %r243, 30;
	selp.b32 	%r269, 0, %r244, %p12;
	add.s32 	%r250, %r269, %r750;
	mov.b32 	%r251, 2;
	// begin inline asm
	shfl.sync.down.b32 %r249, %r250, %r251, %r267, %r268;
	// end inline asm
	setp.gt.s32 	%p13, %r243, 29;
	selp.b32 	%r270, 0, %r249, %p13;
	add.s32 	%r255, %r250, %r270;
	mov.b32 	%r256, 4;
	// begin inline asm
	shfl.sync.down.b32 %r254, %r255, %r256, %r267, %r268;
	// end inline asm
	setp.gt.s32 	%p14, %r243, 27;
	selp.b32 	%r271, 0, %r254, %p14;
	add.s32 	%r260, %r255, %r271;
	mov.b32 	%r261, 8;
	// begin inline asm
	shfl.sync.down.b32 %r259, %r260, %r261, %r267, %r268;
	// end inline asm
	setp.gt.s32 	%p15, %r243, 23;
	selp.b32 	%r272, 0, %r259, %p15;
	add.s32 	%r265, %r260, %r272;
	mov.b32 	%r266, 16;
	// begin inline asm
	shfl.sync.down.b32 %r264, %r265, %r266, %r267, %r268;
	// end inline asm
	setp.gt.s32 	%p16, %r243, 15;
	selp.b32 	%r273, 0, %r264, %p16;
	add.s32 	%r751, %r265, %r273;
	setp.ne.s32 	%p17, %r243, 0;
	@%p17 bra 	$L__BB6_69;
	shr.u32 	%r274, %r114, 3;
	and.b32  	%r275, %r274, 124;
	mov.u32 	%r276, _ZZN3cub18CUB_300001_SM_10006detail6reduce18DeviceReduceKernelINS2_10policy_hubIijN4cuda3std3__44plusIiEEE10Policy1000EPijS9_iNS7_10__identityEEEvT0_PT3_T1_NS0_13GridEvenShareISH_EET2_T4_E12temp_storage;
	add.s32 	%r277, %r276, %r275;
	st.shared.u32 	[%r277+8], %r751;
$L__BB6_69:
	bar.sync 	0;
	setp.ne.s32 	%p18, %r114, 0;
	@%p18 bra 	$L__BB6_71;
	ld.shared.u32 	%r278, [_ZZN3cub18CUB_300001_SM_10006detail6reduce18DeviceReduceKernelINS2_10policy_hubIijN4cuda3std3__44plusIiEEE10Policy1000EPijS9_iNS7_10__identityEEEvT0_PT3_T1_NS0_13GridEvenShareISH_EET2_T4_E12temp_storage+12];
	add.s32 	%r279, %r278, %r751;
	ld.shared.u32 	%r280, [_ZZN3cub18CUB_300001_SM_10006detail6reduce18DeviceReduceKernelINS2_10policy_hubIijN4cuda3std3__44plusIiEEE10Policy1000EPijS9_iNS7_10__identityEEEvT0_PT3_T1_NS0_13GridEvenShareISH_EET2_T4_E12temp_storage+16];
	add.s32 	%r281, %r279, %r280;
	ld.shared.u32 	%r282, [_ZZN3cub18CUB_300001_SM_10006detail6reduce18DeviceReduceKernelINS2_10policy_hubIijN4cuda3std3__44plusIiEEE10Policy1000EPijS9_iNS7_10__identityEEEvT0_PT3_T1_NS0_13GridEvenShareISH_EET2_T4_E12temp_storage+20];
	add.s32 	%r283, %r281, %r282;
	ld.shared.u32 	%r284, [_ZZN3cub18CUB_300001_SM_10006detail6reduce18DeviceReduceKernelINS2_10policy_hubIijN4cuda3std3__44plusIiEEE10Policy1000EPijS9_iNS7_10__identityEEEvT0_PT3_T1_NS0_13GridEvenShareISH_EET2_T4_E12temp_storage+24];
	add.s32 	%r285, %r283, %r284;
	ld.shared.u32 	%r286, [_ZZN3cub18CUB_300001_SM_10006detail6reduce18DeviceReduceKernelINS2_10policy_hubIijN4cuda3std3__44plusIiEEE10Policy1000EPijS9_iNS7_10__identityEEEvT0_PT3_T1_NS0_13GridEvenShareISH_EET2_T4_E12temp_storage+28];
	add.s32 	%r287, %r285, %r286;
	ld.shared.u32 	%r288, [_ZZN3cub18CUB_300001_SM_10006detail6reduce18DeviceReduceKernelINS2_10policy_hubIijN4cuda3std3__44plusIiEEE10Policy1000EPijS9_iNS7_10__identityEEEvT0_PT3_T1_NS0_13GridEvenShareISH_EET2_T4_E12temp_storage+32];
	add.s32 	%r289, %r287, %r288;
	ld.shared.u32 	%r290, [_ZZN3cub18CUB_300001_SM_10006detail6reduce18DeviceReduceKernelINS2_10policy_hubIijN4cuda3std3__44plusIiEEE10Policy1000EPijS9_iNS7_10__identityEEEvT0_PT3_T1_NS0_13GridEvenShareISH_EET2_T4_E12temp_storage+36];
	add.s32 	%r751, %r289, %r290;
$L__BB6_71:
	mov.u32 	%r692, %tid.x;
	setp.ne.s32 	%p94, %r692, 0;
	@%p94 bra 	$L__BB6_73;
	ld.param.u64 	%rd111, [_ZN3cub18CUB_300001_SM_10006detail6reduce18DeviceReduceKernelINS2_10policy_hubIijN4cuda3std3__44plusIiEEE10Policy1000EPijS9_iNS7_10__identityEEEvT0_PT3_T1_NS0_13GridEvenShareISH_EET2_T4__param_1];
	cvta.to.global.u64 	%rd108, %rd111;
	mul.wide.u32 	%rd109, %r3, 4;
	add.s64 	%rd110, %rd108, %rd109;
	st.global.u32 	[%rd110], %r751;
$L__BB6_73:
	ret;

}
	// .globl	_ZN3cub18CUB_300001_SM_10006detail6reduce28DeviceReduceSingleTileKernelINS2_10policy_hubIijN4cuda3std3__44plusIiEEE10Policy1000EPiSC_iS9_iiNS7_10__identityEEEvT0_T1_T2_T3_T4_T6_
.visible .entry _ZN3cub18CUB_300001_SM_10006detail6reduce28DeviceReduceSingleTileKernelINS2_10policy_hubIijN4cuda3std3__44plusIiEEE10Policy1000EPiSC_iS9_iiNS7_10__identityEEEvT0_T1_T2_T3_T4_T6_(
	.param .u64 .ptr .align 1 _ZN3cub18CUB_300001_SM_10006detail6reduce28DeviceReduceSingleTileKernelINS2_10policy_hubIijN4cuda3std3__44plusIiEEE10Policy1000EPiSC_iS9_iiNS7_10__identityEEEvT0_T1_T2_T3_T4_T6__param_0,
	.param .u64 .ptr .align 1 _ZN3cub18CUB_300001_SM_10006detail6reduce28DeviceReduceSingleTileKernelINS2_10policy_hubIijN4cuda3std3__44plusIiEEE10Policy1000EPiSC_iS9_iiNS7_10__identityEEEvT0_T1_T2_T3_T4_T6__param_1,
	.param .u32 _ZN3cub18CUB_300001_SM_10006detail6reduce28DeviceReduceSingleTileKernelINS2_10policy_hubIijN4cuda3std3__44plusIiEEE10Policy1000EPiSC_iS9_iiNS7_10__identityEEEvT0_T1_T2_T3_T4_T6__param_2,
	.param .align 1 .b8 _ZN3cub18CUB_300001_SM_10006detail6reduce28DeviceReduceSingleTileKernelINS2_10policy_hubIijN4cuda3std3__44plusIiEEE10Policy1000EPiSC_iS9_iiNS7_10__identityEEEvT0_T1_T2_T3_T4_T6__param_3[1],
	.param .u32 _ZN3cub18CUB_300001_SM_10006detail6reduce28DeviceReduceSingleTileKernelINS2_10policy_hubIijN4cuda3std3__44plusIiEEE10Policy1000EPiSC_iS9_iiNS7_10__identityEEEvT0_T1_T2_T3_T4_T6__param_4,
	.param .align 1 .b8 _ZN3cub18CUB_300001_SM_10006detail6reduce28DeviceReduceSingleTileKernelINS2_10policy_hubIijN4cuda3std3__44plusIiEEE10Policy1000EPiSC_iS9_iiNS7_10__identityEEEvT0_T1_T2_T3_T4_T6__param_5[1]
)
.maxntid 256
.minnctapersm 1
{
	.reg .pred 	%p<97>;
	.reg .b32 	%r<687>;
	.reg .b64 	%rd<125>;
	// demoted variable
	.shared .align 4 .b8 _ZZN3cub18CUB_300001_SM_10006detail6reduce28DeviceReduceSingleTileKernelINS2_10policy_hubIijN4cuda3std3__44plusIiEEE10Policy1000EPiSC_iS9_iiNS7_10__identityEEEvT0_T1_T2_T3_T4_T6_E12temp_storage[44];
	ld.param.u64 	%rd16, [_ZN3cub18CUB_300001_SM_10006detail6reduce28DeviceReduceSingleTileKernelINS2_10policy_hubIijN4cuda3std3__44plusIiEEE10Policy1000EPiSC_iS9_iiNS7_10__identityEEEvT0_T1_T2_T3_T4_T6__param_0];
	ld.param.u64 	%rd17, [_ZN3cub18CUB_300001_SM_10006detail6reduce28DeviceReduceSingleTileKernelINS2_10policy_hubIijN4cuda3std3__44plusIiEEE10Policy1000EPiSC_iS9_iiNS7_10__identityEEEvT0_T1_T2_T3_T4_T6__param_1];
	ld.param.u32 	%r120, [_ZN3cub18CUB_300001_SM_10006detail6reduce28DeviceReduceSingleTileKernelINS2_10policy_hubIijN4cuda3std3__44plusIiEEE10Policy1000EPiSC_iS9_iiNS7_10__identityEEEvT0_T1_T2_T3_T4_T6__param_2];
	ld.param.u32 	%r121, [_ZN3cub18CUB_300001_SM_10006detail6reduce28DeviceReduceSingleTileKernelINS2_10policy_hubIijN4cuda3std3__44plusIiEEE10Policy1000EPiSC_iS9_iiNS7_10__identityEEEvT0_T1_T2_T3_T4_T6__param_4];
	cvta.to.global.u64 	%rd1, %rd17;
	setp.ne.s32 	%p1, %r120, 0;
	@%p1 bra 	$L__BB7_3;
	mov.u32 	%r633, %tid.x;
	setp.ne.s32 	%p96, %r633, 0;
	@%p96 bra 	$L__BB7_74;
	st.global.u32 	[%rd1], %r121;
	bra.uni 	$L__BB7_74;
$L__BB7_3:
	and.b64  	%rd18, %rd16, 15;
	setp.ne.s64 	%p2, %rd18, 0;
	@%p2 bra 	$L__BB7_38;
	setp.gt.s32 	%p49, %r120, 4095;
	@%p49 bra 	$L__BB7_22;
	mov.u32 	%r1, %tid.x;
	setp.ge.s32 	%p66, %r1, %r120;
	mov.b32 	%r644, 0;
	mov.u32 	%r639, %r1;
	@%p66 bra 	$L__BB7_7;
	mul.wide.u32 	%rd113, %r1, 4;
	add.s64 	%rd112, %rd16, %rd113;
	// begin inline asm
	ld.global.nc.u32 %r644, [%rd112];
	// end inline asm
	add.s32 	%r639, %r1, 256;
$L__BB7_7:
	setp.ge.s32 	%p67, %r639, %r120;
	@%p67 bra 	$L__BB7_13;
	not.b32 	%r507, %r639;
	add.s32 	%r6, %r120, %r507;
	and.b32  	%r508, %r6, 768;
	setp.eq.s32 	%p68, %r508, 768;
	@%p68 bra 	$L__BB7_11;
	mul.wide.u32 	%rd114, %r639, 4;
	add.s64 	%rd121, %rd16, %rd114;
	shr.u32 	%r509, %r6, 8;
	add.s32 	%r510, %r509, 1;
	and.b32  	%r511, %r510, 3;
	neg.s32 	%r636, %r511;
$L__BB7_10:
	.pragma "nounroll";
	// begin inline asm
	ld.global.nc.u32 %r512, [%rd121];
	// end inline asm
	add.s32 	%r644, %r512, %r644;
	add.s32 	%r639, %r639, 256;
	add.s64 	%rd121, %rd121, 1024;
	add.s32 	%r636, %r636, 1;
	setp.ne.s32 	%p69, %r636, 0;
	@%p69 bra 	$L__BB7_10;
$L__BB7_11:
	setp.lt.u32 	%p70, %r6, 768;
	@%p70 bra 	$L__BB7_13;
$L__BB7_12:
	mul.wide.s32 	%rd120, %r639, 4;
	add.s64 	%rd116, %rd16, %rd120;
	// begin inline asm
	ld.global.nc.u32 %r513, [%rd116];
	// end inline asm
	add.s32 	%r517, %r513, %r644;
	add.s64 	%rd117, %rd116, 1024;
	// begin inline asm
	ld.global.nc.u32 %r514, [%rd117];
	// end inline asm
	add.s32 	%r518, %r514, %r517;
	add.s64 	%rd118, %rd116, 2048;
	// begin inline asm
	ld.global.nc.u32 %r515, [%rd118];
	// end inline asm
	add.s32 	%r519, %r515, %r518;
	add.s64 	%rd119, %rd116, 3072;
	// begin inline asm
	ld.global.nc.u32 %r516, [%rd119];
	// end inline asm
	add.s32 	%r644, %r516, %r519;
	add.s32 	%r639, %r639, 1024;
	setp.lt.s32 	%p71, %r639, %r120;
	@%p71 bra 	$L__BB7_12;
$L__BB7_13:
	setp.lt.s32 	%p72, %r120, 256;
	@%p72 bra 	$L__BB7_18;
	// begin inline asm
	mov.u32 %r583, %laneid;
	// end inline asm
	mov.b32 	%r586, 1;
	mov.b32 	%r607, 31;
	mov.b32 	%r608, -1;
	// begin inline asm
	shfl.sync.down.b32 %r584, %r644, %r586, %r607, %r608;
	// end inline asm
	setp.gt.s32 	%p88, %r583, 30;
	selp.b32 	%r609, 0, %r584, %p88;
	add.s32 	%r590, %r609, %r644;
	mov.b32 	%r591, 2;
	// begin inline asm
	shfl.sync.down.b32 %r589, %r590, %r591, %r607, %r608;
	// end inline asm
	setp.gt.s32 	%p89, %r583, 29;
	selp.b32 	%r610, 0, %r589, %p89;
	add.s32 	%r595, %r590, %r610;
	mov.b32 	%r596, 4;
	// begin inline asm
	shfl.sync.down.b32 %r594, %r595, %r596, %r607, %r608;
	// end inline asm
	setp.gt.s32 	%p90, %r583, 27;
	selp.b32 	%r611, 0, %r594, %p90;
	add.s32 	%r600, %r595, %r611;
	mov.b32 	%r601, 8;
	// begin inline asm
	shfl.sync.down.b32 %r599, %r600, %r601, %r607, %r608;
	// end inline asm
	setp.gt.s32 	%p91, %r583, 23;
	selp.b32 	%r612, 0, %r599, %p91;
	add.s32 	%r605, %r600, %r612;
	mov.b32 	%r606, 16;
	// begin inline asm
	shfl.sync.down.b32 %r604, %r605, %r606, %r607, %r608;
	// end inline asm
	setp.gt.s32 	%p92, %r583, 15;
	selp.b32 	%r613, 0, %r604, %p92;
	add.s32 	%r686, %r605, %r613;
	setp.ne.s32 	%p93, %r583, 0;
	@%p93 bra 	$L__BB7_16;
	shr.u32 	%r614, %r1, 3;
	and.b32  	%r615, %r614, 124;
	mov.u32 	%r616, _ZZN3cub18CUB_300001_SM_10006detail6reduce28DeviceReduceSingleTileKernelINS2_10policy_hubIijN4cuda3std3__44plusIiEEE10Policy1000EPiSC_iS9_iiNS7_10__identityEEEvT0_T1_T2_T3_T4_T6_E12temp_storage;
	add.s32 	%r617, %r616, %r615;
	st.shared.u32 	[%r617+8], %r686;
$L__BB7_16:
	bar.sync 	0;
	setp.ne.s32 	%p94, %r1, 0;
	@%p94 bra 	$L__BB7_72;
	ld.shared.u32 	%r618, [_ZZN3cub18CUB_300001_SM_10006detail6reduce28DeviceReduceSingleTileKernelINS2_10policy_hubIijN4cuda3std3__44plusIiEEE10Policy1000EPiSC_iS9_iiNS7_10__identityEEEvT0_T1_T2_T3_T4_T6_E12temp_storage+12];
	add.s32 	%r619, %r618, %r686;
	ld.shared.u32 	%r620, [_ZZN3cub18CUB_300001_SM_10006detail6reduce28DeviceReduceSingleTileKernelINS2_10policy_hubIijN4cuda3std3__44plusIiEEE10Policy1000EPiSC_iS9_iiNS7_10__identityEEEvT0_T1_T2_T3_T4_T6_E12temp_storage+16];
	add.s32 	%r621, %r619, %r620;
	ld.shared.u32 	%r622, [_ZZN3cub18CUB_300001_SM_10006detail6reduce28DeviceReduceSingleTileKernelINS2_10policy_hubIijN4cuda3std3__44plusIiEEE10Policy1000EPiSC_iS9_iiNS7_10__identityEEEvT0_T1_T2_T3_T4_T6_E12temp_storage+20];
	add.s32 	%r623, %r621, %r622;
	ld.shared.u32 	%r624, [_ZZN3cub18CUB_300001_SM_10006detail6reduce28DeviceReduceSingleTileKernelINS2_10policy_hubIijN4cuda3std3__44plusIiEEE10Policy1000EPiSC_iS9_iiNS7_10__identityEEEvT0_T1_T2_T3_T4_T6_E12temp_storage+24];
	add.s32 	%r625, %r623, %r624;
	ld.shared.u32 	%r626, [_ZZN3cub18CUB_300001_SM_10006detail6reduce28DeviceReduceSingleTileKernelINS2_10policy_hubIijN4cuda3std3__44plusIiEEE10Policy1000EPiSC_iS9_iiNS7_10__identityEEEvT0_T1_T2_T3_T4_T6_E12temp_storage+28];
	add.s32 	%r627, %r625, %r626;
	ld.shared.u32 	%r628, [_ZZN3cub18CUB_300001_SM_10006detail6reduce28DeviceReduceSingleTileKernelINS2_10policy_hubIijN4cuda3std3__44plusIiEEE10Policy1000EPiSC_iS9_iiNS7_10__identityEEEvT0_T1_T2_T3_T4_T6_E12temp_storage+32];
	add.s32 	%r629, %r627, %r628;
	ld.shared.u32 	%r630, [_ZZN3cub18CUB_300001_SM_10006detail6reduce28DeviceReduceSingleTileKernelINS2_10policy_hubIijN4cuda3std3__44plusIiEEE10Policy1000EPiSC_iS9_iiNS7_10__identityEEEvT0_T1_T2_T3_T4_T6_E12temp_storage+36];
	add.s32 	%r686, %r629, %r630;
	bra.uni 	$L__BB7_72;
$L__BB7_18:
	// begin inline asm
	mov.u32 %r520, %laneid;
	// end inline asm
	and.b32  	%r546, %r1, 992;
	add.s32 	%r547, %r546, 32;
	setp.gt.s32 	%p73, %r547, %r120;
	not.b32 	%r548, %r546;
	add.s32 	%r549, %r120, %r548;
	selp.b32 	%r544, %r549, 31, %p73;
	mov.b32 	%r523, 1;
	mov.b32 	%r545, -1;
	// begin inline asm
	shfl.sync.down.b32 %r521, %r644, %r523, %r544, %r545;
	// end inline asm
	setp.lt.s32 	%p74, %r520, %r544;
	selp.b32 	%r550, %r521, 0, %p74;
	add.s32 	%r527, %r550, %r644;
	mov.b32 	%r528, 2;
	// begin inline asm
	shfl.sync.down.b32 %r526, %r527, %r528, %r544, %r545;
	// end inline asm
	add.s32 	%r551, %r520, 2;
	setp.gt.s32 	%p75, %r551, %r544;
	selp.b32 	%r552, 0, %r526, %p75;
	add.s32 	%r532, %r527, %r552;
	mov.b32 	%r533, 4;
	// begin inline asm
	shfl.sync.down.b32 %r531, %r532, %r533, %r544, %r545;
	// end inline asm
	add.s32 	%r553, %r520, 4;
	setp.gt.s32 	%p76, %r553, %r544;
	selp.b32 	%r554, 0, %r531, %p76;
	add.s32 	%r537, %r532, %r554;
	mov.b32 	%r538, 8;
	// begin inline asm
	shfl.sync.down.b32 %r536, %r537, %r538, %r544, %r545;
	// end inline asm
	add.s32 	%r555, %r520, 8;
	setp.gt.s32 	%p77, %r555, %r544;
	selp.b32 	%r556, 0, %r536, %p77;
	add.s32 	%r542, %r537, %r556;
	mov.b32 	%r543, 16;
	// begin inline asm
	shfl.sync.down.b32 %r541, %r542, %r543, %r544, %r545;
	// end inline asm
	add.s32 	%r557, %r520, 16;
	setp.gt.s32 	%p78, %r557, %r544;
	selp.b32 	%r558, 0, %r541, %p78;
	add.s32 	%r686, %r542, %r558;
	setp.ne.s32 	%p79, %r520, 0;
	@%p79 bra 	$L__BB7_20;
	shr.u32 	%r559, %r1, 3;
	and.b32  	%r560, %r559, 124;
	mov.u32 	%r561, _ZZN3cub18CUB_300001_SM_10006detail6reduce28DeviceReduceSingleTileKernelINS2_10policy_hubIijN4cuda3std3__44plusIiEEE10Policy1000EPiSC_iS9_iiNS7_10__identityEEEvT0_T1_T2_T3_T4_T6_E12temp_storage;
	add.s32 	%r562, %r561, %r560;
	st.shared.u32 	[%r562+8], %r686;
$L__BB7_20:
	bar.sync 	0;
	setp.ne.s32 	%p80, %r1, 0;
	@%p80 bra 	$L__BB7_72;
	setp.gt.s32 	%p81, %r120, 32;
	ld.shared.u32 	%r563, [_ZZN3cub18CUB_300001_SM_10006detail6reduce28DeviceReduceSingleTileKernelINS2_10policy_hubIijN4cuda3std3__44plusIiEEE10Policy1000EPiSC_iS9_iiNS7_10__identityEEEvT0_T1_T2_T3_T4_T6_E12temp_storage+12];
	selp.b32 	%r564, %r563, 0, %p81;
	add.s32 	%r565, %r564, %r686;
	setp.gt.s32 	%p82, %r120, 64;
	ld.shared.u32 	%r566, [_ZZN3cub18CUB_300001_SM_10006detail6reduce28DeviceReduceSingleTileKernelINS2_10policy_hubIijN4cuda3std3__44plusIiEEE10Policy1000EPiSC_iS9_iiNS7_10__identityEEEvT0_T1_T2_T3_T4_T6_E12temp_storage+16];
	selp.b32 	%r567, %r566, 0, %p82;
	add.s32 	%r568, %r565, %r567;
	setp.gt.s32 	%p83, %r120, 96;
	ld.shared.u32 	%r569, [_ZZN3cub18CUB_300001_SM_10006detail6reduce28DeviceReduceSingleTileKernelINS2_10policy_hubIijN4cuda3std3__44plusIiEEE10Policy1000EPiSC_iS9_iiNS7_10__identityEEEvT0_T1_T2_T3_T4_T6_E12temp_storage+20];
	selp.b32 	%r570, %r569, 0, %p83;
	add.s32 	%r571, %r568, %r570;
	setp.gt.s32 	%p84, %r120, 128;
	ld.shared.u32 	%r572, [_ZZN3cub18CUB_300001_SM_10006detail6reduce28DeviceReduceSingleTileKernelINS2_10policy_hubIijN4cuda3std3__44plusIiEEE10Policy1000EPiSC_iS9_iiNS7_10__identityEEEvT0_T1_T2_T3_T4_T6_E12temp_storage+24];
	selp.b32 	%r573, %r572, 0, %p84;
	add.s32 	%r574, %r571, %r573;
	setp.gt.s32 	%p85, %r120, 160;
	ld.shared.u32 	%r575, [_ZZN3cub18CUB_300001_SM_10006detail6reduce28DeviceReduceSingleTileKernelINS2_10policy_hubIijN4cuda3std3__44plusIiEEE10Policy1000EPiSC_iS9_iiNS7_10__identityEEEvT0_T1_T2_T3_T4_T6_E12temp_storage+28];
	selp.b32 	%r576, %r575, 0, %p85;
	add.s32 	%r577, %r574, %r576;
	setp.gt.s32 	%p86, %r120, 192;
	ld.shared.u32 	%r578, [_ZZN3cub18CUB_300001_SM_10006detail6reduce28DeviceReduceSingleTileKernelINS2_10policy_hubIijN4cuda3std3__44plusIiEEE10Policy1000EPiSC_iS9_iiNS7_10__identityEEEvT0_T1_T2_T3_T4_T6_E12temp_storage+32];
	selp.b32 	%r579, %r578, 0, %p86;
	add.s32 	%r580, %r577, %r579;
	setp.gt.s32 	%p87, %r120, 224;
	ld.shared.u32 	%r581, [_ZZN3cub18CUB_300001_SM_10006detail6reduce28DeviceReduceSingleTileKernelINS2_10policy_hubIijN4cuda3std3__44plusIiEEE10Policy1000EPiSC_iS9_iiNS7_10__identityEEEvT0_T1_T2_T3_T4_T6_E12temp_storage+36];
	selp.b32 	%r582, %r581, 0, %p87;
	add.s32 	%r686, %r580, %r582;
	bra.uni 	$L__BB7_72;
$L__BB7_22:
	mov.u32 	%r26, %tid.x;
	shl.b32 	%r377, %r26, 2;
	mul.wide.u32 	%rd86, %r377, 4;
	add.s64 	%rd76, %rd16, %rd86;
	// begin inline asm
	ld.global.nc.v2.u64 {%rd74, %rd75}, [%rd76];
	// end inline asm
	mov.b64 	{%r378, %r379}, %rd75;
	mov.b64 	{%r380, %r381}, %rd74;
	add.s64 	%rd79, %rd76, 4096;
	// begin inline asm
	ld.global.nc.v2.u64 {%rd77, %rd78}, [%rd79];
	// end inline asm
	mov.b64 	{%r382, %r383}, %rd78;
	mov.b64 	{%r384, %r385}, %rd77;
	add.s64 	%rd82, %rd76, 8192;
	// begin inline asm
	ld.global.nc.v2.u64 {%rd80, %rd81}, [%rd82];
	// end inline asm
	mov.b64 	{%r386, %r387}, %rd81;
	mov.b64 	{%r388, %r389}, %rd80;
	add.s64 	%rd85, %rd76, 12288;
	// begin inline asm
	ld.global.nc.v2.u64 {%rd83, %rd84}, [%rd85];
	// end inline asm
	mov.b64 	{%r390, %r391}, %rd84;
	mov.b64 	{%r392, %r393}, %rd83;
	add.s32 	%r394, %r381, %r380;
	add.s32 	%r395, %r378, %r394;
	add.s32 	%r396, %r379, %r395;
	add.s32 	%r397, %r384, %r396;
	add.s32 	%r398, %r385, %r397;
	add.s32 	%r399, %r382, %r398;
	add.s32 	%r400, %r383, %r399;
	add.s32 	%r401, %r388, %r400;
	add.s32 	%r402, %r389, %r401;
	add.s32 	%r403, %r386, %r402;
	add.s32 	%r404, %r387, %r403;
	add.s32 	%r405, %r392, %r404;
	add.s32 	%r406, %r393, %r405;
	add.s32 	%r407, %r390, %r406;
	add.s32 	%r659, %r391, %r407;
	setp.lt.u32 	%p50, %r120, 8192;
	mov.b32 	%r648, 4096;
	@%p50 bra 	$L__BB7_26;
	add.s32 	%r28, %r120, -4096;
	mov.b32 	%r648, 4096;
$L__BB7_24:
	mul.wide.s32 	%rd99, %r648, 4;
	add.s64 	%rd89, %rd76, %rd99;
	// begin inline asm
	ld.global.nc.v2.u64 {%rd87, %rd88}, [%rd89];
	// end inline asm
	mov.b64 	{%r409, %r410}, %rd88;
	mov.b64 	{%r411, %r412}, %rd87;
	add.s64 	%rd92, %rd89, 4096;
	// begin inline asm
	ld.global.nc.v2.u64 {%rd90, %rd91}, [%rd92];
	// end inline asm
	mov.b64 	{%r413, %r414}, %rd91;
	mov.b64 	{%r415, %r416}, %rd90;
	add.s64 	%rd95, %rd89, 8192;
	// begin inline asm
	ld.global.nc.v2.u64 {%rd93, %rd94}, [%rd95];
	// end inline asm
	mov.b64 	{%r417, %r418}, %rd94;
	mov.b64 	{%r419, %r420}, %rd93;
	add.s64 	%rd98, %rd89, 12288;
	// begin inline asm
	ld.global.nc.v2.u64 {%rd96, %rd97}, [%rd98];
	// end inline asm
	mov.b64 	{%r421, %r422}, %rd97;
	mov.b64 	{%r423, %r424}, %rd96;
	add.s32 	%r425, %r411, %r659;
	add.s32 	%r426, %r412, %r425;
	add.s32 	%r427, %r409, %r426;
	add.s32 	%r428, %r410, %r427;
	add.s32 	%r429, %r415, %r428;
	add.s32 	%r430, %r416, %r429;
	add.s32 	%r431, %r413, %r430;
	add.s32 	%r432, %r414, %r431;
	add.s32 	%r433, %r419, %r432;
	add.s32 	%r434, %r420, %r433;
	add.s32 	%r435, %r417, %r434;
	add.s32 	%r436, %r418, %r435;
	add.s32 	%r437, %r423, %r436;
	add.s32 	%r438, %r424, %r437;
	add.s32 	%r439, %r421, %r438;
	add.s32 	%r659, %r422, %r439;
	sub.s32 	%r440, %r120, %r648;
	setp.lt.s32 	%p51, %r440, 4096;
	@%p51 bra 	$L__BB7_34;
	add.s32 	%r648, %r648, 4096;
	setp.le.s32 	%p52, %r648, %r28;
	@%p52 bra 	$L__BB7_24;
$L__BB7_26:
	setp.le.s32 	%p53, %r120, %r648;
	@%p53 bra 	$L__BB7_34;
	sub.s32 	%r35, %r120, %r648;
	setp.ge.s32 	%p54, %r26, %r35;
	@%p54 bra 	$L__BB7_34;
	not.b32 	%r442, %r26;
	add.s32 	%r443, %r120, %r442;
	sub.s32 	%r36, %r443, %r648;
	and.b32  	%r444, %r36, 768;
	setp.eq.s32 	%p55, %r444, 768;
	mov.u32 	%r653, %r26;
	@%p55 bra 	$L__BB7_31;
	add.s32 	%r650, %r26, %r648;
	shr.u32 	%r445, %r36, 8;
	add.s32 	%r446, %r445, 1;
	and.b32  	%r447, %r446, 3;
	neg.s32 	%r649, %r447;
	mov.u32 	%r653, %r26;
$L__BB7_30:
	.pragma "nounroll";
	mul.wide.u32 	%rd101, %r650, 4;
	add.s64 	%rd100, %rd16, %rd101;
	// begin inline asm
	ld.global.nc.u32 %r448, [%rd100];
	// end inline asm
	add.s32 	%r659, %r448, %r659;
	add.s32 	%r653, %r653, 256;
	add.s32 	%r650, %r650, 256;
	add.s32 	%r649, %r649, 1;
	setp.ne.s32 	%p56, %r649, 0;
	@%p56 bra 	$L__BB7_30;
$L__BB7_31:
	setp.lt.u32 	%p57, %r36, 768;
	@%p57 bra 	$L__BB7_34;
	cvt.u64.u32 	%rd102, %r653;
	cvt.u64.u32 	%rd103, %r648;
	add.s64 	%rd104, %rd102, %rd103;
	shl.b64 	%rd105, %rd104, 2;
	add.s64 	%rd106, %rd105, %rd16;
	add.s64 	%rd122, %rd106, 2048;
	add.s32 	%r656, %r653, %r648;
$L__BB7_33:
	mul.wide.u32 	%rd111, %r656, 4;
	add.s64 	%rd107, %rd16, %rd111;
	// begin inline asm
	ld.global.nc.u32 %r449, [%rd107];
	// end inline asm
	add.s32 	%r453, %r449, %r659;
	add.s64 	%rd108, %rd122, -1024;
	// begin inline asm
	ld.global.nc.u32 %r450, [%rd108];
	// end inline asm
	add.s32 	%r454, %r450, %r453;
	// begin inline asm
	ld.global.nc.u32 %r451, [%rd122];
	// end inline asm
	add.s32 	%r455, %r451, %r454;
	add.s64 	%rd110, %rd122, 1024;
	// begin inline asm
	ld.global.nc.u32 %r452, [%rd110];
	// end inline asm
	add.s32 	%r659, %r452, %r455;
	add.s32 	%r653, %r653, 1024;
	add.s64 	%rd122, %rd122, 4096;
	add.s32 	%r656, %r656, 1024;
	setp.lt.s32 	%p58, %r653, %r35;
	@%p58 bra 	$L__BB7_33;
$L__BB7_34:
	// begin inline asm
	mov.u32 %r456, %laneid;
	// end inline asm
	mov.b32 	%r459, 1;
	mov.b32 	%r480, 31;
	mov.b32 	%r481, -1;
	// begin inline asm
	shfl.sync.down.b32 %r457, %r659, %r459, %r480, %r481;
	// end inline asm
	setp.gt.s32 	%p59, %r456, 30;
	selp.b32 	%r482, 0, %r457, %p59;
	add.s32 	%r463, %r482, %r659;
	mov.b32 	%r464, 2;
	// begin inline asm
	shfl.sync.down.b32 %r462, %r463, %r464, %r480, %r481;
	// end inline asm
	setp.gt.s32 	%p60, %r456, 29;
	selp.b32 	%r483, 0, %r462, %p60;
	add.s32 	%r468, %r463, %r483;
	mov.b32 	%r469, 4;
	// begin inline asm
	shfl.sync.down.b32 %r467, %r468, %r469, %r480, %r481;
	// end inline asm
	setp.gt.s32 	%p61, %r456, 27;
	selp.b32 	%r484, 0, %r467, %p61;
	add.s32 	%r473, %r468, %r484;
	mov.b32 	%r474, 8;
	// begin inline asm
	shfl.sync.down.b32 %r472, %r473, %r474, %r480, %r481;
	// end inline asm
	setp.gt.s32 	%p62, %r456, 23;
	selp.b32 	%r485, 0, %r472, %p62;
	add.s32 	%r478, %r473, %r485;
	mov.b32 	%r479, 16;
	// begin inline asm
	shfl.sync.down.b32 %r477, %r478, %r479, %r480, %r481;
	// end inline asm
	setp.gt.s32 	%p63, %r456, 15;
	selp.b32 	%r486, 0, %r477, %p63;
	add.s32 	%r686, %r478, %r486;
	setp.ne.s32 	%p64, %r456, 0;
	@%p64 bra 	$L__BB7_36;
	shr.u32 	%r487, %r26, 3;
	and.b32  	%r488, %r487, 124;
	mov.u32 	%r489, _ZZN3cub18CUB_300001_SM_10006detail6reduce28DeviceReduceSingleTileKernelINS2_10policy_hubIijN4cuda3std3__44plusIiEEE10Policy1000EPiSC_iS9_iiNS7_10__identityEEEvT0_T1_T2_T3_T4_T6_E12temp_storage;
	add.s32 	%r490, %r489, %r488;
	st.shared.u32 	[%r490+8], %r686;
$L__BB7_36:
	bar.sync 	0;
	setp.ne.s32 	%p65, %r26, 0;
	@%p65 bra 	$L__BB7_72;
	ld.shared.u32 	%r491, [_ZZN3cub18CUB_300001_SM_10006detail6reduce28DeviceReduceSingleTileKernelINS2_10policy_hubIijN4cuda3std3__44plusIiEEE10Policy1000EPiSC_iS9_iiNS7_10__identityEEEvT0_T1_T2_T3_T4_T6_E12temp_storage+12];
	add.s32 	%r492, %r491, %r686;
	ld.shared.u32 	%r493, [_ZZN3cub18CUB_300001_SM_10006detail6reduce28DeviceReduceSingleTileKernelINS2_10policy_hubIijN4cuda3std3__44plusIiEEE10Policy1000EPiSC_iS9_iiNS7_10__identityEEEvT0_T1_T2_T3_T4_T6_E12temp_storage+16];
	add.s32 	%r494, %r492, %r493;
	ld.shared.u32 	%r495, [_ZZN3cub18CUB_300001_SM_10006detail6reduce28DeviceReduceSingleTileKernelINS2_10policy_hubIijN4cuda3std3__44plusIiEEE10Policy1000EPiSC_iS9_iiNS7_10__identityEEEvT0_T1_T2_T3_T4_T6_E12temp_storage+20];
	add.s32 	%r496, %r494, %r495;
	ld.shared.u32 	%r497, [_ZZN3cub18CUB_300001_SM_10006detail6reduce28DeviceReduceSingleTileKernelINS2_10policy_hubIijN4cuda3std3__44plusIiEEE10Policy1000EPiSC_iS9_iiNS7_10__identityEEEvT0_T1_T2_T3_T4_T6_E12temp_storage+24];
	add.s32 	%r498, %r496, %r497;
	ld.shared.u32 	%r499, [_ZZN3cub18CUB_300001_SM_10006detail6reduce28DeviceReduceSingleTileKernelINS2_10policy_hubIijN4cuda3std3__44plusIiEEE10Policy1000EPiSC_iS9_iiNS7_10__identityEEEvT0_T1_T2_T3_T4_T6_E12temp_storage+28];
	add.s32 	%r500, %r498, %r499;
	ld.shared.u32 	%r501, [_ZZN3cub18CUB_300001_SM_10006detail6reduce28DeviceReduceSingleTileKernelINS2_10policy_hubIijN4cuda3std3__44plusIiEEE10Policy1000EPiSC_iS9_iiNS7_10__identityEEEvT0_T1_T2_T3_T4_T6_E12temp_storage+32];
	add.s32 	%r502, %r500, %r501;
	ld.shared.u32 	%r503, [_ZZN3cub18CUB_300001_SM_10006detail6reduce28DeviceReduceSingleTileKernelINS2_10policy_hubIijN4cuda3std3__44plusIiEEE10Policy1000EPiSC_iS9_iiNS7_10__identityEEEvT0_T1_T2_T3_T4_T6_E12temp_storage+36];
	add.s32 	%r686, %r502, %r503;
	bra.uni 	$L__BB7_72;
$L__BB7_38:
	setp.gt.s32 	%p3, %r120, 4095;
	@%p3 bra 	$L__BB7_56;
	mov.u32 	%r60, %tid.x;
	setp.ge.s32 	%p20, %r60, %r120;
	mov.b32 	%r670, 0;
	mov.u32 	%r665, %r60;
	@%p20 bra 	$L__BB7_41;
	mul.wide.u32 	%rd66, %r60, 4;
	add.s64 	%rd65, %rd16, %rd66;
	// begin inline asm
	ld.global.nc.u32 %r670, [%rd65];
	// end inline asm
	add.s32 	%r665, %r60, 256;
$L__BB7_41:
	setp.ge.s32 	%p21, %r665, %r120;
	@%p21 bra 	$L__BB7_47;
	not.b32 	%r252, %r665;
	add.s32 	%r65, %r120, %r252;
	and.b32  	%r253, %r65, 768;
	setp.eq.s32 	%p22, %r253, 768;
	@%p22 bra 	$L__BB7_45;
	mul.wide.u32 	%rd67, %r665, 4;
	add.s64 	%rd123, %rd16, %rd67;
	shr.u32 	%r254, %r65, 8;
	add.s32 	%r255, %r254, 1;
	and.b32  	%r256, %r255, 3;
	neg.s32 	%r662, %r256;
$L__BB7_44:
	.pragma "nounroll";
	// begin inline asm
	ld.global.nc.u32 %r257, [%rd123];
	// end inline asm
	add.s32 	%r670, %r257, %r670;
	add.s32 	%r665, %r665, 256;
	add.s64 	%rd123, %rd123, 1024;
	add.s32 	%r662, %r662, 1;
	setp.ne.s32 	%p23, %r662, 0;
	@%p23 bra 	$L__BB7_44;
$L__BB7_45:
	setp.lt.u32 	%p24, %r65, 768;
	@%p24 bra 	$L__BB7_47;
$L__BB7_46:
	mul.wide.s32 	%rd73, %r665, 4;
	add.s64 	%rd69, %rd16, %rd73;
	// begin inline asm
	ld.global.nc.u32 %r258, [%rd69];
	// end inline asm
	add.s32 	%r262, %r258, %r670;
	add.s64 	%rd70, %rd69, 1024;
	// begin inline asm
	ld.global.nc.u32 %r259, [%rd70];
	// end inline asm
	add.s32 	%r263, %r259, %r262;
	add.s64 	%rd71, %rd69, 2048;
	// begin inline asm
	ld.global.nc.u32 %r260, [%rd71];
	// end inline asm
	add.s32 	%r264, %r260, %r263;
	add.s64 	%rd72, %rd69, 3072;
	// begin inline asm
	ld.global.nc.u32 %r261, [%rd72];
	// end inline asm
	add.s32 	%r670, %r261, %r264;
	add.s32 	%r665, %r665, 1024;
	setp.lt.s32 	%p25, %r665, %r120;
	@%p25 bra 	$L__BB7_46;
$L__BB7_47:
	setp.lt.s32 	%p26, %r120, 256;
	@%p26 bra 	$L__BB7_52;
	// begin inline asm
	mov.u32 %r328, %laneid;
	// end inline asm
	mov.b32 	%r331, 1;
	mov.b32 	%r352, 31;
	mov.b32 	%r353, -1;
	// begin inline asm
	shfl.sync.down.b32 %r329, %r670, %r331, %r352, %r353;
	// end inline asm
	setp.gt.s32 	%p42, %r328, 30;
	selp.b32 	%r354, 0, %r329, %p42;
	add.s32 	%r335, %r354, %r670;
	mov.b32 	%r336, 2;
	// begin inline asm
	shfl.sync.down.b32 %r334, %r335, %r336, %r352, %r353;
	// end inline asm
	setp.gt.s32 	%p43, %r328, 29;
	selp.b32 	%r355, 0, %r334, %p43;
	add.s32 	%r340, %r335, %r355;
	mov.b32 	%r341, 4;
	// begin inline asm
	shfl.sync.down.b32 %r339, %r340, %r341, %r352, %r353;
	// end inline asm
	setp.gt.s32 	%p44, %r328, 27;
	selp.b32 	%r356, 0, %r339, %p44;
	add.s32 	%r345, %r340, %r356;
	mov.b32 	%r346, 8;
	// begin inline asm
	shfl.sync.down.b32 %r344, %r345, %r346, %r352, %r353;
	// end inline asm
	setp.gt.s32 	%p45, %r328, 23;
	selp.b32 	%r357, 0, %r344, %p45;
	add.s32 	%r350, %r345, %r357;
	mov.b32 	%r351, 16;
	// begin inline asm
	shfl.sync.down.b32 %r349, %r350, %r351, %r352, %r353;
	// end inline asm
	setp.gt.s32 	%p46, %r328, 15;
	selp.b32 	%r358, 0, %r349, %p46;
	add.s32 	%r686, %r350, %r358;
	setp.ne.s32 	%p47, %r328, 0;
	@%p47 bra 	$L__BB7_50;
	shr.u32 	%r359, %r60, 3;
	and.b32  	%r360, %r359, 124;
	mov.u32 	%r361, _ZZN3cub18CUB_300001_SM_10006detail6reduce28DeviceReduceSingleTileKernelINS2_10policy_hubIijN4cuda3std3__44plusIiEEE10Policy1000EPiSC_iS9_iiNS7_10__identityEEEvT0_T1_T2_T3_T4_T6_E12temp_storage;
	add.s32 	%r362, %r361, %r360;
	st.shared.u32 	[%r362+8], %r686;
$L__BB7_50:
	bar.sync 	0;
	setp.ne.s32 	%p48, %r60, 0;
	@%p48 bra 	$L__BB7_72;
	ld.shared.u32 	%r363, [_ZZN3cub18CUB_300001_SM_10006detail6reduce28DeviceReduceSingleTileKernelINS2_10policy_hubIijN4cuda3std3__44plusIiEEE10Policy1000EPiSC_iS9_iiNS7_10__identityEEEvT0_T1_T2_T3_T4_T6_E12temp_storage+12];
	add.s32 	%r364, %r363, %r686;
	ld.shared.u32 	%r365, [_ZZN3cub18CUB_300001_SM_10006detail6reduce28DeviceReduceSingleTileKernelINS2_10policy_hubIijN4cuda3std3__44plusIiEEE10Policy1000EPiSC_iS9_iiNS7_10__identityEEEvT0_T1_T2_T3_T4_T6_E12temp_storage+16];
	add.s32 	%r366, %r364, %r365;
	ld.shared.u32 	%r367, [_ZZN3cub18CUB_300001_SM_10006detail6reduce28DeviceReduceSingleTileKernelINS2_10policy_hubIijN4cuda3std3__44plusIiEEE10Policy1000EPiSC_iS9_iiNS7_10__identityEEEvT0_T1_T2_T3_T4_T6_E12temp_storage+20];
	add.s32 	%r368, %r366, %r367;
	ld.shared.u32 	%r369, [_ZZN3cub18CUB_300001_SM_10006detail6reduce28DeviceReduceSingleTileKernelINS2_10policy_hubIijN4cuda3std3__44plusIiEEE10Policy1000EPiSC_iS9_iiNS7_10__identityEEEvT0_T1_T2_T3_T4_T6_E12temp_storage+24];
	add.s32 	%r370, %r368, %r369;
	ld.shared.u32 	%r371, [_ZZN3cub18CUB_300001_SM_10006detail6reduce28DeviceReduceSingleTileKernelINS2_10policy_hubIijN4cuda3std3__44plusIiEEE10Policy1000EPiSC_iS9_iiNS7_10__identityEEEvT0_T1_T2_T3_T4_T6_E12temp_storage+28];
	add.s32 	%r372, %r370, %r371;
	ld.shared.u32 	%r373, [_ZZN3cub18CUB_300001_SM_10006detail6reduce28DeviceReduceSingleTileKernelINS2_10policy_hubIijN4cuda3std3__44plusIiEEE10Policy1000EPiSC_iS9_iiNS7_10__identityEEEvT0_T1_T2_T3_T4_T6_E12temp_storage+32];
	add.s32 	%r374, %r372, %r373;
	ld.shared.u32 	%r375, [_ZZN3cub18CUB_300001_SM_10006detail6reduce28DeviceReduceSingleTileKernelINS2_10policy_hubIijN4cuda3std3__44plusIiEEE10Policy1000EPiSC_iS9_iiNS7_10__identityEEEvT0_T1_T2_T3_T4_T6_E12temp_storage+36];
	add.s32 	%r686, %r374, %r375;
	bra.uni 	$L__BB7_72;
$L__BB7_52:
	// begin inline asm
	mov.u32 %r265, %laneid;
	// end inline asm
	and.b32  	%r291, %r60, 992;
	add.s32 	%r292, %r291, 32;
	setp.gt.s32 	%p27, %r292, %r120;
	not.b32 	%r293, %r291;
	add.s32 	%r294, %r120, %r293;
	selp.b32 	%r289, %r294, 31, %p27;
	mov.b32 	%r268, 1;
	mov.b32 	%r290, -1;
	// begin inline asm
	shfl.sync.down.b32 %r266, %r670, %r268, %r289, %r290;
	// end inline asm
	setp.lt.s32 	%p28, %r265, %r289;
	selp.b32 	%r295, %r266, 0, %p28;
	add.s32 	%r272, %r295, %r670;
	mov.b32 	%r273, 2;
	// begin inline asm
	shfl.sync.down.b32 %r271, %r272, %r273, %r289, %r290;
	// end inline asm
	add.s32 	%r296, %r265, 2;
	setp.gt.s32 	%p29, %r296, %r289;
	selp.b32 	%r297, 0, %r271, %p29;
	add.s32 	%r277, %r272, %r297;
	mov.b32 	%r278, 4;
	// begin inline asm
	shfl.sync.down.b32 %r276, %r277, %r278, %r289, %r290;
	// end inline asm
	add.s32 	%r298, %r265, 4;
	setp.gt.s32 	%p30, %r298, %r289;
	selp.b32 	%r299, 0, %r276, %p30;
	add.s32 	%r282, %r277, %r299;
	mov.b32 	%r283, 8;
	// begin inline asm
	shfl.sync.down.b32 %r281, %r282, %r283, %r289, %r290;
	// end inline asm
	add.s32 	%r300, %r265, 8;
	setp.gt.s32 	%p31, %r300, %r289;
	selp.b32 	%r301, 0, %r281, %p31;
	add.s32 	%r287, %r282, %r301;
	mov.b32 	%r288, 16;
	// begin inline asm
	shfl.sync.down.b32 %r286, %r287, %r288, %r289, %r290;
	// end inline asm
	add.s32 	%r302, %r265, 16;
	setp.gt.s32 	%p32, %r302, %r289;
	selp.b32 	%r303, 0, %r286, %p32;
	add.s32 	%r686, %r287, %r303;
	setp.ne.s32 	%p33, %r265, 0;
	@%p33 bra 	$L__BB7_54;
	shr.u32 	%r304, %r60, 3;
	and.b32  	%r305, %r304, 124;
	mov.u32 	%r306, _ZZN3cub18CUB_300001_SM_10006detail6reduce28DeviceReduceSingleTileKernelINS2_10policy_hubIijN4cuda3std3__44plusIiEEE10Policy1000EPiSC_iS9_iiNS7_10__identityEEEvT0_T1_T2_T3_T4_T6_E12temp_storage;
	add.s32 	%r307, %r306, %r305;
	st.shared.u32 	[%r307+8], %r686;
$L__BB7_54:
	bar.sync 	0;
	setp.ne.s32 	%p34, %r60, 0;
	@%p34 bra 	$L__BB7_72;
	setp.gt.s32 	%p35, %r120, 32;
	ld.shared.u32 	%r308, [_ZZN3cub18CUB_300001_SM_10006detail6reduce28DeviceReduceSingleTileKernelINS2_10policy_hubIijN4cuda3std3__44plusIiEEE10Policy1000EPiSC_iS9_iiNS7_10__identityEEEvT0_T1_T2_T3_T4_T6_E12temp_storage+12];
	selp.b32 	%r309, %r308, 0, %p35;
	add.s32 	%r310, %r309, %r686;
	setp.gt.s32 	%p36, %r120, 64;
	ld.shared.u32 	%r311, [_ZZN3cub18CUB_300001_SM_10006detail6reduce28DeviceReduceSingleTileKernelINS2_10policy_hubIijN4cuda3std3__44plusIiEEE10Policy1000EPiSC_iS9_iiNS7_10__identityEEEvT0_T1_T2_T3_T4_T6_E12temp_storage+16];
	selp.b32 	%r312, %r311, 0, %p36;
	add.s32 	%r313, %r310, %r312;
	setp.gt.s32 	%p37, %r120, 96;
	ld.shared.u32 	%r314, [_ZZN3cub18CUB_300001_SM_10006detail6reduce28DeviceReduceSingleTileKernelINS2_10policy_hubIijN4cuda3std3__44plusIiEEE10Policy1000EPiSC_iS9_iiNS7_10__identityEEEvT0_T1_T2_T3_T4_T6_E12temp_storage+20];
	selp.b32 	%r315, %r314, 0, %p37;
	add.s32 	%r316, %r313, %r315;
	setp.gt.s32 	%p38, %r120, 128;
	ld.shared.u32 	%r317, [_ZZN3cub18CUB_300001_SM_10006detail6reduce28DeviceReduceSingleTileKernelINS2_10policy_hubIijN4cuda3std3__44plusIiEEE10Policy1000EPiSC_iS9_iiNS7_10__identityEEEvT0_T1_T2_T3_T4_T6_E12temp_storage+24];
	selp.b32 	%r318, %r317, 0, %p38;
	add.s32 	%r319, %r316, %r318;
	setp.gt.s32 	%p39, %r120, 160;
	ld.shared.u32 	%r320, [_ZZN3cub18CUB_300001_SM_10006detail6reduce28DeviceReduceSingleTileKernelINS2_10policy_hubIijN4cuda3std3__44plusIiEEE10Policy1000EPiSC_iS9_iiNS7_10__identityEEEvT0_T1_T2_T3_T4_T6_E12temp_storage+28];
	selp.b32 	%r321, %r320, 0, %p39;
	add.s32 	%r322, %r319, %r321;
	setp.gt.s32 	%p40, %r120, 192;
	ld.shared.u32 	%r323, [_ZZN3cub18CUB_300001_SM_10006detail6reduce28DeviceReduceSingleTileKernelINS2_10policy_hubIijN4cuda3std3__44plusIiEEE10Policy1000EPiSC_iS9_iiNS7_10__identityEEEvT0_T1_T2_T3_T4_T6_E12temp_storage+32];
	selp.b32 	%r324, %r323, 0, %p40;
	add.s32 	%r325, %r322, %r324;
	setp.gt.s32 	%p41, %r120, 224;
	ld.shared.u32 	%r326, [_ZZN3cub18CUB_300001_SM_10006detail6reduce28DeviceReduceSingleTileKernelINS2_10policy_hubIijN4cuda3std3__44plusIiEEE10Policy1000EPiSC_iS9_iiNS7_10__identityEEEvT0_T1_T2_T3_T4_T6_E12temp_storage+36];
	selp.b32 	%r327, %r326, 0, %p41;
	add.s32 	%r686, %r325, %r327;
	bra.uni 	$L__BB7_72;
$L__BB7_56:
	mov.u32 	%r85, %tid.x;
	mul.wide.u32 	%rd35, %r85, 4;
	add.s64 	%rd19, %rd16, %rd35;
	// begin inline asm
	ld.global.nc.u32 %r122, [%rd19];
	// end inline asm
	add.s64 	%rd20, %rd19, 1024;
	// begin inline asm
	ld.global.nc.u32 %r123, [%rd20];
	// end inline asm
	add.s64 	%rd21, %rd19, 2048;
	// begin inline asm
	ld.global.nc.u32 %r124, [%rd21];
	// end inline asm
	add.s64 	%rd22, %rd19, 3072;
	// begin inline asm
	ld.global.nc.u32 %r125, [%rd22];
	// end inline asm
	add.s64 	%rd23, %rd19, 4096;
	// begin inline asm
	ld.global.nc.u32 %r126, [%rd23];
	// end inline asm
	add.s64 	%rd24, %rd19, 5120;
	// begin inline asm
	ld.global.nc.u32 %r127, [%rd24];
	// end inline asm
	add.s64 	%rd25, %rd19, 6144;
	// begin inline asm
	ld.global.nc.u32 %r128, [%rd25];
	// end inline asm
	add.s64 	%rd26, %rd19, 7168;
	// begin inline asm
	ld.global.nc.u32 %r129, [%rd26];
	// end inline asm
	add.s64 	%rd27, %rd19, 8192;
	// begin inline asm
	ld.global.nc.u32 %r130, [%rd27];
	// end inline asm
	add.s64 	%rd28, %rd19, 9216;
	// begin inline asm
	ld.global.nc.u32 %r131, [%rd28];
	// end inline asm
	add.s64 	%rd29, %rd19, 10240;
	// begin inline asm
	ld.global.nc.u32 %r132, [%rd29];
	// end inline asm
	add.s64 	%rd30, %rd19, 11264;
	// begin inline asm
	ld.global.nc.u32 %r133, [%rd30];
	// end inline asm
	add.s64 	%rd31, %rd19, 12288;
	// begin inline asm
	ld.global.nc.u32 %r134, [%rd31];
	// end inline asm
	add.s64 	%rd32, %rd19, 13312;
	// begin inline asm
	ld.global.nc.u32 %r135, [%rd32];
	// end inline asm
	add.s64 	%rd33, %rd19, 14336;
	// begin inline asm
	ld.global.nc.u32 %r136, [%rd33];
	// end inline asm
	add.s64 	%rd34, %rd19, 15360;
	// begin inline asm
	ld.global.nc.u32 %r137, [%rd34];
	// end inline asm
	add.s32 	%r139, %r123, %r122;
	add.s32 	%r140, %r124, %r139;
	add.s32 	%r141, %r125, %r140;
	add.s32 	%r142, %r126, %r141;
	add.s32 	%r143, %r127, %r142;
	add.s32 	%r144, %r128, %r143;
	add.s32 	%r145, %r129, %r144;
	add.s32 	%r146, %r130, %r145;
	add.s32 	%r147, %r131, %r146;
	add.s32 	%r148, %r132, %r147;
	add.s32 	%r149, %r133, %r148;
	add.s32 	%r150, %r134, %r149;
	add.s32 	%r151, %r135, %r150;
	add.s32 	%r152, %r136, %r151;
	add.s32 	%r685, %r137, %r152;
	setp.lt.u32 	%p4, %r120, 8192;
	mov.b32 	%r674, 4096;
	@%p4 bra 	$L__BB7_60;
	add.s32 	%r87, %r120, -4096;
	mov.b32 	%r674, 4096;
$L__BB7_58:
	mul.wide.s32 	%rd52, %r674, 4;
	add.s64 	%rd36, %rd19, %rd52;
	// begin inline asm
	ld.global.nc.u32 %r154, [%rd36];
	// end inline asm
	add.s64 	%rd37, %rd36, 1024;
	// begin inline asm
	ld.global.nc.u32 %r155, [%rd37];
	// end inline asm
	add.s64 	%rd38, %rd36, 2048;
	// begin inline asm
	ld.global.nc.u32 %r156, [%rd38];
	// end inline asm
	add.s64 	%rd39, %rd36, 3072;
	// begin inline asm
	ld.global.nc.u32 %r157, [%rd39];
	// end inline asm
	add.s64 	%rd40, %rd36, 4096;
	// begin inline asm
	ld.global.nc.u32 %r158, [%rd40];
	// end inline asm
	add.s64 	%rd41, %rd36, 5120;
	// begin inline asm
	ld.global.nc.u32 %r159, [%rd41];
	// end inline asm
	add.s64 	%rd42, %rd36, 6144;
	// begin inline asm
	ld.global.nc.u32 %r160, [%rd42];
	// end inline asm
	add.s64 	%rd43, %rd36, 7168;
	// begin inline asm
	ld.global.nc.u32 %r161, [%rd43];
	// end inline asm
	add.s64 	%rd44, %rd36, 8192;
	// begin inline asm
	ld.global.nc.u32 %r162, [%rd44];
	// end inline asm
	add.s64 	%rd45, %rd36, 9216;
	// begin inline asm
	ld.global.nc.u32 %r163, [%rd45];
	// end inline asm
	add.s64 	%rd46, %rd36, 10240;
	// begin inline asm
	ld.global.nc.u32 %r164, [%rd46];
	// end inline asm
	add.s64 	%rd47, %rd36, 11264;
	// begin inline asm
	ld.global.nc.u32 %r165, [%rd47];
	// end inline asm
	add.s64 	%rd48, %rd36, 12288;
	// begin inline asm
	ld.global.nc.u32 %r166, [%rd48];
	// end inline asm
	add.s64 	%rd49, %rd36, 13312;
	// begin inline asm
	ld.global.nc.u32 %r167, [%rd49];
	// end inline asm
	add.s64 	%rd50, %rd36, 14336;
	// begin inline asm
	ld.global.nc.u32 %r168, [%rd50];
	// end inline asm
	add.s64 	%rd51, %rd36, 15360;
	// begin inline asm
	ld.global.nc.u32 %r169, [%rd51];
	// end inline asm
	add.s32 	%r170, %r154, %r685;
	add.s32 	%r171, %r155, %r170;
	add.s32 	%r172, %r156, %r171;
	add.s32 	%r173, %r157, %r172;
	add.s32 	%r174, %r158, %r173;
	add.s32 	%r175, %r159, %r174;
	add.s32 	%r176, %r160, %r175;
	add.s32 	%r177, %r161, %r176;
	add.s32 	%r178, %r162, %r177;
	add.s32 	%r179, %r163, %r178;
	add.s32 	%r180, %r164, %r179;
	add.s32 	%r181, %r165, %r180;
	add.s32 	%r182, %r166, %r181;
	add.s32 	%r183, %r167, %r182;
	add.s32 	%r184, %r168, %r183;
	add.s32 	%r685, %r169, %r184;
	sub.s32 	%r185, %r120, %r674;
	setp.lt.s32 	%p5, %r185, 4096;
	@%p5 bra 	$L__BB7_68;
	add.s32 	%r674, %r674, 4096;
	setp.le.s32 	%p6, %r674, %r87;
	@%p6 bra 	$L__BB7_58;
$L__BB7_60:
	setp.le.s32 	%p7, %r120, %r674;
	@%p7 bra 	$L__BB7_68;
	sub.s32 	%r94, %r120, %r674;
	setp.ge.s32 	%p8, %r85, %r94;
	@%p8 bra 	$L__BB7_68;
	not.b32 	%r187, %r85;
	add.s32 	%r188, %r120, %r187;
	sub.s32 	%r95, %r188, %r674;
	and.b32  	%r189, %r95, 768;
	setp.eq.s32 	%p9, %r189, 768;
	mov.u32 	%r679, %r85;
	@%p9 bra 	$L__BB7_65;
	add.s32 	%r676, %r85, %r674;
	shr.u32 	%r190, %r95, 8;
	add.s32 	%r191, %r190, 1;
	and.b32  	%r192, %r191, 3;
	neg.s32 	%r675, %r192;
	mov.u32 	%r679, %r85;
$L__BB7_64:
	.pragma "nounroll";
	mul.wide.u32 	%rd54, %r676, 4;
	add.s64 	%rd53, %rd16, %rd54;
	// begin inline asm
	ld.global.nc.u32 %r193, [%rd53];
	// end inline asm
	add.s32 	%r685, %r193, %r685;
	add.s32 	%r679, %r679, 256;
	add.s32 	%r676, %r676, 256;
	add.s32 	%r675, %r675, 1;
	setp.ne.s32 	%p10, %r675, 0;
	@%p10 bra 	$L__BB7_64;
$L__BB7_65:
	setp.lt.u32 	%p11, %r95, 768;
	@%p11 bra 	$L__BB7_68;
	cvt.u64.u32 	%rd55, %r679;
	cvt.u64.u32 	%rd56, %r674;
	add.s64 	%rd57, %rd55, %rd56;
	shl.b64 	%rd58, %rd57, 2;
	add.s64 	%rd59, %rd58, %rd16;
	add.s64 	%rd124, %rd59, 2048;
	add.s32 	%r682, %r679, %r674;
$L__BB7_67:
	mul.wide.u32 	%rd64, %r682, 4;
	add.s64 	%rd60, %rd16, %rd64;
	// begin inline asm
	ld.global.nc.u32 %r194, [%rd60];
	// end inline asm
	add.s32 	%r198, %r194, %r685;
	add.s64 	%rd61, %rd124, -1024;
	// begin inline asm
	ld.global.nc.u32 %r195, [%rd61];
	// end inline asm
	add.s32 	%r199, %r195, %r198;
	// begin inline asm
	ld.global.nc.u32 %r196, [%rd124];
	// end inline asm
	add.s32 	%r200, %r196, %r199;
	add.s64 	%rd63, %rd124, 1024;
	// begin inline asm
	ld.global.nc.u32 %r197, [%rd63];
	// end inline asm
	add.s32 	%r685, %r197, %r200;
	add.s32 	%r679, %r679, 1024;
	add.s64 	%rd124, %rd124, 4096;
	add.s32 	%r682, %r682, 1024;
	setp.lt.s32 	%p12, %r679, %r94;
	@%p12 bra 	$L__BB7_67;
$L__BB7_68:
	// begin inline asm
	mov.u32 %r201, %laneid;
	// end inline asm
	mov.b32 	%r204, 1;
	mov.b32 	%r225, 31;
	mov.b32 	%r226, -1;
	// begin inline asm
	shfl.sync.down.b32 %r202, %r685, %r204, %r225, %r226;
	// end inline asm
	setp.gt.s32 	%p13, %r201, 30;
	selp.b32 	%r227, 0, %r202, %p13;
	add.s32 	%r208, %r227, %r685;
	mov.b32 	%r209, 2;
	// begin inline asm
	shfl.sync.down.b32 %r207, %r208, %r209, %r225, %r226;
	// end inline asm
	setp.gt.s32 	%p14, %r201, 29;
	selp.b32 	%r228, 0, %r207, %p14;
	add.s32 	%r213, %r208, %r228;
	mov.b32 	%r214, 4;
	// begin inline asm
	shfl.sync.down.b32 %r212, %r213, %r214, %r225, %r226;
	// end inline asm
	setp.gt.s32 	%p15, %r201, 27;
	selp.b32 	%r229, 0, %r212, %p15;
	add.s32 	%r218, %r213, %r229;
	mov.b32 	%r219, 8;
	// begin inline asm
	shfl.sync.down.b32 %r217, %r218, %r219, %r225, %r226;
	// end inline asm
	setp.gt.s32 	%p16, %r201, 23;
	selp.b32 	%r230, 0, %r217, %p16;
	add.s32 	%r223, %r218, %r230;
	mov.b32 	%r224, 16;
	// begin inline asm
	shfl.sync.down.b32 %r222, %r223, %r224, %r225, %r226;
	// end inline asm
	setp.gt.s32 	%p17, %r201, 15;
	selp.b32 	%r231, 0, %r222, %p17;
	add.s32 	%r686, %r223, %r231;
	setp.ne.s32 	%p18, %r201, 0;
	@%p18 bra 	$L__BB7_70;
	shr.u32 	%r232, %r85, 3;
	and.b32  	%r233, %r232, 124;
	mov.u32 	%r234, _ZZN3cub18CUB_300001_SM_10006detail6reduce28DeviceReduceSingleTileKernelINS2_10policy_hubIijN4cuda3std3__44plusIiEEE10Policy1000EPiSC_iS9_iiNS7_10__identityEEEvT0_T1_T2_T3_T4_T6_E12temp_storage;
	add.s32 	%r235, %r234, %r233;
	st.shared.u32 	[%r235+8], %r686;
$L__BB7_70:
	bar.sync 	0;
	setp.ne.s32 	%p19, %r85, 0;
	@%p19 bra 	$L__BB7_72;
	ld.shared.u32 	%r236, [_ZZN3cub18CUB_300001_SM_10006detail6reduce28DeviceReduceSingleTileKernelINS2_10policy_hubIijN4cuda3std3__44plusIiEEE10Policy1000EPiSC_iS9_iiNS7_10__identityEEEvT0_T1_T2_T3_T4_T6_E12temp_storage+12];
	add.s32 	%r237, %r236, %r686;
	ld.shared.u32 	%r238, [_ZZN3cub18CUB_300001_SM_10006detail6reduce28DeviceReduceSingleTileKernelINS2_10policy_hubIijN4cuda3std3__44plusIiEEE10Policy1000EPiSC_iS9_iiNS7_10__identityEEEvT0_T1_T2_T3_T4_T6_E12temp_storage+16];
	add.s32 	%r239, %r237, %r238;
	ld.shared.u32 	%r240, [_ZZN3cub18CUB_300001_SM_10006detail6reduce28DeviceReduceSingleTileKernelINS2_10policy_hubIijN4cuda3std3__44plusIiEEE10Policy1000EPiSC_iS9_iiNS7_10__identityEEEvT0_T1_T2_T3_T4_T6_E12temp_storage+20];
	add.s32 	%r241, %r239, %r240;
	ld.shared.u32 	%r242, [_ZZN3cub18CUB_300001_SM_10006detail6reduce28DeviceReduceSingleTileKernelINS2_10policy_hubIijN4cuda3std3__44plusIiEEE10Policy1000EPiSC_iS9_iiNS7_10__identityEEEvT0_T1_T2_T3_T4_T6_E12temp_storage+24];
	add.s32 	%r243, %r241, %r242;
	ld.shared.u32 	%r244, [_ZZN3cub18CUB_300001_SM_10006detail6reduce28DeviceReduceSingleTileKernelINS2_10policy_hubIijN4cuda3std3__44plusIiEEE10Policy1000EPiSC_iS9_iiNS7_10__identityEEEvT0_T1_T2_T3_T4_T6_E12temp_storage+28];
	add.s32 	%r245, %r243, %r244;
	ld.shared.u32 	%r246, [_ZZN3cub18CUB_300001_SM_10006detail6reduce28DeviceReduceSingleTileKernelINS2_10policy_hubIijN4cuda3std3__44plusIiEEE10Policy1000EPiSC_iS9_iiNS7_10__identityEEEvT0_T1_T2_T3_T4_T6_E12temp_storage+32];
	add.s32 	%r247, %r245, %r246;
	ld.shared.u32 	%r248, [_ZZN3cub18CUB_300001_SM_10006detail6reduce28DeviceReduceSingleTileKernelINS2_10policy_hubIijN4cuda3std3__44plusIiEEE10Policy1000EPiSC_iS9_iiNS7_10__identityEEEvT0_T1_T2_T3_T4_T6_E12temp_storage+36];
	add.s32 	%r686, %r247, %r248;
$L__BB7_72:
	mov.u32 	%r631, %tid.x;
	setp.ne.s32 	%p95, %r631, 0;
	@%p95 bra 	$L__BB7_74;
	add.s32 	%r632, %r686, %r121;
	st.global.u32 	[%rd1], %r632;
$L__BB7_74:
	ret;

}
	// .globl	_ZN3cub18CUB_300001_SM_10006detail6reduce28DeviceReduceSingleTileKernelINS2_10policy_hubIiyN4cuda3std3__44plusIiEEE10Policy1000EPiSC_yS9_iiNS7_10__identityEEEvT0_T1_T2_T3_T4_T6_
.visible .entry _ZN3cub18CUB_300001_SM_10006detail6reduce28DeviceReduceSingleTileKernelINS2_10policy_hubIiyN4cuda3std3__44plusIiEEE10Policy1000EPiSC_yS9_iiNS7_10__identityEEEvT0_T1_T2_T3_T4_T6_(
	.param .u64 .ptr .align 1 _ZN3cub18CUB_300001_SM_10006detail6reduce28DeviceReduceSingleTileKernelINS2_10policy_hubIiyN4cuda3std3__44plusIiEEE10Policy1000EPiSC_yS9_iiNS7_10__identityEEEvT0_T1_T2_T3_T4_T6__param_0,
	.param .u64 .ptr .align 1 _ZN3cub18CUB_300001_SM_10006detail6reduce28DeviceReduceSingleTileKernelINS2_10policy_hubIiyN4cuda3std3__44plusIiEEE10Policy1000EPiSC_yS9_iiNS7_10__identityEEEvT0_T1_T2_T3_T4_T6__param_1,
	.param .u64 _ZN3cub18CUB_300001_SM_10006detail6reduce28DeviceReduceSingleTileKernelINS2_10policy_hubIiyN4cuda3std3__44plusIiEEE10Policy1000EPiSC_yS9_iiNS7_10__identityEEEvT0_T1_T2_T3_T4_T6__param_2,
	.param .align 1 .b8 _ZN3cub18CUB_300001_SM_10006detail6reduce28DeviceReduceSingleTileKernelINS2_10policy_hubIiyN4cuda3std3__44plusIiEEE10Policy1000EPiSC_yS9_iiNS7_10__identityEEEvT0_T1_T2_T3_T4_T6__param_3[1],
	.param .u32 _ZN3cub18CUB_300001_SM_10006detail6reduce28DeviceReduceSingleTileKernelINS2_10policy_hubIiyN4cuda3std3__44plusIiEEE10Policy1000EPiSC_yS9_iiNS7_10__identityEEEvT0_T1_T2_T3_T4_T6__param_4,
	.param .align 1 .b8 _ZN3cub18CUB_300001_SM_10006detail6reduce28DeviceReduceSingleTileKernelINS2_10policy_hubIiyN4cuda3std3__44plusIiEEE10Policy1000EPiSC_yS9_iiNS7_10__identityEEEvT0_T1_T2_T3_T4_T6__param_5[1]
)
.maxntid 256
.minnctapersm 1
{
	.reg .pred 	%p<97>;
	.reg .b32 	%r<662>;
	.reg .b64 	%rd<150>;
	// demoted variable
	.shared .align 4 .b8 _ZZN3cub18CUB_300001_SM_10006detail6reduce28DeviceReduceSingleTileKernelINS2_10policy_hubIiyN4cuda3std3__44plusIiEEE10Policy1000EPiSC_yS9_iiNS7_10__identityEEEvT0_T1_T2_T3_T4_T6_E12temp_storage[44];
	ld.param.u64 	%rd31, [_ZN3cub18CUB_300001_SM_10006detail6reduce28DeviceReduceSingleTileKernelINS2_10policy_hubIiyN4cuda3std3__44plusIiEEE10Policy1000EPiSC_yS9_iiNS7_10__identityEEEvT0_T1_T2_T3_T4_T6__param_0];
	ld.param.u64 	%rd33, [_ZN3cub18CUB_300001_SM_10006detail6reduce28DeviceReduceSingleTileKernelINS2_10policy_hubIiyN4cuda3std3__44plusIiEEE10Policy1000EPiSC_yS9_iiNS7_10__identityEEEvT0_T1_T2_T3_T4_T6__param_1];
	ld.param.u64 	%rd32, [_ZN3cub18CUB_300001_SM_10006detail6reduce28DeviceReduceSingleTileKernelINS2_10policy_hubIiyN4cuda3std3__44plusIiEEE10Policy1000EPiSC_yS9_iiNS7_10__identityEEEvT0_T1_T2_T3_T4_T6__param_2];
	ld.param.u32 	%r102, [_ZN3cub18CUB_300001_SM_10006detail6reduce28DeviceReduceSingleTileKernelINS2_10policy_hubIiyN4cuda3std3__44plusIiEEE10Policy1000EPiSC_yS9_iiNS7_10__identityEEEvT0_T1_T2_T3_T4_T6__param_4];
	cvta.to.global.u64 	%rd1, %rd33;
	setp.ne.s64 	%p1, %rd32, 0;
	@%p1 bra 	$L__BB8_3;
	mov.u32 	%r616, %tid.x;
	setp.ne.s32 	%p96, %r616, 0;
	@%p96 bra 	$L__BB8_74;
	st.global.u32 	[%rd1], %r102;
	bra.uni 	$L__BB8_74;
$L__BB8_3:
	and.b64  	%rd34, %rd31, 15;
	setp.ne.s64 	%p2, %rd34, 0;
	@%p2 bra 	$L__BB8_38;
	setp.gt.u64 	%p49, %rd32, 4095;
	@%p49 bra 	$L__BB8_22;
	cvt.u32.u64 	%r1, %rd32;
	mov.u32 	%r2, %tid.x;
	setp.ge.u32 	%p66, %r2, %r1;
	mov.b32 	%r627, 0;
	mov.u32 	%r622, %r2;
	@%p66 bra 	$L__BB8_7;
	mul.wide.u32 	%rd132, %r2, 4;
	add.s64 	%rd131, %rd31, %rd132;
	// begin inline asm
	ld.global.nc.u32 %r627, [%rd131];
	// end inline asm
	add.s32 	%r622, %r2, 256;
$L__BB8_7:
	setp.ge.u32 	%p67, %r622, %r1;
	@%p67 bra 	$L__BB8_13;
	not.b32 	%r490, %r622;
	add.s32 	%r7, %r490, %r1;
	and.b32  	%r491, %r7, 768;
	setp.eq.s32 	%p68, %r491, 768;
	@%p68 bra 	$L__BB8_11;
	mul.wide.u32 	%rd133, %r622, 4;
	add.s64 	%rd140, %rd31, %rd133;
	shr.u32 	%r492, %r7, 8;
	add.s32 	%r493, %r492, 1;
	and.b32  	%r494, %r493, 3;
	neg.s32 	%r619, %r494;
$L__BB8_10:
	.pragma "nounroll";
	// begin inline asm
	ld.global.nc.u32 %r495, [%rd140];
	// end inline asm
	add.s32 	%r627, %r495, %r627;
	add.s32 	%r622, %r622, 256;
	add.s64 	%rd140, %rd140, 1024;
	add.s32 	%r619, %r619, 1;
	setp.ne.s32 	%p69, %r619, 0;
	@%p69 bra 	$L__BB8_10;
$L__BB8_11:
	setp.lt.u32 	%p70, %r7, 768;
	@%p70 bra 	$L__BB8_13;
$L__BB8_12:
	mul.wide.s32 	%rd139, %r622, 4;
	add.s64 	%rd135, %rd31, %rd139;
	// begin inline asm
	ld.global.nc.u32 %r496, [%rd135];
	// end inline asm
	add.s32 	%r500, %r496, %r627;
	add.s64 	%rd136, %rd135, 1024;
	// begin inline asm
	ld.global.nc.u32 %r497, [%rd136];
	// end inline asm
	add.s32 	%r501, %r497, %r500;
	add.s64 	%rd137, %rd135, 2048;
	// begin inline asm
	ld.global.nc.u32 %r498, [%rd137];
	// end inline asm
	add.s32 	%r502, %r498, %r501;
	add.s64 	%rd138, %rd135, 3072;
	// begin inline asm
	ld.global.nc.u32 %r499, [%rd138];
	// end inline asm
	add.s32 	%r627, %r499, %r502;
	add.s32 	%r622, %r622, 1024;
	setp.lt.s32 	%p71, %r622, %r1;
	@%p71 bra 	$L__BB8_12;
$L__BB8_13:
	setp.lt.u64 	%p72, %rd32, 256;
	@%p72 bra 	$L__BB8_18;
	// begin inline asm
	mov.u32 %r566, %laneid;
	// end inline asm
	mov.b32 	%r569, 1;
	mov.b32 	%r590, 31;
	mov.b32 	%r591, -1;
	// begin inline asm
	shfl.sync.down.b32 %r567, %r627, %r569, %r590, %r591;
	// end inline asm
	setp.gt.s32 	%p88, %r566, 30;
	selp.b32 	%r592, 0, %r567, %p88;
	add.s32 	%r573, %r592, %r627;
	mov.b32 	%r574, 2;
	// begin inline asm
	shfl.sync.down.b32 %r572, %r573, %r574, %r590, %r591;
	// end inline asm
	setp.gt.s32 	%p89, %r566, 29;
	selp.b32 	%r593, 0, %r572, %p89;
	add.s32 	%r578, %r573, %r593;
	mov.b32 	%r579, 4;
	// begin inline asm
	shfl.sync.down.b32 %r577, %r578, %r579, %r590, %r591;
	// end inline asm
	setp.gt.s32 	%p90, %r566, 27;
	selp.b32 	%r594, 0, %r577, %p90;
	add.s32 	%r583, %r578, %r594;
	mov.b32 	%r584, 8;
	// begin inline asm
	shfl.sync.down.b32 %r582, %r583, %r584, %r590, %r591;
	// end inline asm
	setp.gt.s32 	%p91, %r566, 23;
	selp.b32 	%r595, 0, %r582, %p91;
	add.s32 	%r588, %r583, %r595;
	mov.b32 	%r589, 16;
	// begin inline asm
	shfl.sync.down.b32 %r587, %r588, %r589, %r590, %r591;
	// end inline asm
	setp.gt.s32 	%p92, %r566, 15;
	selp.b32 	%r596, 0, %r587, %p92;
	add.s32 	%r661, %r588, %r596;
	setp.ne.s32 	%p93, %r566, 0;
	@%p93 bra 	$L__BB8_16;
	shr.u32 	%r597, %r2, 3;
	and.b32  	%r598, %r597, 124;
	mov.u32 	%r599, _ZZN3cub18CUB_300001_SM_10006detail6reduce28DeviceReduceSingleTileKernelINS2_10policy_hubIiyN4cuda3std3__44plusIiEEE10Policy1000EPiSC_yS9_iiNS7_10__identityEEEvT0_T1_T2_T3_T4_T6_E12temp_storage;
	add.s32 	%r600, %r599, %r598;
	st.shared.u32 	[%r600+8], %r661;
$L__BB8_16:
	bar.sync 	0;
	setp.ne.s32 	%p94, %r2, 0;
	@%p94 bra 	$L__BB8_72;
	ld.shared.u32 	%r601, [_ZZN3cub18CUB_300001_SM_10006detail6reduce28DeviceReduceSingleTileKernelINS2_10policy_hubIiyN4cuda3std3__44plusIiEEE10Policy1000EPiSC_yS9_iiNS7_10__identityEEEvT0_T1_T2_T3_T4_T6_E12temp_storage+12];
	add.s32 	%r602, %r601, %r661;
	ld.shared.u32 	%r603, [_ZZN3cub18CUB_300001_SM_10006detail6reduce28DeviceReduceSingleTileKernelINS2_10policy_hubIiyN4cuda3std3__44plusIiEEE10Policy1000EPiSC_yS9_iiNS7_10__identityEEEvT0_T1_T2_T3_T4_T6_E12temp_storage+16];
	add.s32 	%r604, %r602, %r603;
	ld.shared.u32 	%r605, [_ZZN3cub18CUB_300001_SM_10006detail6reduce28DeviceReduceSingleTileKernelINS2_10policy_hubIiyN4cuda3std3__44plusIiEEE10Policy1000EPiSC_yS9_iiNS7_10__identityEEEvT0_T1_T2_T3_T4_T6_E12temp_storage+20];
	add.s32 	%r606, %r604, %r605;
	ld.shared.u32 	%r607, [_ZZN3cub18CUB_300001_SM_10006detail6reduce28DeviceReduceSingleTileKernelINS2_10policy_hubIiyN4cuda3std3__44plusIiEEE10Policy1000EPiSC_yS9_iiNS7_10__identityEEEvT0_T1_T2_T3_T4_T6_E12temp_storage+24];
	add.s32 	%r608, %r606, %r607;
	ld.shared.u32 	%r609, [_ZZN3cub18CUB_300001_SM_10006detail6reduce28DeviceReduceSingleTileKernelINS2_10policy_hubIiyN4cuda3std3__44plusIiEEE10Policy1000EPiSC_yS9_iiNS7_10__identityEEEvT0_T1_T2_T3_T4_T6_E12temp_storage+28];
	add.s32 	%r610, %r608, %r609;
	ld.shared.u32 	%r611, [_ZZN3cub18CUB_300001_SM_10006detail6reduce28DeviceReduceSingleTileKernelINS2_10policy_hubIiyN4cuda3std3__44plusIiEEE10Policy1000EPiSC_yS9_iiNS7_10__identityEEEvT0_T1_T2_T3_T4_T6_E12temp_storage+32];
	add.s32 	%r612, %r610, %r611;
	ld.shared.u32 	%r613, [_ZZN3cub18CUB_300001_SM_10006detail6reduce28DeviceReduceSingleTileKernelINS2_10policy_hubIiyN4cuda3std3__44plusIiEEE10Policy1000EPiSC_yS9_iiNS7_10__identityEEEvT0_T1_T2_T3_T4_T6_E12temp_storage+36];
	add.s32 	%r661, %r612, %r613;
	bra.uni 	$L__BB8_72;
$L__BB8_18:
	// begin inline asm
	mov.u32 %r503, %laneid;
	// end inline asm
	and.b32  	%r529, %r2, 992;
	add.s32 	%r530, %r529, 32;
	setp.gt.u32 	%p73, %r530, %r1;
	not.b32 	%r531, %r529;
	add.s32 	%r532, %r1, %r531;
	selp.b32 	%r527, %r532, 31, %p73;
	mov.b32 	%r506, 1;
	mov.b32 	%r528, -1;
	// begin inline asm
	shfl.sync.down.b32 %r504, %r627, %r506, %r527, %r528;
	// end inline asm
	setp.lt.s32 	%p74, %r503, %r527;
	selp.b32 	%r533, %r504, 0, %p74;
	add.s32 	%r510, %r533, %r627;
	mov.b32 	%r511, 2;
	// begin inline asm
	shfl.sync.down.b32 %r509, %r510, %r511, %r527, %r528;
	// end inline asm
	add.s32 	%r534, %r503, 2;
	setp.gt.s32 	%p75, %r534, %r527;
	selp.b32 	%r535, 0, %r509, %p75;
	add.s32 	%r515, %r510, %r535;
	mov.b32 	%r516, 4;
	// begin inline asm
	shfl.sync.down.b32 %r514, %r515, %r516, %r527, %r528;
	// end inline asm
	add.s32 	%r536, %r503, 4;
	setp.gt.s32 	%p76, %r536, %r527;
	selp.b32 	%r537, 0, %r514, %p76;
	add.s32 	%r520, %r515, %r537;
	mov.b32 	%r521, 8;
	// begin inline asm
	shfl.sync.down.b32 %r519, %r520, %r521, %r527, %r528;
	// end inline asm
	add.s32 	%r538, %r503, 8;
	setp.gt.s32 	%p77, %r538, %r527;
	selp.b32 	%r539, 0, %r519, %p77;
	add.s32 	%r525, %r520, %r539;
	mov.b32 	%r526, 16;
	// begin inline asm
	shfl.sync.down.b32 %r524, %r525, %r526, %r527, %r528;
	// end inline asm
	add.s32 	%r540, %r503, 16;
	setp.gt.s32 	%p78, %r540, %r527;
	selp.b32 	%r541, 0, %r524, %p78;
	add.s32 	%r661, %r525, %r541;
	setp.ne.s32 	%p79, %r503, 0;
	@%p79 bra 	$L__BB8_20;
	shr.u32 	%r542, %r2, 3;
	and.b32  	%r543, %r542, 124;
	mov.u32 	%r544, _ZZN3cub18CUB_300001_SM_10006detail6reduce28DeviceReduceSingleTileKernelINS2_10policy_hubIiyN4cuda3std3__44plusIiEEE10Policy1000EPiSC_yS9_iiNS7_10__identityEEEvT0_T1_T2_T3_T4_T6_E12temp_storage;
	add.s32 	%r545, %r544, %r543;
	st.shared.u32 	[%r545+8], %r661;
$L__BB8_20:
	bar.sync 	0;
	setp.ne.s32 	%p80, %r2, 0;
	@%p80 bra 	$L__BB8_72;
	setp.gt.u64 	%p81, %rd32, 32;
	ld.shared.u32 	%r546, [_ZZN3cub18CUB_300001_SM_10006detail6reduce28DeviceReduceSingleTileKernelINS2_10policy_hubIiyN4cuda3std3__44plusIiEEE10Policy1000EPiSC_yS9_iiNS7_10__identityEEEvT0_T1_T2_T3_T4_T6_E12temp_storage+12];
	selp.b32 	%r547, %r546, 0, %p81;
	add.s32 	%r548, %r547, %r661;
	setp.gt.u64 	%p82, %rd32, 64;
	ld.shared.u32 	%r549, [_ZZN3cub18CUB_300001_SM_10006detail6reduce28DeviceReduceSingleTileKernelINS2_10policy_hubIiyN4cuda3std3__44plusIiEEE10Policy1000EPiSC_yS9_iiNS7_10__identityEEEvT0_T1_T2_T3_T4_T6_E12temp_storage+16];
	selp.b32 	%r550, %r549, 0, %p82;
	add.s32 	%r551, %r548, %r550;
	setp.gt.u64 	%p83, %rd32, 96;
	ld.shared.u32 	%r552, [_ZZN3cub18CUB_300001_SM_10006detail6reduce28DeviceReduceSingleTileKernelINS2_10policy_hubIiyN4cuda3std3__44plusIiEEE10Policy1000EPiSC_yS9_iiNS7_10__identityEEEvT0_T1_T2_T3_T4_T6_E12temp_storage+20];
	selp.b32 	%r553, %r552, 0, %p83;
	add.s32 	%r554, %r551, %r553;
	setp.gt.u64 	%p84, %rd32, 128;
	ld.shared.u32 	%r555, [_ZZN3cub18CUB_300001_SM_10006detail6reduce28DeviceReduceSingleTileKernelINS2_10policy_hubIiyN4cuda3std3__44plusIiEEE10Policy1000EPiSC_yS9_iiNS7_10__identityEEEvT0_T1_T2_T3_T4_T6_E12temp_storage+24];
	selp.b32 	%r556, %r555, 0, %p84;
	add.s32 	%r557, %r554, %r556;
	setp.gt.u64 	%p85, %rd32, 160;
	ld.shared.u32 	%r558, [_ZZN3cub18CUB_300001_SM_10006detail6reduce28DeviceReduceSingleTileKernelINS2_10policy_hubIiyN4cuda3std3__44plusIiEEE10Policy1000EPiSC_yS9_iiNS7_10__identityEEEvT0_T1_T2_T3_T4_T6_E12temp_storage+28];
	selp.b32 	%r559, %r558, 0, %p85;
	add.s32 	%r560, %r557, %r559;
	setp.gt.u64 	%p86, %rd32, 192;
	ld.shared.u32 	%r561, [_ZZN3cub18CUB_300001_SM_10006detail6reduce28DeviceReduceSingleTileKernelINS2_10policy_hubIiyN4cuda3std3__44plusIiEEE10Policy1000EPiSC_yS9_iiNS7_10__identityEEEvT0_T1_T2_T3_T4_T6_E12temp_storage+32];
	selp.b32 	%r562, %r561, 0, %p86;
	add.s32 	%r563, %r560, %r562;
	setp.gt.u64 	%p87, %rd32, 224;
	ld.shared.u32 	%r564, [_ZZN3cub18CUB_300001_SM_10006detail6reduce28DeviceReduceSingleTileKernelINS2_10policy_hubIiyN4cuda3std3__44plusIiEEE10Policy1000EPiSC_yS9_iiNS7_10__identityEEEvT0_T1_T2_T3_T4_T6_E12temp_storage+36];
	selp.b32 	%r565, %r564, 0, %p87;
	add.s32 	%r661, %r563, %r565;
	bra.uni 	$L__BB8_72;
$L__BB8_22:
	mov.u32 	%r27, %tid.x;
	shl.b32 	%r358, %r27, 2;
	mul.wide.u32 	%rd104, %r358, 4;
	add.s64 	%rd93, %rd31, %rd104;
	// begin inline asm
	ld.global.nc.v2.u64 {%rd91, %rd92}, [%rd93];
	// end inline asm
	mov.b64 	{%r359, %r360}, %rd92;
	mov.b64 	{%r361, %r362}, %rd91;
	add.s64 	%rd96, %rd93, 4096;
	// begin inline asm
	ld.global.nc.v2.u64 {%rd94, %rd95}, [%rd96];
	// end inline asm
	mov.b64 	{%r363, %r364}, %rd95;
	mov.b64 	{%r365, %r366}, %rd94;
	add.s64 	%rd99, %rd93, 8192;
	// begin inline asm
	ld.global.nc.v2.u64 {%rd97, %rd98}, [%rd99];
	// end inline asm
	mov.b64 	{%r367, %r368}, %rd98;
	mov.b64 	{%r369, %r370}, %rd97;
	add.s64 	%rd102, %rd93, 12288;
	// begin inline asm
	ld.global.nc.v2.u64 {%rd100, %rd101}, [%rd102];
	// end inline asm
	mov.b64 	{%r371, %r372}, %rd101;
	mov.b64 	{%r373, %r374}, %rd100;
	add.s32 	%r375, %r362, %r361;
	add.s32 	%r376, %r359, %r375;
	add.s32 	%r377, %r360, %r376;
	add.s32 	%r378, %r365, %r377;
	add.s32 	%r379, %r366, %r378;
	add.s32 	%r380, %r363, %r379;
	add.s32 	%r381, %r364, %r380;
	add.s32 	%r382, %r369, %r381;
	add.s32 	%r383, %r370, %r382;
	add.s32 	%r384, %r367, %r383;
	add.s32 	%r385, %r368, %r384;
	add.s32 	%r386, %r373, %r385;
	add.s32 	%r387, %r374, %r386;
	add.s32 	%r388, %r371, %r387;
	add.s32 	%r638, %r372, %r388;
	add.s64 	%rd6, %rd32, -4096;
	setp.lt.u64 	%p50, %rd6, 4096;
	mov.b64 	%rd142, 4096;
	@%p50 bra 	$L__BB8_26;
	mov.b64 	%rd142, 4096;
$L__BB8_24:
	shl.b64 	%rd118, %rd142, 2;
	add.s64 	%rd108, %rd93, %rd118;
	// begin inline asm
	ld.global.nc.v2.u64 {%rd106, %rd107}, [%rd108];
	// end inline asm
	mov.b64 	{%r389, %r390}, %rd107;
	mov.b64 	{%r391, %r392}, %rd106;
	add.s64 	%rd111, %rd108, 4096;
	// begin inline asm
	ld.global.nc.v2.u64 {%rd109, %rd110}, [%rd111];
	// end inline asm
	mov.b64 	{%r393, %r394}, %rd110;
	mov.b64 	{%r395, %r396}, %rd109;
	add.s64 	%rd114, %rd108, 8192;
	// begin inline asm
	ld.global.nc.v2.u64 {%rd112, %rd113}, [%rd114];
	// end inline asm
	mov.b64 	{%r397, %r398}, %rd113;
	mov.b64 	{%r399, %r400}, %rd112;
	add.s64 	%rd117, %rd108, 12288;
	// begin inline asm
	ld.global.nc.v2.u64 {%rd115, %rd116}, [%rd117];
	// end inline asm
	mov.b64 	{%r401, %r402}, %rd116;
	mov.b64 	{%r403, %r404}, %rd115;
	add.s32 	%r405, %r391, %r638;
	add.s32 	%r406, %r392, %r405;
	add.s32 	%r407, %r389, %r406;
	add.s32 	%r408, %r390, %r407;
	add.s32 	%r409, %r395, %r408;
	add.s32 	%r410, %r396, %r409;
	add.s32 	%r411, %r393, %r410;
	add.s32 	%r412, %r394, %r411;
	add.s32 	%r413, %r399, %r412;
	add.s32 	%r414, %r400, %r413;
	add.s32 	%r415, %r397, %r414;
	add.s32 	%r416, %r398, %r415;
	add.s32 	%r417, %r403, %r416;
	add.s32 	%r418, %r404, %r417;
	add.s32 	%r419, %r401, %r418;
	add.s32 	%r638, %r402, %r419;
	sub.s64 	%rd119, %rd32, %rd142;
	setp.lt.u64 	%p51, %rd119, 4096;
	@%p51 bra 	$L__BB8_34;
	add.s64 	%rd142, %rd142, 4096;
	setp.le.u64 	%p52, %rd142, %rd6;
	@%p52 bra 	$L__BB8_24;
$L__BB8_26:
	setp.le.u64 	%p53, %rd32, %rd142;
	@%p53 bra 	$L__BB8_34;
	cvt.u32.u64 	%r420, %rd142;
	cvt.u32.u64 	%r421, %rd32;
	sub.s32 	%r32, %r421, %r420;
	setp.ge.s32 	%p54, %r27, %r32;
	@%p54 bra 	$L__BB8_34;
	not.b32 	%r424, %r27;
	add.s32 	%r425, %r424, %r421;
	sub.s32 	%r33, %r425, %r420;
	and.b32  	%r427, %r33, 768;
	setp.eq.s32 	%p55, %r427, 768;
	mov.u32 	%r633, %r27;
	@%p55 bra 	$L__BB8_31;
	cvt.u64.u32 	%rd120, %r27;
	add.s64 	%rd121, %rd142, %rd120;
	shl.b64 	%rd122, %rd121, 2;
	add.s64 	%rd143, %rd31, %rd122;
	shr.u32 	%r428, %r33, 8;
	add.s32 	%r429, %r428, 1;
	and.b32  	%r430, %r429, 3;
	neg.s32 	%r630, %r430;
	mov.u32 	%r633, %r27;
$L__BB8_30:
	.pragma "nounroll";
	// begin inline asm
	ld.global.nc.u32 %r431, [%rd143];
	// end inline asm
	add.s32 	%r638, %r431, %r638;
	add.s32 	%r633, %r633, 256;
	add.s64 	%rd143, %rd143, 1024;
	add.s32 	%r630, %r630, 1;
	setp.ne.s32 	%p56, %r630, 0;
	@%p56 bra 	$L__BB8_30;
$L__BB8_31:
	setp.lt.u32 	%p57, %r33, 768;
	@%p57 bra 	$L__BB8_34;
	cvt.u64.u32 	%rd124, %r633;
	add.s64 	%rd125, %rd142, %rd124;
	shl.b64 	%rd126, %rd125, 2;
	add.s64 	%rd144, %rd31, %rd126;
$L__BB8_33:
	// begin inline asm
	ld.global.nc.u32 %r432, [%rd144];
	// end inline asm
	add.s32 	%r436, %r432, %r638;
	add.s64 	%rd128, %rd144, 1024;
	// begin inline asm
	ld.global.nc.u32 %r433, [%rd128];
	// end inline asm
	add.s32 	%r437, %r433, %r436;
	add.s64 	%rd129, %rd144, 2048;
	// begin inline asm
	ld.global.nc.u32 %r434, [%rd129];
	// end inline asm
	add.s32 	%r438, %r434, %r437;
	add.s64 	%rd130, %rd144, 3072;
	// begin inline asm
	ld.global.nc.u32 %r435, [%rd130];
	// end inline asm
	add.s32 	%r638, %r435, %r438;
	add.s32 	%r633, %r633, 1024;
	add.s64 	%rd144, %rd144, 4096;
	setp.lt.s32 	%p58, %r633, %r32;
	@%p58 bra 	$L__BB8_33;
$L__BB8_34:
	// begin inline asm
	mov.u32 %r439, %laneid;
	// end inline asm
	mov.b32 	%r442, 1;
	mov.b32 	%r463, 31;
	mov.b32 	%r464, -1;
	// begin inline asm
	shfl.sync.down.b32 %r440, %r638, %r442, %r463, %r464;
	// end inline asm
	setp.gt.s32 	%p59, %r439, 30;
	selp.b32 	%r465, 0, %r440, %p59;
	add.s32 	%r446, %r465, %r638;
	mov.b32 	%r447, 2;
	// begin inline asm
	shfl.sync.down.b32 %r445, %r446, %r447, %r463, %r464;
	// end inline asm
	setp.gt.s32 	%p60, %r439, 29;
	selp.b32 	%r466, 0, %r445, %p60;
	add.s32 	%r451, %r446, %r466;
	mov.b32 	%r452, 4;
	// begin inline asm
	shfl.sync.down.b32 %r450, %r451, %r452, %r463, %r464;
	// end inline asm
	setp.gt.s32 	%p61, %r439, 27;
	selp.b32 	%r467, 0, %r450, %p61;
	add.s32 	%r456, %r451, %r467;
	mov.b32 	%r457, 8;
	// begin inline asm
	shfl.sync.down.b32 %r455, %r456, %r457, %r463, %r464;
	// end inline asm
	setp.gt.s32 	%p62, %r439, 23;
	selp.b32 	%r468, 0, %r455, %p62;
	add.s32 	%r461, %r456, %r468;
	mov.b32 	%r462, 16;
	// begin inline asm
	shfl.sync.down.b32 %r460, %r461, %r462, %r463, %r464;
	// end inline asm
	setp.gt.s32 	%p63, %r439, 15;
	selp.b32 	%r469, 0, %r460, %p63;
	add.s32 	%r661, %r461, %r469;
	setp.ne.s32 	%p64, %r439, 0;
	@%p64 bra 	$L__BB8_36;
	shr.u32 	%r470, %r27, 3;
	and.b32  	%r471, %r470, 124;
	mov.u32 	%r472, _ZZN3cub18CUB_300001_SM_10006detail6reduce28DeviceReduceSingleTileKernelINS2_10policy_hubIiyN4cuda3std3__44plusIiEEE10Policy1000EPiSC_yS9_iiNS7_10__identityEEEvT0_T1_T2_T3_T4_T6_E12temp_storage;
	add.s32 	%r473, %r472, %r471;
	st.shared.u32 	[%r473+8], %r661;
$L__BB8_36:
	bar.sync 	0;
	setp.ne.s32 	%p65, %r27, 0;
	@%p65 bra 	$L__BB8_72;
	ld.shared.u32 	%r474, [_ZZN3cub18CUB_300001_SM_10006detail6reduce28DeviceReduceSingleTileKernelINS2_10policy_hubIiyN4cuda3std3__44plusIiEEE10Policy1000EPiSC_yS9_iiNS7_10__identityEEEvT0_T1_T2_T3_T4_T6_E12temp_storage+12];
	add.s32 	%r475, %r474, %r661;
	ld.shared.u32 	%r476, [_ZZN3cub18CUB_300001_SM_10006detail6reduce28DeviceReduceSingleTileKernelINS2_10policy_hubIiyN4cuda3std3__44plusIiEEE10Policy1000EPiSC_yS9_iiNS7_10__identityEEEvT0_T1_T2_T3_T4_T6_E12temp_storage+16];
	add.s32 	%r477, %r475, %r476;
	ld.shared.u32 	%r478, [_ZZN3cub18CUB_300001_SM_10006detail6reduce28DeviceReduceSingleTileKernelINS2_10policy_hubIiyN4cuda3std3__44plusIiEEE10Policy1000EPiSC_yS9_iiNS7_10__identityEEEvT0_T1_T2_T3_T4_T6_E12temp_storage+20];
	add.s32 	%r479, %r477, %r478;
	ld.shared.u32 	%r480, [_ZZN3cub18CUB_300001_SM_10006detail6reduce28DeviceReduceSingleTileKernelINS2_10policy_hubIiyN4cuda3std3__44plusIiEEE10Policy1000EPiSC_yS9_iiNS7_10__identityEEEvT0_T1_T2_T3_T4_T6_E12temp_storage+24];
	add.s32 	%r481, %r479, %r480;
	ld.shared.u32 	%r482, [_ZZN3cub18CUB_300001_SM_10006detail6reduce28DeviceReduceSingleTileKernelINS2_10policy_hubIiyN4cuda3std3__44plusIiEEE10Policy1000EPiSC_yS9_iiNS7_10__identityEEEvT0_T1_T2_T3_T4_T6_E12temp_storage+28];
	add.s32 	%r483, %r481, %r482;
	ld.shared.u32 	%r484, [_ZZN3cub18CUB_300001_SM_10006detail6reduce28DeviceReduceSingleTileKernelINS2_10policy_hubIiyN4cuda3std3__44plusIiEEE10Policy1000EPiSC_yS9_iiNS7_10__identityEEEvT0_T1_T2_T3_T4_T6_E12temp_storage+32];
	add.s32 	%r485, %r483, %r484;
	ld.shared.u32 	%r486, [_ZZN3cub18CUB_300001_SM_10006detail6reduce28DeviceReduceSingleTileKernelINS2_10policy_hubIiyN4cuda3std3__44plusIiEEE10Policy1000EPiSC_yS9_iiNS7_10__identityEEEvT0_T1_T2_T3_T4_T6_E12temp_storage+36];
	add.s32 	%r661, %r485, %r486;
	bra.uni 	$L__BB8_72;
$L__BB8_38:
	setp.gt.u64 	%p3, %rd32, 4095;
	@%p3 bra 	$L__BB8_56;
	cvt.u32.u64 	%r51, %rd32;
	mov.u32 	%r52, %tid.x;
	setp.ge.u32 	%p20, %r52, %r51;
	mov.b32 	%r649, 0;
	mov.u32 	%r644, %r52;
	@%p20 bra 	$L__BB8_41;
	mul.wide.u32 	%rd83, %r52, 4;
	add.s64 	%rd82, %rd31, %rd83;
	// begin inline asm
	ld.global.nc.u32 %r649, [%rd82];
	// end inline asm
	add.s32 	%r644, %r52, 256;
$L__BB8_41:
	setp.ge.u32 	%p21, %r644, %r51;
	@%p21 bra 	$L__BB8_47;
	not.b32 	%r234, %r644;
	add.s32 	%r57, %r234, %r51;
	and.b32  	%r235, %r57, 768;
	setp.eq.s32 	%p22, %r235, 768;
	@%p22 bra 	$L__BB8_45;
	mul.wide.u32 	%rd84, %r644, 4;
	add.s64 	%rd145, %rd31, %rd84;
	shr.u32 	%r236, %r57, 8;
	add.s32 	%r237, %r236, 1;
	and.b32  	%r238, %r237, 3;
	neg.s32 	%r641, %r238;
$L__BB8_44:
	.pragma "nounroll";
	// begin inline asm
	ld.global.nc.u32 %r239, [%rd145];
	// end inline asm
	add.s32 	%r649, %r239, %r649;
	add.s32 	%r644, %r644, 256;
	add.s64 	%rd145, %rd145, 1024;
	add.s32 	%r641, %r641, 1;
	setp.ne.s32 	%p23, %r641, 0;
	@%p23 bra 	$L__BB8_44;
$L__BB8_45:
	setp.lt.u32 	%p24, %r57, 768;
	@%p24 bra 	$L__BB8_47;
$L__BB8_46:
	mul.wide.s32 	%rd90, %r644, 4;
	add.s64 	%rd86, %rd31, %rd90;
	// begin inline asm
	ld.global.nc.u32 %r240, [%rd86];
	// end inline asm
	add.s32 	%r244, %r240, %r649;
	add.s64 	%rd87, %rd86, 1024;
	// begin inline asm
	ld.global.nc.u32 %r241, [%rd87];
	// end inline asm
	add.s32 	%r245, %r241, %r244;
	add.s64 	%rd88, %rd86, 2048;
	// begin inline asm
	ld.global.nc.u32 %r242, [%rd88];
	// end inline asm
	add.s32 	%r246, %r242, %r245;
	add.s64 	%rd89, %rd86, 3072;
	// begin inline asm
	ld.global.nc.u32 %r243, [%rd89];
	// end inline asm
	add.s32 	%r649, %r243, %r246;
	add.s32 	%r644, %r644, 1024;
	setp.lt.s32 	%p25, %r644, %r51;
	@%p25 bra 	$L__BB8_46;
$L__BB8_47:
	setp.lt.u64 	%p26, %rd32, 256;
	@%p26 bra 	$L__BB8_52;
	// begin inline asm
	mov.u32 %r310, %laneid;
	// end inline asm
	mov.b32 	%r313, 1;
	mov.b32 	%r334, 31;
	mov.b32 	%r335, -1;
	// begin inline asm
	shfl.sync.down.b32 %r311, %r649, %r313, %r334, %r335;
	// end inline asm
	setp.gt.s32 	%p42, %r310, 30;
	selp.b32 	%r336, 0, %r311, %p42;
	add.s32 	%r317, %r336, %r649;
	mov.b32 	%r318, 2;
	// begin inline asm
	shfl.sync.down.b32 %r316, %r317, %r318, %r334, %r335;
	// end inline asm
	setp.gt.s32 	%p43, %r310, 29;
	selp.b32 	%r337, 0, %r316, %p43;
	add.s32 	%r322, %r317, %r337;
	mov.b32 	%r323, 4;
	// begin inline asm
	shfl.sync.down.b32 %r321, %r322, %r323, %r334, %r335;
	// end inline asm
	setp.gt.s32 	%p44, %r310, 27;
	selp.b32 	%r338, 0, %r321, %p44;
	add.s32 	%r327, %r322, %r338;
	mov.b32 	%r328, 8;
	// begin inline asm
	shfl.sync.down.b32 %r326, %r327, %r328, %r334, %r335;
	// end inline asm
	setp.gt.s32 	%p45, %r310, 23;
	selp.b32 	%r339, 0, %r326, %p45;
	add.s32 	%r332, %r327, %r339;
	mov.b32 	%r333, 16;
	// begin inline asm
	shfl.sync.down.b32 %r331, %r332, %r333, %r334, %r335;
	// end inline asm
	setp.gt.s32 	%p46, %r310, 15;
	selp.b32 	%r340, 0, %r331, %p46;
	add.s32 	%r661, %r332, %r340;
	setp.ne.s32 	%p47, %r310, 0;
	@%p47 bra 	$L__BB8_50;
	shr.u32 	%r341, %r52, 3;
	and.b32  	%r342, %r341, 124;
	mov.u32 	%r343, _ZZN3cub18CUB_300001_SM_10006detail6reduce28DeviceReduceSingleTileKernelINS2_10policy_hubIiyN4cuda3std3__44plusIiEEE10Policy1000EPiSC_yS9_iiNS7_10__identityEEEvT0_T1_T2_T3_T4_T6_E12temp_storage;
	add.s32 	%r344, %r343, %r342;
	st.shared.u32 	[%r344+8], %r661;
$L__BB8_50:
	bar.sync 	0;
	setp.ne.s32 	%p48, %r52, 0;
	@%p48 bra 	$L__BB8_72;
	ld.shared.u32 	%r345, [_ZZN3cub18CUB_300001_SM_10006detail6reduce28DeviceReduceSingleTileKernelINS2_10policy_hubIiyN4cuda3std3__44plusIiEEE10Policy1000EPiSC_yS9_iiNS7_10__identityEEEvT0_T1_T2_T3_T4_T6_E12temp_storage+12];
	add.s32 	%r346, %r345, %r661;
	ld.shared.u32 	%r347, [_ZZN3cub18CUB_300001_SM_10006detail6reduce28DeviceReduceSingleTileKernelINS2_10policy_hubIiyN4cuda3std3__44plusIiEEE10Policy1000EPiSC_yS9_iiNS7_10__identityEEEvT0_T1_T2_T3_T4_T6_E12temp_storage+16];
	add.s32 	%r348, %r346, %r347;
	ld.shared.u32 	%r349, [_ZZN3cub18CUB_300001_SM_10006detail6reduce28DeviceReduceSingleTileKernelINS2_10policy_hubIiyN4cuda3std3__44plusIiEEE10Policy1000EPiSC_yS9_iiNS7_10__identityEEEvT0_T1_T2_T3_T4_T6_E12temp_storage+20];
	add.s32 	%r350, %r348, %r349;
	ld.shared.u32 	%r351, [_ZZN3cub18CUB_300001_SM_10006detail6reduce28DeviceReduceSingleTileKernelINS2_10policy_hubIiyN4cuda3std3__44plusIiEEE10Policy1000EPiSC_yS9_iiNS7_10__identityEEEvT0_T1_T2_T3_T4_T6_E12temp_storage+24];
	add.s32 	%r352, %r350, %r351;
	ld.shared.u32 	%r353, [_ZZN3cub18CUB_300001_SM_10006detail6reduce28DeviceReduceSingleTileKernelINS2_10policy_hubIiyN4cuda3std3__44plusIiEEE10Policy1000EPiSC_yS9_iiNS7_10__identityEEEvT0_T1_T2_T3_T4_T6_E12temp_storage+28];
	add.s32 	%r354, %r352, %r353;
	ld.shared.u32 	%r355, [_ZZN3cub18CUB_300001_SM_10006detail6reduce28DeviceReduceSingleTileKernelINS2_10policy_hubIiyN4cuda3std3__44plusIiEEE10Policy1000EPiSC_yS9_iiNS7_10__identityEEEvT0_T1_T2_T3_T4_T6_E12temp_storage+32];
	add.s32 	%r356, %r354, %r355;
	ld.shared.u32 	%r357, [_ZZN3cub18CUB_300001_SM_10006detail6reduce28DeviceReduceSingleTileKernelINS2_10policy_hubIiyN4cuda3std3__44plusIiEEE10Policy1000EPiSC_yS9_iiNS7_10__identityEEEvT0_T1_T2_T3_T4_T6_E12temp_storage+36];
	add.s32 	%r661, %r356, %r357;
	bra.uni 	$L__BB8_72;
$L__BB8_52:
	// begin inline asm
	mov.u32 %r247, %laneid;
	// end inline asm
	and.b32  	%r273, %r52, 992;
	add.s32 	%r274, %r273, 32;
	setp.gt.u32 	%p27, %r274, %r51;
	not.b32 	%r275, %r273;
	add.s32 	%r276, %r51, %r275;
	selp.b32 	%r271, %r276, 31, %p27;
	mov.b32 	%r250, 1;
	mov.b32 	%r272, -1;
	// begin inline asm
	shfl.sync.down.b32 %r248, %r649, %r250, %r271, %r272;
	// end inline asm
	setp.lt.s32 	%p28, %r247, %r271;
	selp.b32 	%r277, %r248, 0, %p28;
	add.s32 	%r254, %r277, %r649;
	mov.b32 	%r255, 2;
	// begin inline asm
	shfl.sync.down.b32 %r253, %r254, %r255, %r271, %r272;
	// end inline asm
	add.s32 	%r278, %r247, 2;
	setp.gt.s32 	%p29, %r278, %r271;
	selp.b32 	%r279, 0, %r253, %p29;
	add.s32 	%r259, %r254, %r279;
	mov.b32 	%r260, 4;
	// begin inline asm
	shfl.sync.down.b32 %r258, %r259, %r260, %r271, %r272;
	// end inline asm
	add.s32 	%r280, %r247, 4;
	setp.gt.s32 	%p30, %r280, %r271;
	selp.b32 	%r281, 0, %r258, %p30;
	add.s32 	%r264, %r259, %r281;
	mov.b32 	%r265, 8;
	// begin inline asm
	shfl.sync.down.b32 %r263, %r264, %r265, %r271, %r272;
	// end inline asm
	add.s32 	%r282, %r247, 8;
	setp.gt.s32 	%p31, %r282, %r271;
	selp.b32 	%r283, 0, %r263, %p31;
	add.s32 	%r269, %r264, %r283;
	mov.b32 	%r270, 16;
	// begin inline asm
	shfl.sync.down.b32 %r268, %r269, %r270, %r271, %r272;
	// end inline asm
	add.s32 	%r284, %r247, 16;
	setp.gt.s32 	%p32, %r284, %r271;
	selp.b32 	%r285, 0, %r268, %p32;
	add.s32 	%r661, %r269, %r285;
	setp.ne.s32 	%p33, %r247, 0;
	@%p33 bra 	$L__BB8_54;
	shr.u32 	%r286, %r52, 3;
	and.b32  	%r287, %r286, 124;
	mov.u32 	%r288, _ZZN3cub18CUB_300001_SM_10006detail6reduce28DeviceReduceSingleTileKernelINS2_10policy_hubIiyN4cuda3std3__44plusIiEEE10Policy1000EPiSC_yS9_iiNS7_10__identityEEEvT0_T1_T2_T3_T4_T6_E12temp_storage;
	add.s32 	%r289, %r288, %r287;
	st.shared.u32 	[%r289+8], %r661;
$L__BB8_54:
	bar.sync 	0;
	setp.ne.s32 	%p34, %r52, 0;
	@%p34 bra 	$L__BB8_72;
	setp.gt.u64 	%p35, %rd32, 32;
	ld.shared.u32 	%r290, [_ZZN3cub18CUB_300001_SM_10006detail6reduce28DeviceReduceSingleTileKernelINS2_10policy_hubIiyN4cuda3std3__44plusIiEEE10Policy1000EPiSC_yS9_iiNS7_10__identityEEEvT0_T1_T2_T3_T4_T6_E12temp_storage+12];
	selp.b32 	%r291, %r290, 0, %p35;
	add.s32 	%r292, %r291, %r661;
	setp.gt.u64 	%p36, %rd32, 64;
	ld.shared.u32 	%r293, [_ZZN3cub18CUB_300001_SM_10006detail6reduce28DeviceReduceSingleTileKernelINS2_10policy_hubIiyN4cuda3std3__44plusIiEEE10Policy1000EPiSC_yS9_iiNS7_10__identityEEEvT0_T1_T2_T3_T4_T6_E12temp_storage+16];
	selp.b32 	%r294, %r293, 0, %p36;
	add.s32 	%r295, %r292, %r294;
	setp.gt.u64 	%p37, %rd32, 96;
	ld.shared.u32 	%r296, [_ZZN3cub18CUB_300001_SM_10006detail6reduce28DeviceReduceSingleTileKernelINS2_10policy_hubIiyN4cuda3std3__44plusIiEEE10Policy1000EPiSC_yS9_iiNS7_10__identityEEEvT0_T1_T2_T3_T4_T6_E12temp_storage+20];
	selp.b32 	%r297, %r296, 0, %p37;
	add.s32 	%r298, %r295, %r297;
	setp.gt.u64 	%p38, %rd32, 128;
	ld.shared.u32 	%r299, [_ZZN3cub18CUB_300001_SM_10006detail6reduce28DeviceReduceSingleTileKernelINS2_10policy_hubIiyN4cuda3std3__44plusIiEEE10Policy1000EPiSC_yS9_iiNS7_10__identityEEEvT0_T1_T2_T3_T4_T6_E12temp_storage+24];
	selp.b32 	%r300, %r299, 0, %p38;
	add.s32 	%r301, %r298, %r300;
	setp.gt.u64 	%p39, %rd32, 160;
	ld.shared.u32 	%r302, [_ZZN3cub18CUB_300001_SM_10006detail6reduce28DeviceReduceSingleTileKernelINS2_10policy_hubIiyN4cuda3std3__44plusIiEEE10Policy1000EPiSC_yS9_iiNS7_10__identityEEEvT0_T1_T2_T3_T4_T6_E12temp_storage+28];
	selp.b32 	%r303, %r302, 0, %p39;
	add.s32 	%r304, %r301, %r303;
	setp.gt.u64 	%p40, %rd32, 192;
	ld.shared.u32 	%r305, [_ZZN3cub18CUB_300001_SM_10006detail6reduce28DeviceReduceSingleTileKernelINS2_10policy_hubIiyN4cuda3std3__44plusIiEEE10Policy1000EPiSC_yS9_iiNS7_10__identityEEEvT0_T1_T2_T3_T4_T6_E12temp_storage+32];
	selp.b32 	%r306, %r305, 0, %p40;
	add.s32 	%r307, %r304, %r306;
	setp.gt.u64 	%p41, %rd32, 224;
	ld.shared.u32 	%r308, [_ZZN3cub18CUB_300001_SM_10006detail6reduce28DeviceReduceSingleTileKernelINS2_10policy_hubIiyN4cuda3std3__44plusIiEEE10Policy1000EPiSC_yS9_iiNS7_10__identityEEEvT0_T1_T2_T3_T4_T6_E12temp_storage+36];
	selp.b32 	%r309, %r308, 0, %p41;
	add.s32 	%r661, %r307, %r309;
	bra.uni 	$L__BB8_72;
$L__BB8_56:
	mov.u32 	%r77, %tid.x;
	cvt.u64.u32 	%rd19, %r77;
	mul.wide.u32 	%rd52, %r77, 4;
	add.s64 	%rd35, %rd31, %rd52;
	// begin inline asm
	ld.global.nc.u32 %r103, [%rd35];
	// end inline asm
	add.s64 	%rd36, %rd35, 1024;
	// begin inline asm
	ld.global.nc.u32 %r104, [%rd36];
	// end inline asm
	add.s64 	%rd37, %rd35, 2048;
	// begin inline asm
	ld.global.nc.u32 %r105, [%rd37];
	// end inline asm
	add.s64 	%rd38, %rd35, 3072;
	// begin inline asm
	ld.global.nc.u32 %r106, [%rd38];
	// end inline asm
	add.s64 	%rd39, %rd35, 4096;
	// begin inline asm
	ld.global.nc.u32 %r107, [%rd39];
	// end inline asm
	add.s64 	%rd40, %rd35, 5120;
	// begin inline asm
	ld.global.nc.u32 %r108, [%rd40];
	// end inline asm
	add.s64 	%rd41, %rd35, 6144;
	// begin inline asm
	ld.global.nc.u32 %r109, [%rd41];
	// end inline asm
	add.s64 	%rd42, %rd35, 7168;
	// begin inline asm
	ld.global.nc.u32 %r110, [%rd42];
	// end inline asm
	add.s64 	%rd43, %rd35, 8192;
	// begin inline asm
	ld.global.nc.u32 %r111, [%rd43];
	// end inline asm
	add.s64 	%rd44, %rd35, 9216;
	// begin inline asm
	ld.global.nc.u32 %r112, [%rd44];
	// end inline asm
	add.s64 	%rd45, %rd35, 10240;
	// begin inline asm
	ld.global.nc.u32 %r113, [%rd45];
	// end inline asm
	add.s64 	%rd46, %rd35, 11264;
	// begin inline asm
	ld.global.nc.u32 %r114, [%rd46];
	// end inline asm
	add.s64 	%rd47, %rd35, 12288;
	// begin inline asm
	ld.global.nc.u32 %r115, [%rd47];
	// end inline asm
	add.s64 	%rd48, %rd35, 13312;
	// begin inline asm
	ld.global.nc.u32 %r116, [%rd48];
	// end inline asm
	add.s64 	%rd49, %rd35, 14336;
	// begin inline asm
	ld.global.nc.u32 %r117, [%rd49];
	// end inline asm
	add.s64 	%rd50, %rd35, 15360;
	// begin inline asm
	ld.global.nc.u32 %r118, [%rd50];
	// end inline asm
	add.s32 	%r119, %r104, %r103;
	add.s32 	%r120, %r105, %r119;
	add.s32 	%r121, %r106, %r120;
	add.s32 	%r122, %r107, %r121;
	add.s32 	%r123, %r108, %r122;
	add.s32 	%r124, %r109, %r123;
	add.s32 	%r125, %r110, %r124;
	add.s32 	%r126, %r111, %r125;
	add.s32 	%r127, %r112, %r126;
	add.s32 	%r128, %r113, %r127;
	add.s32 	%r129, %r114, %r128;
	add.s32 	%r130, %r115, %r129;
	add.s32 	%r131, %r116, %r130;
	add.s32 	%r132, %r117, %r131;
	add.s32 	%r660, %r118, %r132;
	add.s64 	%rd21, %rd32, -4096;
	setp.lt.u64 	%p4, %rd21, 4096;
	mov.b64 	%rd147, 4096;
	@%p4 bra 	$L__BB8_60;
	mov.b64 	%rd147, 4096;
$L__BB8_58:
	shl.b64 	%rd70, %rd147, 2;
	add.s64 	%rd54, %rd35, %rd70;
	// begin inline asm
	ld.global.nc.u32 %r133, [%rd54];
	// end inline asm
	add.s64 	%rd55, %rd54, 1024;
	// begin inline asm
	ld.global.nc.u32 %r134, [%rd55];
	// end inline asm
	add.s64 	%rd56, %rd54, 2048;
	// begin inline asm
	ld.global.nc.u32 %r135, [%rd56];
	// end inline asm
	add.s64 	%rd57, %rd54, 3072;
	// begin inline asm
	ld.global.nc.u32 %r136, [%rd57];
	// end inline asm
	add.s64 	%rd58, %rd54, 4096;
	// begin inline asm
	ld.global.nc.u32 %r137, [%rd58];
	// end inline asm
	add.s64 	%rd59, %rd54, 5120;
	// begin inline asm
	ld.global.nc.u32 %r138, [%rd59];
	// end inline asm
	add.s64 	%rd60, %rd54, 6144;
	// begin inline asm
	ld.global.nc.u32 %r139, [%rd60];
	// end inline asm
	add.s64 	%rd61, %rd54, 7168;
	// begin inline asm
	ld.global.nc.u32 %r140, [%rd61];
	// end inline asm
	add.s64 	%rd62, %rd54, 8192;
	// begin inline asm
	ld.global.nc.u32 %r141, [%rd62];
	// end inline asm
	add.s64 	%rd63, %rd54, 9216;
	// begin inline asm
	ld.global.nc.u32 %r142, [%rd63];
	// end inline asm
	add.s64 	%rd64, %rd54, 10240;
	// begin inline asm
	ld.global.nc.u32 %r143, [%rd64];
	// end inline asm
	add.s64 	%rd65, %rd54, 11264;
	// begin inline asm
	ld.global.nc.u32 %r144, [%rd65];
	// end inline asm
	add.s64 	%rd66, %rd54, 12288;
	// begin inline asm
	ld.global.nc.u32 %r145, [%rd66];
	// end inline asm
	add.s64 	%rd67, %rd54, 13312;
	// begin inline asm
	ld.global.nc.u32 %r146, [%rd67];
	// end inline asm
	add.s64 	%rd68, %rd54, 14336;
	// begin inline asm
	ld.global.nc.u32 %r147, [%rd68];
	// end inline asm
	add.s64 	%rd69, %rd54, 15360;
	// begin inline asm
	ld.global.nc.u32 %r148, [%rd69];
	// end inline asm
	add.s32 	%r149, %r133, %r660;
	add.s32 	%r150, %r134, %r149;
	add.s32 	%r151, %r135, %r150;
	add.s32 	%r152, %r136, %r151;
	add.s32 	%r153, %r137, %r152;
	add.s32 	%r154, %r138, %r153;
	add.s32 	%r155, %r139, %r154;
	add.s32 	%r156, %r140, %r155;
	add.s32 	%r157, %r141, %r156;
	add.s32 	%r158, %r142, %r157;
	add.s32 	%r159, %r143, %r158;
	add.s32 	%r160, %r144, %r159;
	add.s32 	%r161, %r145, %r160;
	add.s32 	%r162, %r146, %r161;
	add.s32 	%r163, %r147, %r162;
	add.s32 	%r660, %r148, %r163;
	sub.s64 	%rd71, %rd32, %rd147;
	setp.lt.u64 	%p5, %rd71, 4096;
	@%p5 bra 	$L__BB8_68;
	add.s64 	%rd147, %rd147, 4096;
	setp.le.u64 	%p6, %rd147, %rd21;
	@%p6 bra 	$L__BB8_58;
$L__BB8_60:
	setp.le.u64 	%p7, %rd32, %rd147;
	@%p7 bra 	$L__BB8_68;
	cvt.u32.u64 	%r164, %rd147;
	cvt.u32.u64 	%r165, %rd32;
	sub.s32 	%r82, %r165, %r164;
	setp.ge.s32 	%p8, %r77, %r82;
	@%p8 bra 	$L__BB8_68;
	not.b32 	%r168, %r77;
	add.s32 	%r169, %r168, %r165;
	sub.s32 	%r83, %r169, %r164;
	and.b32  	%r171, %r83, 768;
	setp.eq.s32 	%p9, %r171, 768;
	mov.u32 	%r655, %r77;
	@%p9 bra 	$L__BB8_65;
	add.s64 	%rd72, %rd147, %rd19;
	shl.b64 	%rd73, %rd72, 2;
	add.s64 	%rd148, %rd31, %rd73;
	shr.u32 	%r172, %r83, 8;
	add.s32 	%r173, %r172, 1;
	and.b32  	%r174, %r173, 3;
	neg.s32 	%r652, %r174;
	mov.u32 	%r655, %r77;
$L__BB8_64:
	.pragma "nounroll";
	// begin inline asm
	ld.global.nc.u32 %r175, [%rd148];
	// end inline asm
	add.s32 	%r660, %r175, %r660;
	add.s32 	%r655, %r655, 256;
	add.s64 	%rd148, %rd148, 1024;
	add.s32 	%r652, %r652, 1;
	setp.ne.s32 	%p10, %r652, 0;
	@%p10 bra 	$L__BB8_64;
$L__BB8_65:
	setp.lt.u32 	%p11, %r83, 768;
	@%p11 bra 	$L__BB8_68;
	cvt.u64.u32 	%rd75, %r655;
	add.s64 	%rd76, %rd147, %rd75;
	shl.b64 	%rd77, %rd76, 2;
	add.s64 	%rd149, %rd31, %rd77;
$L__BB8_67:
	// begin inline asm
	ld.global.nc.u32 %r176, [%rd149];
	// end inline asm
	add.s32 	%r180, %r176, %r660;
	add.s64 	%rd79, %rd149, 1024;
	// begin inline asm
	ld.global.nc.u32 %r177, [%rd79];
	// end inline asm
	add.s32 	%r181, %r177, %r180;
	add.s64 	%rd80, %rd149, 2048;
	// begin inline asm
	ld.global.nc.u32 %r178, [%rd80];
	// end inline asm
	add.s32 	%r182, %r178, %r181;
	add.s64 	%rd81, %rd149, 3072;
	// begin inline asm
	ld.global.nc.u32 %r179, [%rd81];
	// end inline asm
	add.s32 	%r660, %r179, %r182;
	add.s32 	%r655, %r655, 1024;
	add.s64 	%rd149, %rd149, 4096;
	setp.lt.s32 	%p12, %r655, %r82;
	@%p12 bra 	$L__BB8_67;
$L__BB8_68:
	// begin inline asm
	mov.u32 %r183, %laneid;
	// end inline asm
	mov.b32 	%r186, 1;
	mov.b32 	%r207, 31;
	mov.b32 	%r208, -1;
	// begin inline asm
	shfl.sync.down.b32 %r184, %r660, %r186, %r207, %r208;
	// end inline asm
	setp.gt.s32 	%p13, %r183, 30;
	selp.b32 	%r209, 0, %r184, %p13;
	add.s32 	%r190, %r209, %r660;
	mov.b32 	%r191, 2;
	// begin inline asm
	shfl.sync.down.b32 %r189, %r190, %r191, %r207, %r208;
	// end inline asm
	setp.gt.s32 	%p14, %r183, 29;
	selp.b32 	%r210, 0, %r189, %p14;
	add.s32 	%r195, %r190, %r210;
	mov.b32 	%r196, 4;
	// begin inline asm
	shfl.sync.down.b32 %r194, %r195, %r196, %r207, %r208;
	// end inline asm
	setp.gt.s32 	%p15, %r183, 27;
	selp.b32 	%r211, 0, %r194, %p15;
	add.s32 	%r200, %r195, %r211;
	mov.b32 	%r201, 8;
	// begin inline asm
	shfl.sync.down.b32 %r199, %r200, %r201, %r207, %r208;
	// end inline asm
	setp.gt.s32 	%p16, %r183, 23;
	selp.b32 	%r212, 0, %r199, %p16;
	add.s32 	%r205, %r200, %r212;
	mov.b32 	%r206, 16;
	// begin inline asm
	shfl.sync.down.b32 %r204, %r205, %r206, %r207, %r208;
	// end inline asm
	setp.gt.s32 	%p17, %r183, 15;
	selp.b32 	%r213, 0, %r204, %p17;
	add.s32 	%r661, %r205, %r213;
	setp.ne.s32 	%p18, %r183, 0;
	@%p18 bra 	$L__BB8_70;
	shr.u32 	%r214, %r77, 3;
	and.b32  	%r215, %r214, 124;
	mov.u32 	%r216, _ZZN3cub18CUB_300001_SM_10006detail6reduce28DeviceReduceSingleTileKernelINS2_10policy_hubIiyN4cuda3std3__44plusIiEEE10Policy1000EPiSC_yS9_iiNS7_10__identityEEEvT0_T1_T2_T3_T4_T6_E12temp_storage;
	add.s32 	%r217, %r216, %r215;
	st.shared.u32 	[%r217+8], %r661;
$L__BB8_70:
	bar.sync 	0;
	setp.ne.s32 	%p19, %r77, 0;
	@%p19 bra 	$L__BB8_72;
	ld.shared.u32 	%r218, [_ZZN3cub18CUB_300001_SM_10006detail6reduce28DeviceReduceSingleTileKernelINS2_10policy_hubIiyN4cuda3std3__44plusIiEEE10Policy1000EPiSC_yS9_iiNS7_10__identityEEEvT0_T1_T2_T3_T4_T6_E12temp_storage+12];
	add.s32 	%r219, %r218, %r661;
	ld.shared.u32 	%r220, [_ZZN3cub18CUB_300001_SM_10006detail6reduce28DeviceReduceSingleTileKernelINS2_10policy_hubIiyN4cuda3std3__44plusIiEEE10Policy1000EPiSC_yS9_iiNS7_10__identityEEEvT0_T1_T2_T3_T4_T6_E12temp_storage+16];
	add.s32 	%r221, %r219, %r220;
	ld.shared.u32 	%r222, [_ZZN3cub18CUB_300001_SM_10006detail6reduce28DeviceReduceSingleTileKernelINS2_10policy_hubIiyN4cuda3std3__44plusIiEEE10Policy1000EPiSC_yS9_iiNS7_10__identityEEEvT0_T1_T2_T3_T4_T6_E12temp_storage+20];
	add.s32 	%r223, %r221, %r222;
	ld.shared.u32 	%r224, [_ZZN3cub18CUB_300001_SM_10006detail6reduce28DeviceReduceSingleTileKernelINS2_10policy_hubIiyN4cuda3std3__44plusIiEEE10Policy1000EPiSC_yS9_iiNS7_10__identityEEEvT0_T1_T2_T3_T4_T6_E12temp_storage+24];
	add.s32 	%r225, %r223, %r224;
	ld.shared.u32 	%r226, [_ZZN3cub18CUB_300001_SM_10006detail6reduce28DeviceReduceSingleTileKernelINS2_10policy_hubIiyN4cuda3std3__44plusIiEEE10Policy1000EPiSC_yS9_iiNS7_10__identityEEEvT0_T1_T2_T3_T4_T6_E12temp_storage+28];
	add.s32 	%r227, %r225, %r226;
	ld.shared.u32 	%r228, [_ZZN3cub18CUB_300001_SM_10006detail6reduce28DeviceReduceSingleTileKernelINS2_10policy_hubIiyN4cuda3std3__44plusIiEEE10Policy1000EPiSC_yS9_iiNS7_10__identityEEEvT0_T1_T2_T3_T4_T6_E12temp_storage+32];
	add.s32 	%r229, %r227, %r228;
	ld.shared.u32 	%r230, [_ZZN3cub18CUB_300001_SM_10006detail6reduce28DeviceReduceSingleTileKernelINS2_10policy_hubIiyN4cuda3std3__44plusIiEEE10Policy1000EPiSC_yS9_iiNS7_10__identityEEEvT0_T1_T2_T3_T4_T6_E12temp_storage+36];
	add.s32 	%r661, %r229, %r230;
$L__BB8_72:
	mov.u32 	%r614, %tid.x;
	setp.ne.s32 	%p95, %r614, 0;
	@%p95 bra 	$L__BB8_74;
	add.s32 	%r615, %r661, %r102;
	st.global.u32 	[%rd1], %r615;
$L__BB8_74:
	ret;

}
	// .globl	_ZN3cub18CUB_300001_SM_10006detail6reduce18DeviceReduceKernelINS2_10policy_hubIiyN4cuda3std3__44plusIiEEE10Policy1000EPiyS9_iNS7_10__identityEEEvT0_PT3_T1_NS0_13GridEvenShareISH_EET2_T4_
.visible .entry _ZN3cub18CUB_300001_SM_10006detail6reduce18DeviceReduceKernelINS2_10policy_hubIiyN4cuda3std3__44plusIiEEE10Policy1000EPiyS9_iNS7_10__identityEEEvT0_PT3_T1_NS0_13GridEvenShareISH_EET2_T4_(
	.param .u64 .ptr .align 1 _ZN3cub18CUB_300001_SM_10006detail6reduce18DeviceReduceKernelINS2_10policy_hubIiyN4cuda3std3__44plusIiEEE10Policy1000EPiyS9_iNS7_10__identityEEEvT0_PT3_T1_NS0_13GridEvenShareISH_EET2_T4__param_0,
	.param .u64 .ptr .align 1 _ZN3cub18CUB_300001_SM_10006detail6reduce18DeviceReduceKernelINS2_10policy_hubIiyN4cuda3std3__44plusIiEEE10Policy1000EPiyS9_iNS7_10__identityEEEvT0_PT3_T1_NS0_13GridEvenShareISH_EET2_T4__param_1,
	.param .u64 _ZN3cub18CUB_300001_SM_10006detail6reduce18DeviceReduceKernelINS2_10policy_hubIiyN4cuda3std3__44plusIiEEE10Policy1000EPiyS9_iNS7_10__identityEEEvT0_PT3_T1_NS0_13GridEvenShareISH_EET2_T4__param_2,
	.param .align 8 .b8 _ZN3cub18CUB_300001_SM_10006detail6reduce18DeviceReduceKernelINS2_10policy_hubIiyN4cuda3std3__44plusIiEEE10Policy1000EPiyS9_iNS7_10__identityEEEvT0_PT3_T1_NS0_13GridEvenShareISH_EET2_T4__param_3[72],
	.param .align 1 .b8 _ZN3cub18CUB_300001_SM_10006detail6reduce18DeviceReduceKernelINS2_10policy_hubIiyN4cuda3std3__44plusIiEEE10Policy1000EPiyS9_iNS7_10__identityEEEvT0_PT3_T1_NS0_13GridEvenShareISH_EET2_T4__param_4[1],
	.param .align 1 .b8 _ZN3cub18CUB_300001_SM_10006detail6reduce18DeviceReduceKernelINS2_10policy_hubIiyN4cuda3std3__44plusIiEEE10Policy1000EPiyS9_iNS7_10__identityEEEvT0_PT3_T1_NS0_13GridEvenShareISH_EET2_T4__param_5[1]
)
.maxntid 256
{
	.reg .pred 	%p<95>;
	.reg .b32 	%r<694>;
	.reg .b64 	%rd<174>;
	// demoted variable
	.shared .align 4 .b8 _ZZN3cub18CUB_300001_SM_10006detail6reduce18DeviceReduceKernelINS2_10policy_hubIiyN4cuda3std3__44plusIiEEE10Policy1000EPiyS9_iNS7_10__identityEEEvT0_PT3_T1_NS0_13GridEvenShareISH_EET2_T4_E12temp_storage[44];
	ld.param.u64 	%rd1, [_ZN3cub18CUB_300001_SM_10006detail6reduce18DeviceReduceKernelINS2_10policy_hubIiyN4cuda3std3__44plusIiEEE10Policy1000EPiyS9_iNS7_10__identityEEEvT0_PT3_T1_NS0_13GridEvenShareISH_EET2_T4__param_3+32];
	ld.param.u64 	%rd39, [_ZN3cub18CUB_300001_SM_10006detail6reduce18DeviceReduceKernelINS2_10policy_hubIiyN4cuda3std3__44plusIiEEE10Policy1000EPiyS9_iNS7_10__identityEEEvT0_PT3_T1_NS0_13GridEvenShareISH_EET2_T4__param_0];
	ld.param.u32 	%r1, [_ZN3cub18CUB_300001_SM_10006detail6reduce18DeviceReduceKernelINS2_10policy_hubIiyN4cuda3std3__44plusIiEEE10Policy1000EPiyS9_iNS7_10__identityEEEvT0_PT3_T1_NS0_13GridEvenShareISH_EET2_T4__param_3+40];
	mov.u32 	%r2, %ctaid.x;
	shl.b32 	%r110, %r1, 12;
	cvt.s64.s32 	%rd2, %r110;
	shl.b32 	%r111, %r2, 12;
	cvt.u64.u32 	%rd3, %r111;
	and.b64  	%rd41, %rd39, 15;
	setp.ne.s64 	%p1, %rd41, 0;
	@%p1 bra 	$L__BB9_35;
	sub.s64 	%rd4, %rd1, %rd3;
	setp.gt.u64 	%p48, %rd4, 4095;
	@%p48 bra 	$L__BB9_19;
	cvt.u32.u64 	%r517, %rd3;
	cvt.u32.u64 	%r3, %rd1;
	sub.s32 	%r4, %r3, %r517;
	mov.u32 	%r5, %tid.x;
	setp.ge.s32 	%p65, %r5, %r4;
	mov.b32 	%r659, 0;
	mov.u32 	%r654, %r5;
	@%p65 bra 	$L__BB9_4;
	add.s32 	%r520, %r517, %r5;
	mul.wide.u32 	%rd146, %r520, 4;
	add.s64 	%rd145, %rd39, %rd146;
	// begin inline asm
	ld.global.nc.u32 %r659, [%rd145];
	// end inline asm
	add.s32 	%r654, %r5, 256;
$L__BB9_4:
	setp.ge.s32 	%p66, %r654, %r4;
	@%p66 bra 	$L__BB9_10;
	not.b32 	%r522, %r654;
	add.s32 	%r10, %r522, %r3;
	and.b32  	%r523, %r10, 768;
	setp.eq.s32 	%p67, %r523, 768;
	@%p67 bra 	$L__BB9_8;
	cvt.u64.u32 	%rd147, %r654;
	add.s64 	%rd148, %rd147, %rd3;
	shl.b64 	%rd149, %rd148, 2;
	add.s64 	%rd162, %rd39, %rd149;
	shr.u32 	%r524, %r10, 8;
	add.s32 	%r525, %r524, 1;
	and.b32  	%r526, %r525, 3;
	neg.s32 	%r651, %r526;
$L__BB9_7:
	.pragma "nounroll";
	// begin inline asm
	ld.global.nc.u32 %r527, [%rd162];
	// end inline asm
	add.s32 	%r659, %r527, %r659;
	add.s32 	%r654, %r654, 256;
	add.s64 	%rd162, %rd162, 1024;
	add.s32 	%r651, %r651, 1;
	setp.ne.s32 	%p68, %r651, 0;
	@%p68 bra 	$L__BB9_7;
$L__BB9_8:
	sub.s32 	%r529, %r10, %r517;
	setp.lt.u32 	%p69, %r529, 768;
	@%p69 bra 	$L__BB9_10;
$L__BB9_9:
	cvt.s64.s32 	%rd155, %r654;
	add.s64 	%rd156, %rd3, %rd155;
	shl.b64 	%rd157, %rd156, 2;
	add.s64 	%rd151, %rd39, %rd157;
	// begin inline asm
	ld.global.nc.u32 %r530, [%rd151];
	// end inline asm
	add.s32 	%r534, %r530, %r659;
	add.s64 	%rd152, %rd151, 1024;
	// begin inline asm
	ld.global.nc.u32 %r531, [%rd152];
	// end inline asm
	add.s32 	%r535, %r531, %r534;
	add.s64 	%rd153, %rd151, 2048;
	// begin inline asm
	ld.global.nc.u32 %r532, [%rd153];
	// end inline asm
	add.s32 	%r536, %r532, %r535;
	add.s64 	%rd154, %rd151, 3072;
	// begin inline asm
	ld.global.nc.u32 %r533, [%rd154];
	// end inline asm
	add.s32 	%r659, %r533, %r536;
	add.s32 	%r654, %r654, 1024;
	setp.lt.s32 	%p70, %r654, %r4;
	@%p70 bra 	$L__BB9_9;
$L__BB9_10:
	setp.lt.s32 	%p71, %r4, 256;
	@%p71 bra 	$L__BB9_15;
	// begin inline asm
	mov.u32 %r600, %laneid;
	// end inline asm
	mov.b32 	%r603, 1;
	mov.b32 	%r624, 31;
	mov.b32 	%r625, -1;
	// begin inline asm
	shfl.sync.down.b32 %r601, %r659, %r603, %r624, %r625;
	// end inline asm
	setp.gt.s32 	%p87, %r600, 30;
	selp.b32 	%r626, 0, %r601, %p87;
	add.s32 	%r607, %r626, %r659;
	mov.b32 	%r608, 2;
	// begin inline asm
	shfl.sync.down.b32 %r606, %r607, %r608, %r624, %r625;
	// end inline asm
	setp.gt.s32 	%p88, %r600, 29;
	selp.b32 	%r627, 0, %r606, %p88;
	add.s32 	%r612, %r607, %r627;
	mov.b32 	%r613, 4;
	// begin inline asm
	shfl.sync.down.b32 %r611, %r612, %r613, %r624, %r625;
	// end inline asm
	setp.gt.s32 	%p89, %r600, 27;
	selp.b32 	%r628, 0, %r611, %p89;
	add.s32 	%r617, %r612, %r628;
	mov.b32 	%r618, 8;
	// begin inline asm
	shfl.sync.down.b32 %r616, %r617, %r618, %r624, %r625;
	// end inline asm
	setp.gt.s32 	%p90, %r600, 23;
	selp.b32 	%r629, 0, %r616, %p90;
	add.s32 	%r622, %r617, %r629;
	mov.b32 	%r623, 16;
	// begin inline asm
	shfl.sync.down.b32 %r621, %r622, %r623, %r624, %r625;
	// end inline asm
	setp.gt.s32 	%p91, %r600, 15;
	selp.b32 	%r630, 0, %r621, %p91;
	add.s32 	%r693, %r622, %r630;
	setp.ne.s32 	%p92, %r600, 0;
	@%p92 bra 	$L__BB9_13;
	shr.u32 	%r631, %r5, 3;
	and.b32  	%r632, %r631, 124;
	mov.u32 	%r633, _ZZN3cub18CUB_300001_SM_10006detail6reduce18DeviceReduceKernelINS2_10policy_hubIiyN4cuda3std3__44plusIiEEE10Policy1000EPiyS9_iNS7_10__identityEEEvT0_PT3_T1_NS0_13GridEvenShareISH_EET2_T4_E12temp_storage;
	add.s32 	%r634, %r633, %r632;
	st.shared.u32 	[%r634+8], %r693;
$L__BB9_13:
	bar.sync 	0;
	setp.ne.s32 	%p93, %r5, 0;
	@%p93 bra 	$L__BB9_69;
	ld.shared.u32 	%r635, [_ZZN3cub18CUB_300001_SM_10006detail6reduce18DeviceReduceKernelINS2_10policy_hubIiyN4cuda3std3__44plusIiEEE10Policy1000EPiyS9_iNS7_10__identityEEEvT0_PT3_T1_NS0_13GridEvenShareISH_EET2_T4_E12temp_storage+12];
	add.s32 	%r636, %r635, %r693;
	ld.shared.u32 	%r637, [_ZZN3cub18CUB_300001_SM_10006detail6reduce18DeviceReduceKernelINS2_10policy_hubIiyN4cuda3std3__44plusIiEEE10Policy1000EPiyS9_iNS7_10__identityEEEvT0_PT3_T1_NS0_13GridEvenShareISH_EET2_T4_E12temp_storage+16];
	add.s32 	%r638, %r636, %r637;
	ld.shared.u32 	%r639, [_ZZN3cub18CUB_300001_SM_10006detail6reduce18DeviceReduceKernelINS2_10policy_hubIiyN4cuda3std3__44plusIiEEE10Policy1000EPiyS9_iNS7_10__identityEEEvT0_PT3_T1_NS0_13GridEvenShareISH_EET2_T4_E12temp_storage+20];
	add.s32 	%r640, %r638, %r639;
	ld.shared.u32 	%r641, [_ZZN3cub18CUB_300001_SM_10006detail6reduce18DeviceReduceKernelINS2_10policy_hubIiyN4cuda3std3__44plusIiEEE10Policy1000EPiyS9_iNS7_10__identityEEEvT0_PT3_T1_NS0_13GridEvenShareISH_EET2_T4_E12temp_storage+24];
	add.s32 	%r642, %r640, %r641;
	ld.shared.u32 	%r643, [_ZZN3cub18CUB_300001_SM_10006detail6reduce18DeviceReduceKernelINS2_10policy_hubIiyN4cuda3std3__44plusIiEEE10Policy1000EPiyS9_iNS7_10__identityEEEvT0_PT3_T1_NS0_13GridEvenShareISH_EET2_T4_E12temp_storage+28];
	add.s32 	%r644, %r642, %r643;
	ld.shared.u32 	%r645, [_ZZN3cub18CUB_300001_SM_10006detail6reduce18DeviceReduceKernelINS2_10policy_hubIiyN4cuda3std3__44plusIiEEE10Policy1000EPiyS9_iNS7_10__identityEEEvT0_PT3_T1_NS0_13GridEvenShareISH_EET2_T4_E12temp_storage+32];
	add.s32 	%r646, %r644, %r645;
	ld.shared.u32 	%r647, [_ZZN3cub18CUB_300001_SM_10006detail6reduce18DeviceReduceKernelINS2_10policy_hubIiyN4cuda3std3__44plusIiEEE10Policy1000EPiyS9_iNS7_10__identityEEEvT0_PT3_T1_NS0_13GridEvenShareISH_EET2_T4_E12temp_storage+36];
	add.s32 	%r693, %r646, %r647;
	bra.uni 	$L__BB9_69;
$L__BB9_15:
	// begin inline asm
	mov.u32 %r537, %laneid;
	// end inline asm
	and.b32  	%r563, %r5, 992;
	add.s32 	%r564, %r563, 32;
	setp.gt.s32 	%p72, %r564, %r4;
	not.b32 	%r565, %r563;
	add.s32 	%r566, %r4, %r565;
	selp.b32 	%r561, %r566, 31, %p72;
	mov.b32 	%r540, 1;
	mov.b32 	%r562, -1;
	// begin inline asm
	shfl.sync.down.b32 %r538, %r659, %r540, %r561, %r562;
	// end inline asm
	setp.lt.s32 	%p73, %r537, %r561;
	selp.b32 	%r567, %r538, 0, %p73;
	add.s32 	%r544, %r567, %r659;
	mov.b32 	%r545, 2;
	// begin inline asm
	shfl.sync.down.b32 %r543, %r544, %r545, %r561, %r562;
	// end inline asm
	add.s32 	%r568, %r537, 2;
	setp.gt.s32 	%p74, %r568, %r561;
	selp.b32 	%r569, 0, %r543, %p74;
	add.s32 	%r549, %r544, %r569;
	mov.b32 	%r550, 4;
	// begin inline asm
	shfl.sync.down.b32 %r548, %r549, %r550, %r561, %r562;
	// end inline asm
	add.s32 	%r570, %r537, 4;
	setp.gt.s32 	%p75, %r570, %r561;
	selp.b32 	%r571, 0, %r548, %p75;
	add.s32 	%r554, %r549, %r571;
	mov.b32 	%r555, 8;
	// begin inline asm
	shfl.sync.down.b32 %r553, %r554, %r555, %r561, %r562;
	// end inline asm
	add.s32 	%r572, %r537, 8;
	setp.gt.s32 	%p76, %r572, %r561;
	selp.b32 	%r573, 0, %r553, %p76;
	add.s32 	%r559, %r554, %r573;
	mov.b32 	%r560, 16;
	// begin inline asm
	shfl.sync.down.b32 %r558, %r559, %r560, %r561, %r562;
	// end inline asm
	add.s32 	%r574, %r537, 16;
	setp.gt.s32 	%p77, %r574, %r561;
	selp.b32 	%r575, 0, %r558, %p77;
	add.s32 	%r693, %r559, %r575;
	setp.ne.s32 	%p78, %r537, 0;
	@%p78 bra 	$L__BB9_17;
	shr.u32 	%r576, %r5, 3;
	and.b32  	%r577, %r576, 124;
	mov.u32 	%r578, _ZZN3cub18CUB_300001_SM_10006detail6reduce18DeviceReduceKernelINS2_10policy_hubIiyN4cuda3std3__44plusIiEEE10Policy1000EPiyS9_iNS7_10__identityEEEvT0_PT3_T1_NS0_13GridEvenShareISH_EET2_T4_E12temp_storage;
	add.s32 	%r579, %r578, %r577;
	st.shared.u32 	[%r579+8], %r693;
$L__BB9_17:
	bar.sync 	0;
	setp.ne.s32 	%p79, %r5, 0;
	@%p79 bra 	$L__BB9_69;
	setp.gt.s32 	%p80, %r4, 32;
	ld.shared.u32 	%r580, [_ZZN3cub18CUB_300001_SM_10006detail6reduce18DeviceReduceKernelINS2_10policy_hubIiyN4cuda3std3__44plusIiEEE10Policy1000EPiyS9_iNS7_10__identityEEEvT0_PT3_T1_NS0_13GridEvenShareISH_EET2_T4_E12temp_storage+12];
	selp.b32 	%r581, %r580, 0, %p80;
	add.s32 	%r582, %r581, %r693;
	setp.gt.s32 	%p81, %r4, 64;
	ld.shared.u32 	%r583, [_ZZN3cub18CUB_300001_SM_10006detail6reduce18DeviceReduceKernelINS2_10policy_hubIiyN4cuda3std3__44plusIiEEE10Policy1000EPiyS9_iNS7_10__identityEEEvT0_PT3_T1_NS0_13GridEvenShareISH_EET2_T4_E12temp_storage+16];
	selp.b32 	%r584, %r583, 0, %p81;
	add.s32 	%r585, %r582, %r584;
	setp.gt.s32 	%p82, %r4, 96;
	ld.shared.u32 	%r586, [_ZZN3cub18CUB_300001_SM_10006detail6reduce18DeviceReduceKernelINS2_10policy_hubIiyN4cuda3std3__44plusIiEEE10Policy1000EPiyS9_iNS7_10__identityEEEvT0_PT3_T1_NS0_13GridEvenShareISH_EET2_T4_E12temp_storage+20];
	selp.b32 	%r587, %r586, 0, %p82;
	add.s32 	%r588, %r585, %r587;
	setp.gt.s32 	%p83, %r4, 128;
	ld.shared.u32 	%r589, [_ZZN3cub18CUB_300001_SM_10006detail6reduce18DeviceReduceKernelINS2_10policy_hubIiyN4cuda3std3__44plusIiEEE10Policy1000EPiyS9_iNS7_10__identityEEEvT0_PT3_T1_NS0_13GridEvenShareISH_EET2_T4_E12temp_storage+24];
	selp.b32 	%r590, %r589, 0, %p83;
	add.s32 	%r591, %r588, %r590;
	setp.gt.s32 	%p84, %r4, 160;
	ld.shared.u32 	%r592, [_ZZN3cub18CUB_300001_SM_10006detail6reduce18DeviceReduceKernelINS2_10policy_hubIiyN4cuda3std3__44plusIiEEE10Policy1000EPiyS9_iNS7_10__identityEEEvT0_PT3_T1_NS0_13GridEvenShareISH_EET2_T4_E12temp_storage+28];
	selp.b32 	%r593, %r592, 0, %p84;
	add.s32 	%r594, %r591, %r593;
	setp.gt.s32 	%p85, %r4, 192;
	ld.shared.u32 	%r595, [_ZZN3cub18CUB_300001_SM_10006detail6reduce18DeviceReduceKernelINS2_10policy_hubIiyN4cuda3std3__44plusIiEEE10Policy1000EPiyS9_iNS7_10__identityEEEvT0_PT3_T1_NS0_13GridEvenShareISH_EET2_T4_E12temp_storage+32];
	selp.b32 	%r596, %r595, 0, %p85;
	add.s32 	%r597, %r594, %r596;
	setp.gt.s32 	%p86, %r4, 224;
	ld.shared.u32 	%r598, [_ZZN3cub18CUB_300001_SM_10006detail6reduce18DeviceReduceKernelINS2_10policy_hubIiyN4cuda3std3__44plusIiEEE10Policy1000EPiyS9_iNS7_10__identityEEEvT0_PT3_T1_NS0_13GridEvenShareISH_EET2_T4_E12temp_storage+36];
	selp.b32 	%r599, %r598, 0, %p86;
	add.s32 	%r693, %r597, %r599;
	bra.uni 	$L__BB9_69;
$L__BB9_19:
	cvt.u32.u64 	%r379, %rd3;
	mov.u32 	%r30, %tid.x;
	shl.b32 	%r380, %r30, 2;
	add.s32 	%r381, %r379, %r380;
	mul.wide.u32 	%rd115, %r381, 4;
	add.s64 	%rd105, %rd39, %rd115;
	// begin inline asm
	ld.global.nc.v2.u64 {%rd103, %rd104}, [%rd105];
	// end inline asm
	mov.b64 	{%r382, %r383}, %rd104;
	mov.b64 	{%r384, %r385}, %rd103;
	add.s64 	%rd108, %rd105, 4096;
	// begin inline asm
	ld.global.nc.v2.u64 {%rd106, %rd107}, [%rd108];
	// end inline asm
	mov.b64 	{%r386, %r387}, %rd107;
	mov.b64 	{%r388, %r389}, %rd106;
	add.s64 	%rd111, %rd105, 8192;
	// begin inline asm
	ld.global.nc.v2.u64 {%rd109, %rd110}, [%rd111];
	// end inline asm
	mov.b64 	{%r390, %r391}, %rd110;
	mov.b64 	{%r392, %r393}, %rd109;
	add.s64 	%rd114, %rd105, 12288;
	// begin inline asm
	ld.global.nc.v2.u64 {%rd112, %rd113}, [%rd114];
	// end inline asm
	mov.b64 	{%r394, %r395}, %rd113;
	mov.b64 	{%r396, %r397}, %rd112;
	add.s32 	%r398, %r385, %r384;
	add.s32 	%r399, %r382, %r398;
	add.s32 	%r400, %r383, %r399;
	add.s32 	%r401, %r388, %r400;
	add.s32 	%r402, %r389, %r401;
	add.s32 	%r403, %r386, %r402;
	add.s32 	%r404, %r387, %r403;
	add.s32 	%r405, %r392, %r404;
	add.s32 	%r406, %r393, %r405;
	add.s32 	%r407, %r390, %r406;
	add.s32 	%r408, %r391, %r407;
	add.s32 	%r409, %r396, %r408;
	add.s32 	%r410, %r397, %r409;
	add.s32 	%r411, %r394, %r410;
	add.s32 	%r670, %r395, %r411;
	setp.lt.u64 	%p49, %rd4, %rd2;
	@%p49 bra 	$L__BB9_31;
	add.s64 	%rd164, %rd2, %rd3;
	cvt.u64.u32 	%rd116, %r30;
	add.s64 	%rd117, %rd164, %rd116;
	shl.b64 	%rd118, %rd117, 2;
	add.s64 	%rd163, %rd39, %rd118;
	mov.b32 	%r660, 0;
$L__BB9_21:
	add.s64 	%rd3, %rd3, %rd2;
	add.s64 	%rd119, %rd1, -4096;
	setp.gt.u64 	%p50, %rd3, %rd119;
	@%p50 bra 	$L__BB9_23;
	cvt.u64.u32 	%rd132, %r380;
	add.s64 	%rd133, %rd3, %rd132;
	shl.b64 	%rd134, %rd133, 2;
	add.s64 	%rd122, %rd39, %rd134;
	// begin inline asm
	ld.global.nc.v2.u64 {%rd120, %rd121}, [%rd122];
	// end inline asm
	mov.b64 	{%r414, %r415}, %rd121;
	mov.b64 	{%r416, %r417}, %rd120;
	add.s64 	%rd125, %rd122, 4096;
	// begin inline asm
	ld.global.nc.v2.u64 {%rd123, %rd124}, [%rd125];
	// end inline asm
	mov.b64 	{%r418, %r419}, %rd124;
	mov.b64 	{%r420, %r421}, %rd123;
	add.s64 	%rd128, %rd122, 8192;
	// begin inline asm
	ld.global.nc.v2.u64 {%rd126, %rd127}, [%rd128];
	// end inline asm
	mov.b64 	{%r422, %r423}, %rd127;
	mov.b64 	{%r424, %r425}, %rd126;
	add.s64 	%rd131, %rd122, 12288;
	// begin inline asm
	ld.global.nc.v2.u64 {%rd129, %rd130}, [%rd131];
	// end inline asm
	mov.b64 	{%r426, %r427}, %rd130;
	mov.b64 	{%r428, %r429}, %rd129;
	add.s32 	%r430, %r416, %r670;
	add.s32 	%r431, %r417, %r430;
	add.s32 	%r432, %r414, %r431;
	add.s32 	%r433, %r415, %r432;
	add.s32 	%r434, %r420, %r433;
	add.s32 	%r435, %r421, %r434;
	add.s32 	%r436, %r418, %r435;
	add.s32 	%r437, %r419, %r436;
	add.s32 	%r438, %r424, %r437;
	add.s32 	%r439, %r425, %r438;
	add.s32 	%r440, %r422, %r439;
	add.s32 	%r441, %r423, %r440;
	add.s32 	%r442, %r428, %r441;
	add.s32 	%r443, %r429, %r442;
	add.s32 	%r444, %r426, %r443;
	add.s32 	%r670, %r427, %r444;
	sub.s64 	%rd135, %rd1, %rd3;
	setp.lt.u64 	%p51, %rd135, %rd2;
	add.s32 	%r660, %r660, 1;
	add.s64 	%rd164, %rd164, %rd2;
	shl.b64 	%rd136, %rd2, 2;
	add.s64 	%rd163, %rd163, %rd136;
	@%p51 bra 	$L__BB9_31;
	bra.uni 	$L__BB9_21;
$L__BB9_23:
	setp.le.u64 	%p52, %rd1, %rd3;
	@%p52 bra 	$L__BB9_31;
	cvt.u32.u64 	%r445, %rd3;
	cvt.u32.u64 	%r446, %rd1;
	sub.s32 	%r36, %r446, %r445;
	setp.ge.s32 	%p53, %r30, %r36;
	@%p53 bra 	$L__BB9_31;
	cvt.u32.u64 	%r449, %rd2;
	not.b32 	%r451, %r30;
	add.s32 	%r452, %r451, %r446;
	add.s32 	%r453, %r449, %r379;
	sub.s32 	%r454, %r452, %r453;
	mul.lo.s32 	%r455, %r1, %r660;
	shl.b32 	%r456, %r455, 12;
	sub.s32 	%r37, %r454, %r456;
	shr.u32 	%r457, %r452, 8;
	add.s32 	%r38, %r457, 1;
	and.b32  	%r458, %r452, 768;
	setp.eq.s32 	%p54, %r458, 768;
	mov.u32 	%r665, %r30;
	@%p54 bra 	$L__BB9_28;
	and.b32  	%r459, %r38, 3;
	neg.s32 	%r662, %r459;
	mov.u32 	%r665, %r30;
$L__BB9_27:
	.pragma "nounroll";
	// begin inline asm
	ld.global.nc.u32 %r460, [%rd163];
	// end inline asm
	add.s32 	%r670, %r460, %r670;
	add.s32 	%r665, %r665, 256;
	add.s64 	%rd163, %rd163, 1024;
	add.s32 	%r662, %r662, 1;
	setp.ne.s32 	%p55, %r662, 0;
	@%p55 bra 	$L__BB9_27;
$L__BB9_28:
	setp.lt.u32 	%p56, %r37, 768;
	@%p56 bra 	$L__BB9_31;
	cvt.u64.u32 	%rd138, %r665;
	add.s64 	%rd139, %rd138, %rd164;
	shl.b64 	%rd140, %rd139, 2;
	add.s64 	%rd167, %rd39, %rd140;
$L__BB9_30:
	// begin inline asm
	ld.global.nc.u32 %r461, [%rd167];
	// end inline asm
	add.s32 	%r465, %r461, %r670;
	add.s64 	%rd142, %rd167, 1024;
	// begin inline asm
	ld.global.nc.u32 %r462, [%rd142];
	// end inline asm
	add.s32 	%r466, %r462, %r465;
	add.s64 	%rd143, %rd167, 2048;
	// begin inline asm
	ld.global.nc.u32 %r463, [%rd143];
	// end inline asm
	add.s32 	%r467, %r463, %r466;
	add.s64 	%rd144, %rd167, 3072;
	// begin inline asm
	ld.global.nc.u32 %r464, [%rd144];
	// end inline asm
	add.s32 	%r670, %r464, %r467;
	add.s32 	%r665, %r665, 1024;
	add.s64 	%rd167, %rd167, 4096;
	setp.lt.s32 	%p57, %r665, %r36;
	@%p57 bra 	$L__BB9_30;
$L__BB9_31:
	// begin inline asm
	mov.u32 %r468, %laneid;
	// end inline asm
	mov.b32 	%r471, 1;
	mov.b32 	%r492, 31;
	mov.b32 	%r493, -1;
	// begin inline asm
	shfl.sync.down.b32 %r469, %r670, %r471, %r492, %r493;
	// end inline asm
	setp.gt.s32 	%p58, %r468, 30;
	selp.b32 	%r494, 0, %r469, %p58;
	add.s32 	%r475, %r494, %r670;
	mov.b32 	%r476, 2;
	// begin inline asm
	shfl.sync.down.b32 %r474, %r475, %r476, %r492, %r493;
	// end inline asm
	setp.gt.s32 	%p59, %r468, 29;
	selp.b32 	%r495, 0, %r474, %p59;
	add.s32 	%r480, %r475, %r495;
	mov.b32 	%r481, 4;
	// begin inline asm
	shfl.sync.down.b32 %r479, %r480, %r481, %r492, %r493;
	// end inline asm
	setp.gt.s32 	%p60, %r468, 27;
	selp.b32 	%r496, 0, %r479, %p60;
	add.s32 	%r485, %r480, %r496;
	mov.b32 	%r486, 8;
	// begin inline asm
	shfl.sync.down.b32 %r484, %r485, %r486, %r492, %r493;
	// end inline asm
	setp.gt.s32 	%p61, %r468, 23;
	selp.b32 	%r497, 0, %r484, %p61;
	add.s32 	%r490, %r485, %r497;
	mov.b32 	%r491, 16;
	// begin inline asm
	shfl.sync.down.b32 %r489, %r490, %r491, %r492, %r493;
	// end inline asm
	setp.gt.s32 	%p62, %r468, 15;
	selp.b32 	%r498, 0, %r489, %p62;
	add.s32 	%r693, %r490, %r498;
	setp.ne.s32 	%p63, %r468, 0;
	@%p63 bra 	$L__BB9_33;
	shr.u32 	%r499, %r30, 3;
	and.b32  	%r500, %r499, 124;
	mov.u32 	%r501, _ZZN3cub18CUB_300001_SM_10006detail6reduce18DeviceReduceKernelINS2_10policy_hubIiyN4cuda3std3__44plusIiEEE10Policy1000EPiyS9_iNS7_10__identityEEEvT0_PT3_T1_NS0_13GridEvenShareISH_EET2_T4_E12temp_storage;
	add.s32 	%r502, %r501, %r500;
	st.shared.u32 	[%r502+8], %r693;
$L__BB9_33:
	bar.sync 	0;
	setp.ne.s32 	%p64, %r30, 0;
	@%p64 bra 	$L__BB9_69;
	ld.shared.u32 	%r503, [_ZZN3cub18CUB_300001_SM_10006detail6reduce18DeviceReduceKernelINS2_10policy_hubIiyN4cuda3std3__44plusIiEEE10Policy1000EPiyS9_iNS7_10__identityEEEvT0_PT3_T1_NS0_13GridEvenShareISH_EET2_T4_E12temp_storage+12];
	add.s32 	%r504, %r503, %r693;
	ld.shared.u32 	%r505, [_ZZN3cub18CUB_300001_SM_10006detail6reduce18DeviceReduceKernelINS2_10policy_hubIiyN4cuda3std3__44plusIiEEE10Policy1000EPiyS9_iNS7_10__identityEEEvT0_PT3_T1_NS0_13GridEvenShareISH_EET2_T4_E12temp_storage+16];
	add.s32 	%r506, %r504, %r505;
	ld.shared.u32 	%r507, [_ZZN3cub18CUB_300001_SM_10006detail6reduce18DeviceReduceKernelINS2_10policy_hubIiyN4cuda3std3__44plusIiEEE10Policy1000EPiyS9_iNS7_10__identityEEEvT0_PT3_T1_NS0_13GridEvenShareISH_EET2_T4_E12temp_storage+20];
	add.s32 	%r508, %r506, %r507;
	ld.shared.u32 	%r509, [_ZZN3cub18CUB_300001_SM_10006detail6reduce18DeviceReduceKernelINS2_10policy_hubIiyN4cuda3std3__44plusIiEEE10Policy1000EPiyS9_iNS7_10__identityEEEvT0_PT3_T1_NS0_13GridEvenShareISH_EET2_T4_E12temp_storage+24];
	add.s32 	%r510, %r508, %r509;
	ld.shared.u32 	%r511, [_ZZN3cub18CUB_300001_SM_10006detail6reduce18DeviceReduceKernelINS2_10policy_hubIiyN4cuda3std3__44plusIiEEE10Policy1000EPiyS9_iNS7_10__identityEEEvT0_PT3_T1_NS0_13GridEvenShareISH_EET2_T4_E12temp_storage+28];
	add.s32 	%r512, %r510, %r511;
	ld.shared.u32 	%r513, [_ZZN3cub18CUB_300001_SM_10006detail6reduce18DeviceReduceKernelINS2_10policy_hubIiyN4cuda3std3__44plusIiEEE10Policy1000EPiyS9_iNS7_10__identityEEEvT0_PT3_T1_NS0_13GridEvenShareISH_EET2_T4_E12temp_storage+32];
	add.s32 	%r514, %r512, %r513;
	ld.shared.u32 	%r515, [_ZZN3cub18CUB_300001_SM_10006detail6reduce18DeviceReduceKernelINS2_10policy_hubIiyN4cuda3std3__44plusIiEEE10Policy1000EPiyS9_iNS7_10__identityEEEvT0_PT3_T1_NS0_13GridEvenShareISH_EET2_T4_E12temp_storage+36];
	add.s32 	%r693, %r514, %r515;
	bra.uni 	$L__BB9_69;
$L__BB9_35:
	sub.s64 	%rd21, %rd1, %rd3;
	setp.gt.u64 	%p2, %rd21, 4095;
	@%p2 bra 	$L__BB9_53;
	cvt.u32.u64 	%r248, %rd3;
	cvt.u32.u64 	%r56, %rd1;
	sub.s32 	%r57, %r56, %r248;
	mov.u32 	%r58, %tid.x;
	setp.ge.s32 	%p19, %r58, %r57;
	mov.b32 	%r681, 0;
	mov.u32 	%r676, %r58;
	@%p19 bra 	$L__BB9_38;
	add.s32 	%r251, %r248, %r58;
	mul.wide.u32 	%rd91, %r251, 4;
	add.s64 	%rd90, %rd39, %rd91;
	// begin inline asm
	ld.global.nc.u32 %r681, [%rd90];
	// end inline asm
	add.s32 	%r676, %r58, 256;
$L__BB9_38:
	setp.ge.s32 	%p20, %r676, %r57;
	@%p20 bra 	$L__BB9_44;
	not.b32 	%r253, %r676;
	add.s32 	%r63, %r253, %r56;
	and.b32  	%r254, %r63, 768;
	setp.eq.s32 	%p21, %r254, 768;
	@%p21 bra 	$L__BB9_42;
	cvt.u64.u32 	%rd92, %r676;
	add.s64 	%rd93, %rd92, %rd3;
	shl.b64 	%rd94, %rd93, 2;
	add.s64 	%rd168, %rd39, %rd94;
	shr.u32 	%r255, %r63, 8;
	add.s32 	%r256, %r255, 1;
	and.b32  	%r257, %r256, 3;
	neg.s32 	%r673, %r257;
$L__BB9_41:
	.pragma "nounroll";
	// begin inline asm
	ld.global.nc.u32 %r258, [%rd168];
	// end inline asm
	add.s32 	%r681, %r258, %r681;
	add.s32 	%r676, %r676, 256;
	add.s64 	%rd168, %rd168, 1024;
	add.s32 	%r673, %r673, 1;
	setp.ne.s32 	%p22, %r673, 0;
	@%p22 bra 	$L__BB9_41;
$L__BB9_42:
	sub.s32 	%r260, %r63, %r248;
	setp.lt.u32 	%p23, %r260, 768;
	@%p23 bra 	$L__BB9_44;
$L__BB9_43:
	cvt.s64.s32 	%rd100, %r676;
	add.s64 	%rd101, %rd3, %rd100;
	shl.b64 	%rd102, %rd101, 2;
	add.s64 	%rd96, %rd39, %rd102;
	// begin inline asm
	ld.global.nc.u32 %r261, [%rd96];
	// end inline asm
	add.s32 	%r265, %r261, %r681;
	add.s64 	%rd97, %rd96, 1024;
	// begin inline asm
	ld.global.nc.u32 %r262, [%rd97];
	// end inline asm
	add.s32 	%r266, %r262, %r265;
	add.s64 	%rd98, %rd96, 2048;
	// begin inline asm
	ld.global.nc.u32 %r263, [%rd98];
	// end inline asm
	add.s32 	%r267, %r263, %r266;
	add.s64 	%rd99, %rd96, 3072;
	// begin inline asm
	ld.global.nc.u32 %r264, [%rd99];
	// end inline asm
	add.s32 	%r681, %r264, %r267;
	add.s32 	%r676, %r676, 1024;
	setp.lt.s32 	%p24, %r676, %r57;
	@%p24 bra 	$L__BB9_43;
$L__BB9_44:
	setp.lt.s32 	%p25, %r57, 256;
	@%p25 bra 	$L__BB9_49;
	// begin inline asm
	mov.u32 %r331, %laneid;
	// end inline asm
	mov.b32 	%r334, 1;
	mov.b32 	%r355, 31;
	mov.b32 	%r356, -1;
	// begin inline asm
	shfl.sync.down.b32 %r332, %r681, %r334, %r355, %r356;
	// end inline asm
	setp.gt.s32 	%p41, %r331, 30;
	selp.b32 	%r357, 0, %r332, %p41;
	add.s32 	%r338, %r357, %r681;
	mov.b32 	%r339, 2;
	// begin inline asm
	shfl.sync.down.b32 %r337, %r338, %r339, %r355, %r356;
	// end inline asm
	setp.gt.s32 	%p42, %r331, 29;
	selp.b32 	%r358, 0, %r337, %p42;
	add.s32 	%r343, %r338, %r358;
	mov.b32 	%r344, 4;
	// begin inline asm
	shfl.sync.down.b32 %r342, %r343, %r344, %r355, %r356;
	// end inline asm
	setp.gt.s32 	%p43, %r331, 27;
	selp.b32 	%r359, 0, %r342, %p43;
	add.s32 	%r348, %r343, %r359;
	mov.b32 	%r349, 8;
	// begin inline asm
	shfl.sync.down.b32 %r347, %r348, %r349, %r355, %r356;
	// end inline asm
	setp.gt.s32 	%p44, %r331, 23;
	selp.b32 	%r360, 0, %r347, %p44;
	add.s32 	%r353, %r348, %r360;
	mov.b32 	%r354, 16;
	// begin inline asm
	shfl.sync.down.b32 %r352, %r353, %r354, %r355, %r356;
	// end inline asm
	setp.gt.s32 	%p45, %r331, 15;
	selp.b32 	%r361, 0, %r352, %p45;
	add.s32 	%r693, %r353, %r361;
	setp.ne.s32 	%p46, %r331, 0;
	@%p46 bra 	$L__BB9_47;
	shr.u32 	%r362, %r58, 3;
	and.b32  	%r363, %r362, 124;
	mov.u32 	%r364, _ZZN3cub18CUB_300001_SM_10006detail6reduce18DeviceReduceKernelINS2_10policy_hubIiyN4cuda3std3__44plusIiEEE10Policy1000EPiyS9_iNS7_10__identityEEEvT0_PT3_T1_NS0_13GridEvenShareISH_EET2_T4_E12temp_storage;
	add.s32 	%r365, %r364, %r363;
	st.shared.u32 	[%r365+8], %r693;
$L__BB9_47:
	bar.sync 	0;
	setp.ne.s32 	%p47, %r58, 0;
	@%p47 bra 	$L__BB9_69;
	ld.shared.u32 	%r366, [_ZZN3cub18CUB_300001_SM_10006detail6reduce18DeviceReduceKernelINS2_10policy_hubIiyN4cuda3std3__44plusIiEEE10Policy1000EPiyS9_iNS7_10__identityEEEvT0_PT3_T1_NS0_13GridEvenShareISH_EET2_T4_E12temp_storage+12];
	add.s32 	%r367, %r366, %r693;
	ld.shared.u32 	%r368, [_ZZN3cub18CUB_300001_SM_10006detail6reduce18DeviceReduceKernelINS2_10policy_hubIiyN4cuda3std3__44plusIiEEE10Policy1000EPiyS9_iNS7_10__identityEEEvT0_PT3_T1_NS0_13GridEvenShareISH_EET2_T4_E12temp_storage+16];
	add.s32 	%r369, %r367, %r368;
	ld.shared.u32 	%r370, [_ZZN3cub18CUB_300001_SM_10006detail6reduce18DeviceReduceKernelINS2_10policy_hubIiyN4cuda3std3__44plusIiEEE10Policy1000EPiyS9_iNS7_10__identityEEEvT0_PT3_T1_NS0_13GridEvenShareISH_EET2_T4_E12temp_storage+20];
	add.s32 	%r371, %r369, %r370;
	ld.shared.u32 	%r372, [_ZZN3cub18CUB_300001_SM_10006detail6reduce18DeviceReduceKernelINS2_10policy_hubIiyN4cuda3std3__44plusIiEEE10Policy1000EPiyS9_iNS7_10__identityEEEvT0_PT3_T1_NS0_13GridEvenShareISH_EET2_T4_E12temp_storage+24];
	add.s32 	%r373, %r371, %r372;
	ld.shared.u32 	%r374, [_ZZN3cub18CUB_300001_SM_10006detail6reduce18DeviceReduceKernelINS2_10policy_hubIiyN4cuda3std3__44plusIiEEE10Policy1000EPiyS9_iNS7_10__identityEEEvT0_PT3_T1_NS0_13GridEvenShareISH_EET2_T4_E12temp_storage+28];
	add.s32 	%r375, %r373, %r374;
	ld.shared.u32 	%r376, [_ZZN3cub18CUB_300001_SM_10006detail6reduce18DeviceReduceKernelINS2_10policy_hubIiyN4cuda3std3__44plusIiEEE10Policy1000EPiyS9_iNS7_10__identityEEEvT0_PT3_T1_NS0_13GridEvenShareISH_EET2_T4_E12temp_storage+32];
	add.s32 	%r377, %r375, %r376;
	ld.shared.u32 	%r378, [_ZZN3cub18CUB_300001_SM_10006detail6reduce18DeviceReduceKernelINS2_10policy_hubIiyN4cuda3std3__44plusIiEEE10Policy1000EPiyS9_iNS7_10__identityEEEvT0_PT3_T1_NS0_13GridEvenShareISH_EET2_T4_E12temp_storage+36];
	add.s32 	%r693, %r377, %r378;
	bra.uni 	$L__BB9_69;
$L__BB9_49:
	// begin inline asm
	mov.u32 %r268, %laneid;
	// end inline asm
	and.b32  	%r294, %r58, 992;
	add.s32 	%r295, %r294, 32;
	setp.gt.s32 	%p26, %r295, %r57;
	not.b32 	%r296, %r294;
	add.s32 	%r297, %r57, %r296;
	selp.b32 	%r292, %r297, 31, %p26;
	mov.b32 	%r271, 1;
	mov.b32 	%r293, -1;
	// begin inline asm
	shfl.sync.down.b32 %r269, %r681, %r271, %r292, %r293;
	// end inline asm
	setp.lt.s32 	%p27, %r268, %r292;
	selp.b32 	%r298, %r269, 0, %p27;
	add.s32 	%r275, %r298, %r681;
	mov.b32 	%r276, 2;
	// begin inline asm
	shfl.sync.down.b32 %r274, %r275, %r276, %r292, %r293;
	// end inline asm
	add.s32 	%r299, %r268, 2;
	setp.gt.s32 	%p28, %r299, %r292;
	selp.b32 	%r300, 0, %r274, %p28;
	add.s32 	%r280, %r275, %r300;
	mov.b32 	%r281, 4;
	// begin inline asm
	shfl.sync.down.b32 %r279, %r280, %r281, %r292, %r293;
	// end inline asm
	add.s32 	%r301, %r268, 4;
	setp.gt.s32 	%p29, %r301, %r292;
	selp.b32 	%r302, 0, %r279, %p29;
	add.s32 	%r285, %r280, %r302;
	mov.b32 	%r286, 8;
	// begin inline asm
	shfl.sync.down.b32 %r284, %r285, %r286, %r292, %r293;
	// end inline asm
	add.s32 	%r303, %r268, 8;
	setp.gt.s32 	%p30, %r303, %r292;
	selp.b32 	%r304, 0, %r284, %p30;
	add.s32 	%r290, %r285, %r304;
	mov.b32 	%r291, 16;
	// begin inline asm
	shfl.sync.down.b32 %r289, %r290, %r291, %r292, %r293;
	// end inline asm
	add.s32 	%r305, %r268, 16;
	setp.gt.s32 	%p31, %r305, %r292;
	selp.b32 	%r306, 0, %r289, %p31;
	add.s32 	%r693, %r290, %r306;
	setp.ne.s32 	%p32, %r268, 0;
	@%p32 bra 	$L__BB9_51;
	shr.u32 	%r307, %r58, 3;
	and.b32  	%r308, %r307, 124;
	mov.u32 	%r309, _ZZN3cub18CUB_300001_SM_10006detail6reduce18DeviceReduceKernelINS2_10policy_hubIiyN4cuda3std3__44plusIiEEE10Policy1000EPiyS9_iNS7_10__identityEEEvT0_PT3_T1_NS0_13GridEvenShareISH_EET2_T4_E12temp_storage;
	add.s32 	%r310, %r309, %r308;
	st.shared.u32 	[%r310+8], %r693;
$L__BB9_51:
	bar.sync 	0;
	setp.ne.s32 	%p33, %r58, 0;
	@%p33 bra 	$L__BB9_69;
	setp.gt.s32 	%p34, %r57, 32;
	ld.shared.u32 	%r311, [_ZZN3cub18CUB_300001_SM_10006detail6reduce18DeviceReduceKernelINS2_10policy_hubIiyN4cuda3std3__44plusIiEEE10Policy1000EPiyS9_iNS7_10__identityEEEvT0_PT3_T1_NS0_13GridEvenShareISH_EET2_T4_E12temp_storage+12];
	selp.b32 	%r312, %r311, 0, %p34;
	add.s32 	%r313, %r312, %r693;
	setp.gt.s32 	%p35, %r57, 64;
	ld.shared.u32 	%r314, [_ZZN3cub18CUB_300001_SM_10006detail6reduce18DeviceReduceKernelINS2_10policy_hubIiyN4cuda3std3__44plusIiEEE10Policy1000EPiyS9_iNS7_10__identityEEEvT0_PT3_T1_NS0_13GridEvenShareISH_EET2_T4_E12temp_storage+16];
	selp.b32 	%r315, %r314, 0, %p35;
	add.s32 	%r316, %r313, %r315;
	setp.gt.s32 	%p36, %r57, 96;
	ld.shared.u32 	%r317, [_ZZN3cub18CUB_300001_SM_10006detail6reduce18DeviceReduceKernelINS2_10policy_hubIiyN4cuda3std3__44plusIiEEE10Policy1000EPiyS9_iNS7_10__identityEEEvT0_PT3_T1_NS0_13GridEvenShareISH_EET2_T4_E12temp_storage+20];
	selp.b32 	%r318, %r317, 0, %p36;
	add.s32 	%r319, %r316, %r318;
	setp.gt.s32 	%p37, %r57, 128;
	ld.shared.u32 	%r320, [_ZZN3cub18CUB_300001_SM_10006detail6reduce18DeviceReduceKernelINS2_10policy_hubIiyN4cuda3std3__44plusIiEEE10Policy1000EPiyS9_iNS7_10__identityEEEvT0_PT3_T1_NS0_13GridEvenShareISH_EET2_T4_E12temp_storage+24];
	selp.b32 	%r321, %r320, 0, %p37;
	add.s32 	%r322, %r319, %r321;
	setp.gt.s32 	%p38, %r57, 160;
	ld.shared.u32 	%r323, [_ZZN3cub18CUB_300001_SM_10006detail6reduce18DeviceReduceKernelINS2_10policy_hubIiyN4cuda3std3__44plusIiEEE10Policy1000EPiyS9_iNS7_10__identityEEEvT0_PT3_T1_NS0_13GridEvenShareISH_EET2_T4_E12temp_storage+28];
	selp.b32 	%r324, %r323, 0, %p38;
	add.s32 	%r325, %r322, %r324;
	setp.gt.s32 	%p39, %r57, 192;
	ld.shared.u32 	%r326, [_ZZN3cub18CUB_300001_SM_10006detail6reduce18DeviceReduceKernelINS2_10policy_hubIiyN4cuda3std3__44plusIiEEE10Policy1000EPiyS9_iNS7_10__identityEEEvT0_PT3_T1_NS0_13GridEvenShareISH_EET2_T4_E12temp_storage+32];
	selp.b32 	%r327, %r326, 0, %p39;
	add.s32 	%r328, %r325, %r327;
	setp.gt.s32 	%p40, %r57, 224;
	ld.shared.u32 	%r329, [_ZZN3cub18CUB_300001_SM_10006detail6reduce18DeviceReduceKernelINS2_10policy_hubIiyN4cuda3std3__44plusIiEEE10Policy1000EPiyS9_iNS7_10__identityEEEvT0_PT3_T1_NS0_13GridEvenShareISH_EET2_T4_E12temp_storage+36];
	selp.b32 	%r330, %r329, 0, %p40;
	add.s32 	%r693, %r328, %r330;
	bra.uni 	$L__BB9_69;
$L__BB9_53:
	cvt.u32.u64 	%r128, %rd3;
	mov.u32 	%r83, %tid.x;
	add.s32 	%r129, %r83, %r128;
	mul.wide.u32 	%rd58, %r129, 4;
	add.s64 	%rd42, %rd39, %rd58;
	// begin inline asm
	ld.global.nc.u32 %r112, [%rd42];
	// end inline asm
	add.s64 	%rd43, %rd42, 1024;
	// begin inline asm
	ld.global.nc.u32 %r113, [%rd43];
	// end inline asm
	add.s64 	%rd44, %rd42, 2048;
	// begin inline asm
	ld.global.nc.u32 %r114, [%rd44];
	// end inline asm
	add.s64 	%rd45, %rd42, 3072;
	// begin inline asm
	ld.global.nc.u32 %r115, [%rd45];
	// end inline asm
	add.s64 	%rd46, %rd42, 4096;
	// begin inline asm
	ld.global.nc.u32 %r116, [%rd46];
	// end inline asm
	add.s64 	%rd47, %rd42, 5120;
	// begin inline asm
	ld.global.nc.u32 %r117, [%rd47];
	// end inline asm
	add.s64 	%rd48, %rd42, 6144;
	// begin inline asm
	ld.global.nc.u32 %r118, [%rd48];
	// end inline asm
	add.s64 	%rd49, %rd42, 7168;
	// begin inline asm
	ld.global.nc.u32 %r119, [%rd49];
	// end inline asm
	add.s64 	%rd50, %rd42, 8192;
	// begin inline asm
	ld.global.nc.u32 %r120, [%rd50];
	// end inline asm
	add.s64 	%rd51, %rd42, 9216;
	// begin inline asm
	ld.global.nc.u32 %r121, [%rd51];
	// end inline asm
	add.s64 	%rd52, %rd42, 10240;
	// begin inline asm
	ld.global.nc.u32 %r122, [%rd52];
	// end inline asm
	add.s64 	%rd53, %rd42, 11264;
	// begin inline asm
	ld.global.nc.u32 %r123, [%rd53];
	// end inline asm
	add.s64 	%rd54, %rd42, 12288;
	// begin inline asm
	ld.global.nc.u32 %r124, [%rd54];
	// end inline asm
	add.s64 	%rd55, %rd42, 13312;
	// begin inline asm
	ld.global.nc.u32 %r125, [%rd55];
	// end inline asm
	add.s64 	%rd56, %rd42, 14336;
	// begin inline asm
	ld.global.nc.u32 %r126, [%rd56];
	// end inline asm
	add.s64 	%rd57, %rd42, 15360;
	// begin inline asm
	ld.global.nc.u32 %r127, [%rd57];
	// end inline asm
	add.s32 	%r130, %r113, %r112;
	add.s32 	%r131, %r114, %r130;
	add.s32 	%r132, %r115, %r131;
	add.s32 	%r133, %r116, %r132;
	add.s32 	%r134, %r117, %r133;
	add.s32 	%r135, %r118, %r134;
	add.s32 	%r136, %r119, %r135;
	add.s32 	%r137, %r120, %r136;
	add.s32 	%r138, %r121, %r137;
	add.s32 	%r139, %r122, %r138;
	add.s32 	%r140, %r123, %r139;
	add.s32 	%r141, %r124, %r140;
	add.s32 	%r142, %r125, %r141;
	add.s32 	%r143, %r126, %r142;
	add.s32 	%r692, %r127, %r143;
	setp.lt.u64 	%p3, %rd21, %rd2;
	@%p3 bra 	$L__BB9_65;
	cvt.u64.u32 	%rd25, %r83;
	add.s64 	%rd170, %rd2, %rd3;
	add.s64 	%rd59, %rd170, %rd25;
	shl.b64 	%rd60, %rd59, 2;
	add.s64 	%rd169, %rd39, %rd60;
	mov.b32 	%r682, 0;
$L__BB9_55:
	add.s64 	%rd3, %rd3, %rd2;
	add.s64 	%rd61, %rd1, -4096;
	setp.gt.u64 	%p4, %rd3, %rd61;
	@%p4 bra 	$L__BB9_57;
	add.s64 	%rd78, %rd3, %rd25;
	shl.b64 	%rd79, %rd78, 2;
	add.s64 	%rd62, %rd39, %rd79;
	// begin inline asm
	ld.global.nc.u32 %r145, [%rd62];
	// end inline asm
	add.s64 	%rd63, %rd62, 1024;
	// begin inline asm
	ld.global.nc.u32 %r146, [%rd63];
	// end inline asm
	add.s64 	%rd64, %rd62, 2048;
	// begin inline asm
	ld.global.nc.u32 %r147, [%rd64];
	// end inline asm
	add.s64 	%rd65, %rd62, 3072;
	// begin inline asm
	ld.global.nc.u32 %r148, [%rd65];
	// end inline asm
	add.s64 	%rd66, %rd62, 4096;
	// begin inline asm
	ld.global.nc.u32 %r149, [%rd66];
	// end inline asm
	add.s64 	%rd67, %rd62, 5120;
	// begin inline asm
	ld.global.nc.u32 %r150, [%rd67];
	// end inline asm
	add.s64 	%rd68, %rd62, 6144;
	// begin inline asm
	ld.global.nc.u32 %r151, [%rd68];
	// end inline asm
	add.s64 	%rd69, %rd62, 7168;
	// begin inline asm
	ld.global.nc.u32 %r152, [%rd69];
	// end inline asm
	add.s64 	%rd70, %rd62, 8192;
	// begin inline asm
	ld.global.nc.u32 %r153, [%rd70];
	// end inline asm
	add.s64 	%rd71, %rd62, 9216;
	// begin inline asm
	ld.global.nc.u32 %r154, [%rd71];
	// end inline asm
	add.s64 	%rd72, %rd62, 10240;
	// begin inline asm
	ld.global.nc.u32 %r155, [%rd72];
	// end inline asm
	add.s64 	%rd73, %rd62, 11264;
	// begin inline asm
	ld.global.nc.u32 %r156, [%rd73];
	// end inline asm
	add.s64 	%rd74, %rd62, 12288;
	// begin inline asm
	ld.global.nc.u32 %r157, [%rd74];
	// end inline asm
	add.s64 	%rd75, %rd62, 13312;
	// begin inline asm
	ld.global.nc.u32 %r158, [%rd75];
	// end inline asm
	add.s64 	%rd76, %rd62, 14336;
	// begin inline asm
	ld.global.nc.u32 %r159, [%rd76];
	// end inline asm
	add.s64 	%rd77, %rd62, 15360;
	// begin inline asm
	ld.global.nc.u32 %r160, [%rd77];
	// end inline asm
	add.s32 	%r161, %r145, %r692;
	add.s32 	%r162, %r146, %r161;
	add.s32 	%r163, %r147, %r162;
	add.s32 	%r164, %r148, %r163;
	add.s32 	%r165, %r149, %r164;
	add.s32 	%r166, %r150, %r165;
	add.s32 	%r167, %r151, %r166;
	add.s32 	%r168, %r152, %r167;
	add.s32 	%r169, %r153, %r168;
	add.s32 	%r170, %r154, %r169;
	add.s32 	%r171, %r155, %r170;
	add.s32 	%r172, %r156, %r171;
	add.s32 	%r173, %r157, %r172;
	add.s32 	%r174, %r158, %r173;
	add.s32 	%r175, %r159, %r174;
	add.s32 	%r692, %r160, %r175;
	sub.s64 	%rd80, %rd1, %rd3;
	setp.lt.u64 	%p5, %rd80, %rd2;
	add.s32 	%r682, %r682, 1;
	add.s64 	%rd170, %rd170, %rd2;
	shl.b64 	%rd81, %rd2, 2;
	add.s64 	%rd169, %rd169, %rd81;
	@%p5 bra 	$L__BB9_65;
	bra.uni 	$L__BB9_55;
$L__BB9_57:
	setp.le.u64 	%p6, %rd1, %rd3;
	@%p6 bra 	$L__BB9_65;
	cvt.u32.u64 	%r176, %rd3;
	cvt.u32.u64 	%r177, %rd1;
	sub.s32 	%r89, %r177, %r176;
	setp.ge.s32 	%p7, %r83, %r89;
	@%p7 bra 	$L__BB9_65;
	cvt.u32.u64 	%r180, %rd2;
	not.b32 	%r182, %r83;
	add.s32 	%r183, %r182, %r177;
	add.s32 	%r184, %r180, %r128;
	sub.s32 	%r185, %r183, %r184;
	mul.lo.s32 	%r186, %r1, %r682;
	shl.b32 	%r187, %r186, 12;
	sub.s32 	%r90, %r185, %r187;
	shr.u32 	%r188, %r183, 8;
	add.s32 	%r91, %r188, 1;
	and.b32  	%r189, %r183, 768;
	setp.eq.s32 	%p8, %r189, 768;
	mov.u32 	%r687, %r83;
	@%p8 bra 	$L__BB9_62;
	and.b32  	%r190, %r91, 3;
	neg.s32 	%r684, %r190;
	mov.u32 	%r687, %r83;
$L__BB9_61:
	.pragma "nounroll";
	// begin inline asm
	ld.global.nc.u32 %r191, [%rd169];
	// end inline asm
	add.s32 	%r692, %r191, %r692;
	add.s32 	%r687, %r687, 256;
	add.s64 	%rd169, %rd169, 1024;
	add.s32 	%r684, %r684, 1;
	setp.ne.s32 	%p9, %r684, 0;
	@%p9 bra 	$L__BB9_61;
$L__BB9_62:
	setp.lt.u32 	%p10, %r90, 768;
	@%p10 bra 	$L__BB9_65;
	cvt.u64.u32 	%rd83, %r687;
	add.s64 	%rd84, %rd83, %rd170;
	shl.b64 	%rd85, %rd84, 2;
	add.s64 	%rd173, %rd39, %rd85;
$L__BB9_64:
	// begin inline asm
	ld.global.nc.u32 %r192, [%rd173];
	// end inline asm
	add.s32 	%r196, %r192, %r692;
	add.s64 	%rd87, %rd173, 1024;
	// begin inline asm
	ld.global.nc.u32 %r193, [%rd87];
	// end inline asm
	add.s32 	%r197, %r193, %r196;
	add.s64 	%rd88, %rd173, 2048;
	// begin inline asm
	ld.global.nc.u32 %r194, [%rd88];
	// end inline asm
	add.s32 	%r198, %r194, %r197;
	add.s64 	%rd89, %rd173, 3072;
	// begin inline asm
	ld.global.nc.u32 %r195, [%rd89];
	// end inline asm
	add.s32 	%r692, %r195, %r198;
	add.s32 	%r687, %r687, 1024;
	add.s64 	%rd173, %rd173, 4096;
	setp.lt.s32 	%p11, %r687, %r89;
	@%p11 bra 	$L__BB9_64;
$L__BB9_65:
	// begin inline asm
	mov.u32 %r199, %laneid;
	// end inline asm
	mov.b32 	%r202, 1;
	mov.b32 	%r223, 31;
	mov.b32 	%r224, -1;
	// begin inline asm
	shfl.sync.down.b32 %r200, %r692, %r202, %r223, %r224;
	// end inline asm
	setp.gt.s32 	%p12, %r199, 30;
	selp.b32 	%r225, 0, %r200, %p12;
	add.s32 	%r206, %r225, %r692;
	mov.b32 	%r207, 2;
	// begin inline asm
	shfl.sync.down.b32 %r205, %r206, %r207, %r223, %r224;
	// end inline asm
	setp.gt.s32 	%p13, %r199, 29;
	selp.b32 	%r226, 0, %r205, %p13;
	add.s32 	%r211, %r206, %r226;
	mov.b32 	%r212, 4;
	// begin inline asm
	shfl.sync.down.b32 %r210, %r211, %r212, %r223, %r224;
	// end inline asm
	setp.gt.s32 	%p14, %r199, 27;
	selp.b32 	%r227, 0, %r210, %p14;
	add.s32 	%r216, %r211, %r227;
	mov.b32 	%r217, 8;
	// begin inline asm
	shfl.sync.down.b32 %r215, %r216, %r217, %r223, %r224;
	// end inline asm
	setp.gt.s32 	%p15, %r199, 23;
	selp.b32 	%r228, 0, %r215, %p15;
	add.s32 	%r221, %r216, %r228;
	mov.b32 	%r222, 16;
	// begin inline asm
	shfl.sync.down.b32 %r220, %r221, %r222, %r223, %r224;
	// end inline asm
	setp.gt.s32 	%p16, %r199, 15;
	selp.b32 	%r229, 0, %r220, %p16;
	add.s32 	%r693, %r221, %r229;
	setp.ne.s32 	%p17, %r199, 0;
	@%p17 bra 	$L__BB9_67;
	shr.u32 	%r230, %r83, 3;
	and.b32  	%r231, %r230, 124;
	mov.u32 	%r232, _ZZN3cub18CUB_300001_SM_10006detail6reduce18DeviceReduceKernelINS2_10policy_hubIiyN4cuda3std3__44plusIiEEE10Policy1000EPiyS9_iNS7_10__identityEEEvT0_PT3_T1_NS0_13GridEvenShareISH_EET2_T4_E12temp_storage;
	add.s32 	%r233, %r232, %r231;
	st.shared.u32 	[%r233+8], %r693;
$L__BB9_67:
	bar.sync 	0;
	setp.ne.s32 	%p18, %r83, 0;
	@%p18 bra 	$L__BB9_69;
	ld.shared.u32 	%r234, [_ZZN3cub18CUB_300001_SM_10006detail6reduce18DeviceReduceKernelINS2_10policy_hubIiyN4cuda3std3__44plusIiEEE10Policy1000EPiyS9_iNS7_10__identityEEEvT0_PT3_T1_NS0_13GridEvenShareISH_EET2_T4_E12temp_storage+12];
	add.s32 	%r235, %r234, %r693;
	ld.shared.u32 	%r236, [_ZZN3cub18CUB_300001_SM_10006detail6reduce18DeviceReduceKernelINS2_10policy_hubIiyN4cuda3std3__44plusIiEEE10Policy1000EPiyS9_iNS7_10__identityEEEvT0_PT3_T1_NS0_13GridEvenShareISH_EET2_T4_E12temp_storage+16];
	add.s32 	%r237, %r235, %r236;
	ld.shared.u32 	%r238, [_ZZN3cub18CUB_300001_SM_10006detail6reduce18DeviceReduceKernelINS2_10policy_hubIiyN4cuda3std3__44plusIiEEE10Policy1000EPiyS9_iNS7_10__identityEEEvT0_PT3_T1_NS0_13GridEvenShareISH_EET2_T4_E12temp_storage+20];
	add.s32 	%r239, %r237, %r238;
	ld.shared.u32 	%r240, [_ZZN3cub18CUB_300001_SM_10006detail6reduce18DeviceReduceKernelINS2_10policy_hubIiyN4cuda3std3__44plusIiEEE10Policy1000EPiyS9_iNS7_10__identityEEEvT0_PT3_T1_NS0_13GridEvenShareISH_EET2_T4_E12temp_storage+24];
	add.s32 	%r241, %r239, %r240;
	ld.shared.u32 	%r242, [_ZZN3cub18CUB_300001_SM_10006detail6reduce18DeviceReduceKernelINS2_10policy_hubIiyN4cuda3std3__44plusIiEEE10Policy1000EPiyS9_iNS7_10__identityEEEvT0_PT3_T1_NS0_13GridEvenShareISH_EET2_T4_E12temp_storage+28];
	add.s32 	%r243, %r241, %r242;
	ld.shared.u32 	%r244, [_ZZN3cub18CUB_300001_SM_10006detail6reduce18DeviceReduceKernelINS2_10policy_hubIiyN4cuda3std3__44plusIiEEE10Policy1000EPiyS9_iNS7_10__identityEEEvT0_PT3_T1_NS0_13GridEvenShareISH_EET2_T4_E12temp_storage+32];
	add.s32 	%r245, %r243, %r244;
	ld.shared.u32 	%r246, [_ZZN3cub18CUB_300001_SM_10006detail6reduce18DeviceReduceKernelINS2_10policy_hubIiyN4cuda3std3__44plusIiEEE10Policy1000EPiyS9_iNS7_10__identityEEEvT0_PT3_T1_NS0_13GridEvenShareISH_EET2_T4_E12temp_storage+36];
	add.s32 	%r693, %r245, %r246;
$L__BB9_69:
	mov.u32 	%r648, %tid.x;
	setp.ne.s32 	%p94, %r648, 0;
	@%p94 bra 	$L__BB9_71;
	ld.param.u64 	%rd161, [_ZN3cub18CUB_300001_SM_10006detail6reduce18DeviceReduceKernelINS2_10policy_hubIiyN4cuda3std3__44plusIiEEE10Policy1000EPiyS9_iNS7_10__identityEEEvT0_PT3_T1_NS0_13GridEvenShareISH_EET2_T4__param_1];
	cvta.to.global.u64 	%rd158, %rd161;
	mul.wide.u32 	%rd159, %r2, 4;
	add.s64 	%rd160, %rd158, %rd159;
	st.global.u32 	[%rd160], %r693;
$L__BB9_71:
	ret;

}
	// .globl	_ZN3cub18CUB_300001_SM_10006detail6reduce28DeviceReduceSingleTileKernelINS2_10policy_hubIiyN4cuda3std3__44plusIiEEE10Policy1000EPiSC_iS9_iiNS7_10__identityEEEvT0_T1_T2_T3_T4_T6_
.visible .entry _ZN3cub18CUB_300001_SM_10006detail6reduce28DeviceReduceSingleTileKernelINS2_10policy_hubIiyN4cuda3std3__44plusIiEEE10Policy1000EPiSC_iS9_iiNS7_10__identityEEEvT0_T1_T2_T3_T4_T6_(
	.param .u64 .ptr .align 1 _ZN3cub18CUB_300001_SM_10006detail6reduce28DeviceReduceSingleTileKernelINS2_10policy_hubIiyN4cuda3std3__44plusIiEEE10Policy1000EPiSC_iS9_iiNS7_10__identityEEEvT0_T1_T2_T3_T4_T6__param_0,
	.param .u64 .ptr .align 1 _ZN3cub18CUB_300001_SM_10006detail6reduce28DeviceReduceSingleTileKernelINS2_10policy_hubIiyN4cuda3std3__44plusIiEEE10Policy1000EPiSC_iS9_iiNS7_10__identityEEEvT0_T1_T2_T3_T4_T6__param_1,
	.param .u32 _ZN3cub18CUB_300001_SM_10006detail6reduce28DeviceReduceSingleTileKernelINS2_10policy_hubIiyN4cuda3std3__44plusIiEEE10Policy1000EPiSC_iS9_iiNS7_10__identityEEEvT0_T1_T2_T3_T4_T6__param_2,
	.param .align 1 .b8 _ZN3cub18CUB_300001_SM_10006detail6reduce28DeviceReduceSingleTileKernelINS2_10policy_hubIiyN4cuda3std3__44plusIiEEE10Policy1000EPiSC_iS9_iiNS7_10__identityEEEvT0_T1_T2_T3_T4_T6__param_3[1],
	.param .u32 _ZN3cub18CUB_300001_SM_10006detail6reduce28DeviceReduceSingleTileKernelINS2_10policy_hubIiyN4cuda3std3__44plusIiEEE10Policy1000EPiSC_iS9_iiNS7_10__identityEEEvT0_T1_T2_T3_T4_T6__param_4,
	.param .align 1 .b8 _ZN3cub18CUB_300001_SM_10006detail6reduce28DeviceReduceSingleTileKernelINS2_10policy_hubIiyN4cuda3std3__44plusIiEEE10Policy1000EPiSC_iS9_iiNS7_10__identityEEEvT0_T1_T2_T3_T4_T6__param_5[1]
)
.maxntid 256
.minnctapersm 1
{
	.reg .pred 	%p<97>;
	.reg .b32 	%r<687>;
	.reg .b64 	%rd<125>;
	// demoted variable
	.shared .align 4 .b8 _ZZN3cub18CUB_300001_SM_10006detail6reduce28DeviceReduceSingleTileKernelINS2_10policy_hubIiyN4cuda3std3__44plusIiEEE10Policy1000EPiSC_iS9_iiNS7_10__identityEEEvT0_T1_T2_T3_T4_T6_E12temp_storage[44];
	ld.param.u64 	%rd16, [_ZN3cub18CUB_300001_SM_10006detail6reduce28DeviceReduceSingleTileKernelINS2_10policy_hubIiyN4cuda3std3__44plusIiEEE10Policy1000EPiSC_iS9_iiNS7_10__identityEEEvT0_T1_T2_T3_T4_T6__param_0];
	ld.param.u64 	%rd17, [_ZN3cub18CUB_300001_SM_10006detail6reduce28DeviceReduceSingleTileKernelINS2_10policy_hubIiyN4cuda3std3__44plusIiEEE10Policy1000EPiSC_iS9_iiNS7_10__identityEEEvT0_T1_T2_T3_T4_T6__param_1];
	ld.param.u32 	%r120, [_ZN3cub18CUB_300001_SM_10006detail6reduce28DeviceReduceSingleTileKernelINS2_10policy_hubIiyN4cuda3std3__44plusIiEEE10Policy1000EPiSC_iS9_iiNS7_10__identityEEEvT0_T1_T2_T3_T4_T6__param_2];
	ld.param.u32 	%r121, [_ZN3cub18CUB_300001_SM_10006detail6reduce28DeviceReduceSingleTileKernelINS2_10policy_hubIiyN4cuda3std3__44plusIiEEE10Policy1000EPiSC_iS9_iiNS7_10__identityEEEvT0_T1_T2_T3_T4_T6__param_4];
	cvta.to.global.u64 	%rd1, %rd17;
	setp.ne.s32 	%p1, %r120, 0;
	@%p1 bra 	$L__BB10_3;
	mov.u32 	%r633, %tid.x;
	setp.ne.s32 	%p96, %r633, 0;
	@%p96 bra 	$L__BB10_74;
	st.global.u32 	[%rd1], %r121;
	bra.uni 	$L__BB10_74;
$L__BB10_3:
	and.b64  	%rd18, %rd16, 15;
	setp.ne.s64 	%p2, %rd18, 0;
	@%p2 bra 	$L__BB10_38;
	setp.gt.s32 	%p49, %r120, 4095;
	@%p49 bra 	$L__BB10_22;
	mov.u32 	%r1, %tid.x;
	setp.ge.s32 	%p66, %r1, %r120;
	mov.b32 	%r644, 0;
	mov.u32 	%r639, %r1;
	@%p66 bra 	$L__BB10_7;
	mul.wide.u32 	%rd113, %r1, 4;
	add.s64 	%rd112, %rd16, %rd113;
	// begin inline asm
	ld.global.nc.u32 %r644, [%rd112];
	// end inline asm
	add.s32 	%r639, %r1, 256;
$L__BB10_7:
	setp.ge.s32 	%p67, %r639, %r120;
	@%p67 bra 	$L__BB10_13;
	not.b32 	%r507, %r639;
	add.s32 	%r6, %r120, %r507;
	and.b32  	%r508, %r6, 768;
	setp.eq.s32 	%p68, %r508, 768;
	@%p68 bra 	$L__BB10_11;
	mul.wide.u32 	%rd114, %r639, 4;
	add.s64 	%rd121, %rd16, %rd114;
	shr.u32 	%r509, %r6, 8;
	add.s32 	%r510, %r509, 1;
	and.b32  	%r511, %r510, 3;
	neg.s32 	%r636, %r511;
$L__BB10_10:
	.pragma "nounroll";
	// begin inline asm
	ld.global.nc.u32 %r512, [%rd121];
	// end inline asm
	add.s32 	%r644, %r512, %r644;
	add.s32 	%r639, %r639, 256;
	add.s64 	%rd121, %rd121, 1024;
	add.s32 	%r636, %r636, 1;
	setp.ne.s32 	%p69, %r636, 0;
	@%p69 bra 	$L__BB10_10;
$L__BB10_11:
	setp.lt.u32 	%p70, %r6, 768;
	@%p70 bra 	$L__BB10_13;
$L__BB10_12:
	mul.wide.s32 	%rd120, %r639, 4;
	add.s64 	%rd116, %rd16, %rd120;
	// begin inline asm
	ld.global.nc.u32 %r513, [%rd116];
	// end inline asm
	add.s32 	%r517, %r513, %r644;
	add.s64 	%rd117, %rd116, 1024;
	// begin inline asm
	ld.global.nc.u32 %r514, [%rd117];
	// end inline asm
	add.s32 	%r518, %r514, %r517;
	add.s64 	%rd118, %rd116, 2048;
	// begin inline asm
	ld.global.nc.u32 %r515, [%rd118];
	// end inline asm
	add.s32 	%r519, %r515, %r518;
	add.s64 	%rd119, %rd116, 3072;
	// begin inline asm
	ld.global.nc.u32 %r516, [%rd119];
	// end inline asm
	add.s32 	%r644, %r516, %r519;
	add.s32 	%r639, %r639, 1024;
	setp.lt.s32 	%p71, %r639, %r120;
	@%p71 bra 	$L__BB10_12;
$L__BB10_13:
	setp.lt.s32 	%p72, %r120, 256;
	@%p72 bra 	$L__BB10_18;
	// begin inline asm
	mov.u32 %r583, %laneid;
	// end inline asm
	mov.b32 	%r586, 1;
	mov.b32 	%r607, 31;
	mov.b32 	%r608, -1;
	// begin inline asm
	shfl.sync.down.b32 %r584, %r644, %r586, %r607, %r608;
	// end inline asm
	setp.gt.s32 	%p88, %r583, 30;
	selp.b32 	%r609, 0, %r584, %p88;
	add.s32 	%r590, %r609, %r644;
	mov.b32 	%r591, 2;
	// begin inline asm
	shfl.sync.down.b32 %r589, %r590, %r591, %r607, %r608;
	// end inline asm
	setp.gt.s32 	%p89, %r583, 29;
	selp.b32 	%r610, 0, %r589, %p89;
	add.s32 	%r595, %r590, %r610;
	mov.b32 	%r596, 4;
	// begin inline asm
	shfl.sync.down.b32 %r594, %r595, %r596, %r607, %r608;
	// end inline asm
	setp.gt.s32 	%p90, %r583, 27;
	selp.b32 	%r611, 0, %r594, %p90;
	add.s32 	%r600, %r595, %r611;
	mov.b32 	%r601, 8;
	// begin inline asm
	shfl.sync.down.b32 %r599, %r600, %r601, %r607, %r608;
	// end inline asm
	setp.gt.s32 	%p91, %r583, 23;
	selp.b32 	%r612, 0, %r599, %p91;
	add.s32 	%r605, %r600, %r612;
	mov.b32 	%r606, 16;
	// begin inline asm
	shfl.sync.down.b32 %r604, %r605, %r606, %r607, %r608;
	// end inline asm
	setp.gt.s32 	%p92, %r583, 15;
	selp.b32 	%r613, 0, %r604, %p92;
	add.s32 	%r686, %r605, %r613;
	setp.ne.s32 	%p93, %r583, 0;
	@%p93 bra 	$L__BB10_16;
	shr.u32 	%r614, %r1, 3;
	and.b32  	%r615, %r614, 124;
	mov.u32 	%r616, _ZZN3cub18CUB_300001_SM_10006detail6reduce28DeviceReduceSingleTileKernelINS2_10policy_hubIiyN4cuda3std3__44plusIiEEE10Policy1000EPiSC_iS9_iiNS7_10__identityEEEvT0_T1_T2_T3_T4_T6_E12temp_storage;
	add.s32 	%r617, %r616, %r615;
	st.shared.u32 	[%r617+8], %r686;
$L__BB10_16:
	bar.sync 	0;
	setp.ne.s32 	%p94, %r1, 0;
	@%p94 bra 	$L__BB10_72;
	ld.shared.u32 	%r618, [_ZZN3cub18CUB_300001_SM_10006detail6reduce28DeviceReduceSingleTileKernelINS2_10policy_hubIiyN4cuda3std3__44plusIiEEE10Policy1000EPiSC_iS9_iiNS7_10__identityEEEvT0_T1_T2_T3_T4_T6_E12temp_storage+12];
	add.s32 	%r619, %r618, %r686;
	ld.shared.u32 	%r620, [_ZZN3cub18CUB_300001_SM_10006detail6reduce28DeviceReduceSingleTileKernelINS2_10policy_hubIiyN4cuda3std3__44plusIiEEE10Policy1000EPiSC_iS9_iiNS7_10__identityEEEvT0_T1_T2_T3_T4_T6_E12temp_storage+16];
	add.s32 	%r621, %r619, %r620;
	ld.shared.u32 	%r622, [_ZZN3cub18CUB_300001_SM_10006detail6reduce28DeviceReduceSingleTileKernelINS2_10policy_hubIiyN4cuda3std3__44plusIiEEE10Policy1000EPiSC_iS9_iiNS7_10__identityEEEvT0_T1_T2_T3_T4_T6_E12temp_storage+20];
	add.s32 	%r623, %r621, %r622;
	ld.shared.u32 	%r624, [_ZZN3cub18CUB_300001_SM_10006detail6reduce28DeviceReduceSingleTileKernelINS2_10policy_hubIiyN4cuda3std3__44plusIiEEE10Policy1000EPiSC_iS9_iiNS7_10__identityEEEvT0_T1_T2_T3_T4_T6_E12temp_storage+24];
	add.s32 	%r625, %r623, %r624;
	ld.shared.u32 	%r626, [_ZZN3cub18CUB_300001_SM_10006detail6reduce28DeviceReduceSingleTileKernelINS2_10policy_hubIiyN4cuda3std3__44plusIiEEE10Policy1000EPiSC_iS9_iiNS7_10__identityEEEvT0_T1_T2_T3_T4_T6_E12temp_storage+28];
	add.s32 	%r627, %r625, %r626;
	ld.shared.u32 	%r628, [_ZZN3cub18CUB_300001_SM_10006detail6reduce28DeviceReduceSingleTileKernelINS2_10policy_hubIiyN4cuda3std3__44plusIiEEE10Policy1000EPiSC_iS9_iiNS7_10__identityEEEvT0_T1_T2_T3_T4_T6_E12temp_storage+32];
	add.s32 	%r629, %r627, %r628;
	ld.shared.u32 	%r630, [_ZZN3cub18CUB_300001_SM_10006detail6reduce28DeviceReduceSingleTileKernelINS2_10policy_hubIiyN4cuda3std3__44plusIiEEE10Policy1000EPiSC_iS9_iiNS7_10__identityEEEvT0_T1_T2_T3_T4_T6_E12temp_storage+36];
	add.s32 	%r686, %r629, %r630;
	bra.uni 	$L__BB10_72;
$L__BB10_18:
	// begin inline asm
	mov.u32 %r520, %laneid;
	// end inline asm
	and.b32  	%r546, %r1, 992;
	add.s32 	%r547, %r546, 32;
	setp.gt.s32 	%p73, %r547, %r120;
	not.b32 	%r548, %r546;
	add.s32 	%r549, %r120, %r548;
	selp.b32 	%r544, %r549, 31, %p73;
	mov.b32 	%r523, 1;
	mov.b32 	%r545, -1;
	// begin inline asm
	shfl.sync.down.b32 %r521, %r644, %r523, %r544, %r545;
	// end inline asm
	setp.lt.s32 	%p74, %r520, %r544;
	selp.b32 	%r550, %r521, 0, %p74;
	add.s32 	%r527, %r550, %r644;
	mov.b32 	%r528, 2;
	// begin inline asm
	shfl.sync.down.b32 %r526, %r527, %r528, %r544, %r545;
	// end inline asm
	add.s32 	%r551, %r520, 2;
	setp.gt.s32 	%p75, %r551, %r544;
	selp.b32 	%r552, 0, %r526, %p75;
	add.s32 	%r532, %r527, %r552;
	mov.b32 	%r533, 4;
	// begin inline asm
	shfl.sync.down.b32 %r531, %r532, %r533, %r544, %r545;
	// end inline asm
	add.s32 	%r553, %r520, 4;
	setp.gt.s32 	%p76, %r553, %r544;
	selp.b32 	%r554, 0, %r531, %p76;
	add.s32 	%r537, %r532, %r554;
	mov.b32 	%r538, 8;
	// begin inline asm
	shfl.sync.down.b32 %r536, %r537, %r538, %r544, %r545;
	// end inline asm
	add.s32 	%r555, %r520, 8;
	setp.gt.s32 	%p77, %r555, %r544;
	selp.b32 	%r556, 0, %r536, %p77;
	add.s32 	%r542, %r537, %r556;
	mov.b32 	%r543, 16;
	// begin inline asm
	shfl.sync.down.b32 %r541, %r542, %r543, %r544, %r545;
	// end inline asm
	add.s32 	%r557, %r520, 16;
	setp.gt.s32 	%p78, %r557, %r544;
	selp.b32 	%r558, 0, %r541, %p78;
	add.s32 	%r686, %r542, %r558;
	setp.ne.s32 	%p79, %r520, 0;
	@%p79 bra 	$L__BB10_20;
	shr.u32 	%r559, %r1, 3;
	and.b32  	%r560, %r559, 124;
	mov.u32 	%r561, _ZZN3cub18CUB_300001_SM_10006detail6reduce28DeviceReduceSingleTileKernelINS2_10policy_hubIiyN4cuda3std3__44plusIiEEE10Policy1000EPiSC_iS9_iiNS7_10__identityEEEvT0_T1_T2_T3_T4_T6_E12temp_storage;
	add.s32 	%r562, %r561, %r560;
	st.shared.u32 	[%r562+8], %r686;
$L__BB10_20:
	bar.sync 	0;
	setp.ne.s32 	%p80, %r1, 0;
	@%p80 bra 	$L__BB10_72;
	setp.gt.s32 	%p81, %r120, 32;
	ld.shared.u32 	%r563, [_ZZN3cub18CUB_300001_SM_10006detail6reduce28DeviceReduceSingleTileKernelINS2_10policy_hubIiyN4cuda3std3__44plusIiEEE10Policy1000EPiSC_iS9_iiNS7_10__identityEEEvT0_T1_T2_T3_T4_T6_E12temp_storage+12];
	selp.b32 	%r564, %r563, 0, %p81;
	add.s32 	%r565, %r564, %r686;
	setp.gt.s32 	%p82, %r120, 64;
	ld.shared.u32 	%r566, [_ZZN3cub18CUB_300001_SM_10006detail6reduce28DeviceReduceSingleTileKernelINS2_10policy_hubIiyN4cuda3std3__44plusIiEEE10Policy1000EPiSC_iS9_iiNS7_10__identityEEEvT0_T1_T2_T3_T4_T6_E12temp_storage+16];
	selp.b32 	%r567, %r566, 0, %p82;
	add.s32 	%r568, %r565, %r567;
	setp.gt.s32 	%p83, %r120, 96;
	ld.shared.u32 	%r569, [_ZZN3cub18CUB_300001_SM_10006detail6reduce28DeviceReduceSingleTileKernelINS2_10policy_hubIiyN4cuda3std3__44plusIiEEE10Policy1000EPiSC_iS9_iiNS7_10__identityEEEvT0_T1_T2_T3_T4_T6_E12temp_storage+20];
	selp.b32 	%r570, %r569, 0, %p83;
	add.s32 	%r571, %r568, %r570;
	setp.gt.s32 	%p84, %r120, 128;
	ld.shared.u32 	%r572, [_ZZN3cub18CUB_300001_SM_10006detail6reduce28DeviceReduceSingleTileKernelINS2_10policy_hubIiyN4cuda3std3__44plusIiEEE10Policy1000EPiSC_iS9_iiNS7_10__identityEEEvT0_T1_T2_T3_T4_T6_E12temp_storage+24];
	selp.b32 	%r573, %r572, 0, %p84;
	add.s32 	%r574, %r571, %r573;
	setp.gt.s32 	%p85, %r120, 160;
	ld.shared.u32 	%r575, [_ZZN3cub18CUB_300001_SM_10006detail6reduce28DeviceReduceSingleTileKernelINS2_10policy_hubIiyN4cuda3std3__44plusIiEEE10Policy1000EPiSC_iS9_iiNS7_10__identityEEEvT0_T1_T2_T3_T4_T6_E12temp_storage+28];
	selp.b32 	%r576, %r575, 0, %p85;
	add.s32 	%r577, %r574, %r576;
	setp.gt.s32 	%p86, %r120, 192;
	ld.shared.u32 	%r578, [_ZZN3cub18CUB_300001_SM_10006detail6reduce28DeviceReduceSingleTileKernelINS2_10policy_hubIiyN4cuda3std3__44plusIiEEE10Policy1000EPiSC_iS9_iiNS7_10__identityEEEvT0_T1_T2_T3_T4_T6_E12temp_storage+32];
	selp.b32 	%r579, %r578, 0, %p86;
	add.s32 	%r580, %r577, %r579;
	setp.gt.s32 	%p87, %r120, 224;
	ld.shared.u32 	%r581, [_ZZN3cub18CUB_300001_SM_10006detail6reduce28DeviceReduceSingleTileKernelINS2_10policy_hubIiyN4cuda3std3__44plusIiEEE10Policy1000EPiSC_iS9_iiNS7_10__identityEEEvT0_T1_T2_T3_T4_T6_E12temp_storage+36];
	selp.b32 	%r582, %r581, 0, %p87;
	add.s32 	%r686, %r580, %r582;
	bra.uni 	$L__BB10_72;
$L__BB10_22:
	mov.u32 	%r26, %tid.x;
	shl.b32 	%r377, %r26, 2;
	mul.wide.u32 	%rd86, %r377, 4;
	add.s64 	%rd76, %rd16, %rd86;
	// begin inline asm
	ld.global.nc.v2.u64 {%rd74, %rd75}, [%rd76];
	// end inline asm
	mov.b64 	{%r378, %r379}, %rd75;
	mov.b64 	{%r380, %r381}, %rd74;
	add.s64 	%rd79, %rd76, 4096;
	// begin inline asm
	ld.global.nc.v2.u64 {%rd77, %rd78}, [%rd79];
	// end inline asm
	mov.b64 	{%r382, %r383}, %rd78;
	mov.b64 	{%r384, %r385}, %rd77;
	add.s64 	%rd82, %rd76, 8192;
	// begin inline asm
	ld.global.nc.v2.u64 {%rd80, %rd81}, [%rd82];
	// end inline asm
	mov.b64 	{%r386, %r387}, %rd81;
	mov.b64 	{%r388, %r389}, %rd80;
	add.s64 	%rd85, %rd76, 12288;
	// begin inline asm
	ld.global.nc.v2.u64 {%rd83, %rd84}, [%rd85];
	// end inline asm
	mov.b64 	{%r390, %r391}, %rd84;
	mov.b64 	{%r392, %r393}, %rd83;
	add.s32 	%r394, %r381, %r380;
	add.s32 	%r395, %r378, %r394;
	add.s32 	%r396, %r379, %r395;
	add.s32 	%r397, %r384, %r396;
	add.s32 	%r398, %r385, %r397;
	add.s32 	%r399, %r382, %r398;
	add.s32 	%r400, %r383, %r399;
	add.s32 	%r401, %r388, %r400;
	add.s32 	%r402, %r389, %r401;
	add.s32 	%r403, %r386, %r402;
	add.s32 	%r404, %r387, %r403;
	add.s32 	%r405, %r392, %r404;
	add.s32 	%r406, %r393, %r405;
	add.s32 	%r407, %r390, %r406;
	add.s32 	%r659, %r391, %r407;
	setp.lt.u32 	%p50, %r120, 8192;
	mov.b32 	%r648, 4096;
	@%p50 bra 	$L__BB10_26;
	add.s32 	%r28, %r120, -4096;
	mov.b32 	%r648, 4096;
$L__BB10_24:
	mul.wide.s32 	%rd99, %r648, 4;
	add.s64 	%rd89, %rd76, %rd99;
	// begin inline asm
	ld.global.nc.v2.u64 {%rd87, %rd88}, [%rd89];
	// end inline asm
	mov.b64 	{%r409, %r410}, %rd88;
	mov.b64 	{%r411, %r412}, %rd87;
	add.s64 	%rd92, %rd89, 4096;
	// begin inline asm
	ld.global.nc.v2.u64 {%rd90, %rd91}, [%rd92];
	// end inline asm
	mov.b64 	{%r413, %r414}, %rd91;
	mov.b64 	{%r415, %r416}, %rd90;
	add.s64 	%rd95, %rd89, 8192;
	// begin inline asm
	ld.global.nc.v2.u64 {%rd93, %rd94}, [%rd95];
	// end inline asm
	mov.b64 	{%r417, %r418}, %rd94;
	mov.b64 	{%r419, %r420}, %rd93;
	add.s64 	%rd98, %rd89, 12288;
	// begin inline asm
	ld.global.nc.v2.u64 {%rd96, %rd97}, [%rd98];
	// end inline asm
	mov.b64 	{%r421, %r422}, %rd97;
	mov.b64 	{%r423, %r424}, %rd96;
	add.s32 	%r425, %r411, %r659;
	add.s32 	%r426, %r412, %r425;
	add.s32 	%r427, %r409, %r426;
	add.s32 	%r428, %r410, %r427;
	add.s32 	%r429, %r415, %r428;
	add.s32 	%r430, %r416, %r429;
	add.s32 	%r431, %r413, %r430;
	add.s32 	%r432, %r414, %r431;
	add.s32 	%r433, %r419, %r432;
	add.s32 	%r434, %r420, %r433;
	add.s32 	%r435, %r417, %r434;
	add.s32 	%r436, %r418, %r435;
	add.s32 	%r437, %r423, %r436;
	add.s32 	%r438, %r424, %r437;
	add.s32 	%r439, %r421, %r438;
	add.s32 	%r659, %r422, %r439;
	sub.s32 	%r440, %r120, %r648;
	setp.lt.s32 	%p51, %r440, 4096;
	@%p51 bra 	$L__BB10_34;
	add.s32 	%r648, %r648, 4096;
	setp.le.s32 	%p52, %r648, %r28;
	@%p52 bra 	$L__BB10_24;
$L__BB10_26:
	setp.le.s32 	%p53, %r120, %r648;
	@%p53 bra 	$L__BB10_34;
	sub.s32 	%r35, %r120, %r648;
	setp.ge.s32 	%p54, %r26, %r35;
	@%p54 bra 	$L__BB10_34;
	not.b32 	%r442, %r26;
	add.s32 	%r443, %r120, %r442;
	sub.s32 	%r36, %r443, %r648;
	and.b32  	%r444, %r36, 768;
	setp.eq.s32 	%p55, %r444, 768;
	mov.u32 	%r653, %r26;
	@%p55 bra 	$L__BB10_31;
	add.s32 	%r650, %r26, %r648;
	shr.u32 	%r445, %r36, 8;
	add.s32 	%r446, %r445, 1;
	and.b32  	%r447, %r446, 3;
	neg.s32 	%r649, %r447;
	mov.u32 	%r653, %r26;
$L__BB10_30:
	.pragma "nounroll";
	mul.wide.u32 	%rd101, %r650, 4;
	add.s64 	%rd100, %rd16, %rd101;
	// begin inline asm
	ld.global.nc.u32 %r448, [%rd100];
	// end inline asm
	add.s32 	%r659, %r448, %r659;
	add.s32 	%r653, %r653, 256;
	add.s32 	%r650, %r650, 256;
	add.s32 	%r649, %r649, 1;
	setp.ne.s32 	%p56, %r649, 0;
	@%p56 bra 	$L__BB10_30;
$L__BB10_31:
	setp.lt.u32 	%p57, %r36, 768;
	@%p57 bra 	$L__BB10_34;
	cvt.u64.u32 	%rd102, %r653;
	cvt.u64.u32 	%rd103, %r648;
	add.s64 	%rd104, %rd102, %rd103;
	shl.b64 	%rd105, %rd104, 2;
	add.s64 	%rd106, %rd105, %rd16;
	add.s64 	%rd122, %rd106, 2048;
	add.s32 	%r656, %r653, %r648;
$L__BB10_33:
	mul.wide.u32 	%rd111, %r656, 4;
	add.s64 	%rd107, %rd16, %rd111;
	// begin inline asm
	ld.global.nc.u32 %r449, [%rd107];
	// end inline asm
	add.s32 	%r453, %r449, %r659;
	add.s64 	%rd108, %rd122, -1024;
	// begin inline asm
	ld.global.nc.u32 %r450, [%rd108];
	// end inline asm
	add.s32 	%r454, %r450, %r453;
	// begin inline asm
	ld.global.nc.u32 %r451, [%rd122];
	// end inline asm
	add.s32 	%r455, %r451, %r454;
	add.s64 	%rd110, %rd122, 1024;
	// begin inline asm
	ld.global.nc.u32 %r452, [%rd110];
	// end inline asm
	add.s32 	%r659, %r452, %r455;
	add.s32 	%r653, %r653, 1024;
	add.s64 	%rd122, %rd122, 4096;
	add.s32 	%r656, %r656, 1024;
	setp.lt.s32 	%p58, %r653, %r35;
	@%p58 bra 	$L__BB10_33;
$L__BB10_34:
	// begin inline asm
	mov.u32 %r456, %laneid;
	// end inline asm
	mov.b32 	%r459, 1;
	mov.b32 	%r480, 31;
	mov.b32 	%r481, -1;
	// begin inline asm
	shfl.sync.down.b32 %r457, %r659, %r459, %r480, %r481;
	// end inline asm
	setp.gt.s32 	%p59, %r456, 30;
	selp.b32 	%r482, 0, %r457, %p59;
	add.s32 	%r463, %r482, %r659;
	mov.b32 	%r464, 2;
	// begin inline asm
	shfl.sync.down.b32 %r462, %r463, %r464, %r480, %r481;
	// end inline asm
	setp.gt.s32 	%p60, %r456, 29;
	selp.b32 	%r483, 0, %r462, %p60;
	add.s32 	%r468, %r463, %r483;
	mov.b32 	%r469, 4;
	// begin inline asm
	shfl.sync.down.b32 %r467, %r468, %r469, %r480, %r481;
	// end inline asm
	setp.gt.s32 	%p61, %r456, 27;
	selp.b32 	%r484, 0, %r467, %p61;
	add.s32 	%r473, %r468, %r484;
	mov.b32 	%r474, 8;
	// begin inline asm
	shfl.sync.down.b32 %r472, %r473, %r474, %r480, %r481;
	// end inline asm
	setp.gt.s32 	%p62, %r456, 23;
	selp.b32 	%r485, 0, %r472, %p62;
	add.s32 	%r478, %r473, %r485;
	mov.b32 	%r479, 16;
	// begin inline asm
	shfl.sync.down.b32 %r477, %r478, %r479, %r480, %r481;
	// end inline asm
	setp.gt.s32 	%p63, %r456, 15;
	selp.b32 	%r486, 0, %r477, %p63;
	add.s32 	%r686, %r478, %r486;
	setp.ne.s32 	%p64, %r456, 0;
	@%p64 bra 	$L__BB10_36;
	shr.u32 	%r487, %r26, 3;
	and.b32  	%r488, %r487, 124;
	mov.u32 	%r489, _ZZN3cub18CUB_300001_SM_10006detail6reduce28DeviceReduceSingleTileKernelINS2_10policy_hubIiyN4cuda3std3__44plusIiEEE10Policy1000EPiSC_iS9_iiNS7_10__identityEEEvT0_T1_T2_T3_T4_T6_E12temp_storage;
	add.s32 	%r490, %r489, %r488;
	st.shared.u32 	[%r490+8], %r686;
$L__BB10_36:
	bar.sync 	0;
	setp.ne.s32 	%p65, %r26, 0;
	@%p65 bra 	$L__BB10_72;
	ld.shared.u32 	%r491, [_ZZN3cub18CUB_300001_SM_10006detail6reduce28DeviceReduceSingleTileKernelINS2_10policy_hubIiyN4cuda3std3__44plusIiEEE10Policy1000EPiSC_iS9_iiNS7_10__identityEEEvT0_T1_T2_T3_T4_T6_E12temp_storage+12];
	add.s32 	%r492, %r491, %r686;
	ld.shared.u32 	%r493, [_ZZN3cub18CUB_300001_SM_10006detail6reduce28DeviceReduceSingleTileKernelINS2_10policy_hubIiyN4cuda3std3__44plusIiEEE10Policy1000EPiSC_iS9_iiNS7_10__identityEEEvT0_T1_T2_T3_T4_T6_E12temp_storage+16];
	add.s32 	%r494, %r492, %r493;
	ld.shared.u32 	%r495, [_ZZN3cub18CUB_300001_SM_10006detail6reduce28DeviceReduceSingleTileKernelINS2_10policy_hubIiyN4cuda3std3__44plusIiEEE10Policy1000EPiSC_iS9_iiNS7_10__identityEEEvT0_T1_T2_T3_T4_T6_E12temp_storage+20];
	add.s32 	%r496, %r494, %r495;
	ld.shared.u32 	%r497, [_ZZN3cub18CUB_300001_SM_10006detail6reduce28DeviceReduceSingleTileKernelINS2_10policy_hubIiyN4cuda3std3__44plusIiEEE10Policy1000EPiSC_iS9_iiNS7_10__identityEEEvT0_T1_T2_T3_T4_T6_E12temp_storage+24];
	add.s32 	%r498, %r496, %r497;
	ld.shared.u32 	%r499, [_ZZN3cub18CUB_300001_SM_10006detail6reduce28DeviceReduceSingleTileKernelINS2_10policy_hubIiyN4cuda3std3__44plusIiEEE10Policy1000EPiSC_iS9_iiNS7_10__identityEEEvT0_T1_T2_T3_T4_T6_E12temp_storage+28];
	add.s32 	%r500, %r498, %r499;
	ld.shared.u32 	%r501, [_ZZN3cub18CUB_300001_SM_10006detail6reduce28DeviceReduceSingleTileKernelINS2_10policy_hubIiyN4cuda3std3__44plusIiEEE10Policy1000EPiSC_iS9_iiNS7_10__identityEEEvT0_T1_T2_T3_T4_T6_E12temp_storage+32];
	add.s32 	%r502, %r500, %r501;
	ld.shared.u32 	%r503, [_ZZN3cub18CUB_300001_SM_10006detail6reduce28DeviceReduceSingleTileKernelINS2_10policy_hubIiyN4cuda3std3__44plusIiEEE10Policy1000EPiSC_iS9_iiNS7_10__identityEEEvT0_T1_T2_T3_T4_T6_E12temp_storage+36];
	add.s32 	%r686, %r502, %r503;
	bra.uni 	$L__BB10_72;
$L__BB10_38:
	setp.gt.s32 	%p3, %r120, 4095;
	@%p3 bra 	$L__BB10_56;
	mov.u32 	%r60, %tid.x;
	setp.ge.s32 	%p20, %r60, %r120;
	mov.b32 	%r670, 0;
	mov.u32 	%r665, %r60;
	@%p20 bra 	$L__BB10_41;
	mul.wide.u32 	%rd66, %r60, 4;
	add.s64 	%rd65, %rd16, %rd66;
	// begin inline asm
	ld.global.nc.u32 %r670, [%rd65];
	// end inline asm
	add.s32 	%r665, %r60, 256;
$L__BB10_41:
	setp.ge.s32 	%p21, %r665, %r120;
	@%p21 bra 	$L__BB10_47;
	not.b32 	%r252, %r665;
	add.s32 	%r65, %r120, %r252;
	and.b32  	%r253, %r65, 768;
	setp.eq.s32 	%p22, %r253, 768;
	@%p22 bra 	$L__BB10_45;
	mul.wide.u32 	%rd67, %r665, 4;
	add.s64 	%rd123, %rd16, %rd67;
	shr.u32 	%r254, %r65, 8;
	add.s32 	%r255, %r254, 1;
	and.b32  	%r256, %r255, 3;
	neg.s32 	%r662, %r256;
$L__BB10_44:
	.pragma "nounroll";
	// begin inline asm
	ld.global.nc.u32 %r257, [%rd123];
	// end inline asm
	add.s32 	%r670, %r257, %r670;
	add.s32 	%r665, %r665, 256;
	add.s64 	%rd123, %rd123, 1024;
	add.s32 	%r662, %r662, 1;
	setp.ne.s32 	%p23, %r662, 0;
	@%p23 bra 	$L__BB10_44;
$L__BB10_45:
	setp.lt.u32 	%p24, %r65, 768;
	@%p24 bra 	$L__BB10_47;
$L__BB10_46:
	mul.wide.s32 	%rd73, %r665, 4;
	add.s64 	%rd69, %rd16, %rd73;
	// begin inline asm
	ld.global.nc.u32 %r258, [%rd69];
	// end inline asm
	add.s32 	%r262, %r258, %r670;
	add.s64 	%rd70, %rd69, 1024;
	// begin inline asm
	ld.global.nc.u32 %r259, [%rd70];
	// end inline asm
	add.s32 	%r263, %r259, %r262;
	add.s64 	%rd71, %rd69, 2048;
	// begin inline asm
	ld.global.nc.u32 %r260, [%rd71];
	// end inline asm
	add.s32 	%r264, %r260, %r263;
	add.s64 	%rd72, %rd69, 3072;
	// begin inline asm
	ld.global.nc.u32 %r261, [%rd72];
	// end inline asm
	add.s32 	%r670, %r261, %r264;
	add.s32 	%r665, %r665, 1024;
	setp.lt.s32 	%p25, %r665, %r120;
	@%p25 bra 	$L__BB10_46;
$L__BB10_47:
	setp.lt.s32 	%p26, %r120, 256;
	@%p26 bra 	$L__BB10_52;
	// begin inline asm
	mov.u32 %r328, %laneid;
	// end inline asm
	mov.b32 	%r331, 1;
	mov.b32 	%r352, 31;
	mov.b32 	%r353, -1;
	// begin inline asm
	shfl.sync.down.b32 %r329, %r670, %r331, %r352, %r353;
	// end inline asm
	setp.gt.s32 	%p42, %r328, 30;
	selp.b32 	%r354, 0, %r329, %p42;
	add.s32 	%r335, %r354, %r670;
	mov.b32 	%r336, 2;
	// begin inline asm
	shfl.sync.down.b32 %r334, %r335, %r336, %r352, %r353;
	// end inline asm
	setp.gt.s32 	%p43, %r328, 29;
	selp.b32 	%r355, 0, %r334, %p43;
	add.s32 	%r340, %r335, %r355;
	mov.b32 	%r341, 4;
	// begin inline asm
	shfl.sync.down.b32 %r339, %r340, %r341, %r352, %r353;
	// end inline asm
	setp.gt.s32 	%p44, %r328, 27;
	selp.b32 	%r356, 0, %r339, %p44;
	add.s32 	%r345, %r340, %r356;
	mov.b32 	%r346, 8;
	// begin inline asm
	shfl.sync.down.b32 %r344, %r345, %r346, %r352, %r353;
	// end inline asm
	setp.gt.s32 	%p45, %r328, 23;
	selp.b32 	%r357, 0, %r344, %p45;
	add.s32 	%r350, %r345, %r357;
	mov.b32 	%r351, 16;
	// begin inline asm
	shfl.sync.down.b32 %r349, %r350, %r351, %r352, %r353;
	// end inline asm
	setp.gt.s32 	%p46, %r328, 15;
	selp.b32 	%r358, 0, %r349, %p46;
	add.s32 	%r686, %r350, %r358;
	setp.ne.s32 	%p47, %r328, 0;
	@%p47 bra 	$L__BB10_50;
	shr.u32 	%r359, %r60, 3;
	and.b32  	%r360, %r359, 124;
	mov.u32 	%r361, _ZZN3cub18CUB_300001_SM_10006detail6reduce28DeviceReduceSingleTileKernelINS2_10policy_hubIiyN4cuda3std3__44plusIiEEE10Policy1000EPiSC_iS9_iiNS7_10__identityEEEvT0_T1_T2_T3_T4_T6_E12temp_storage;
	add.s32 	%r362, %r361, %r360;
	st.shared.u32 	[%r362+8], %r686;
$L__BB10_50:
	bar.sync 	0;
	setp.ne.s32 	%p48, %r60, 0;
	@%p48 bra 	$L__BB10_72;
	ld.shared.u32 	%r363, [_ZZN3cub18CUB_300001_SM_10006detail6reduce28DeviceReduceSingleTileKernelINS2_10policy_hubIiyN4cuda3std3__44plusIiEEE10Policy1000EPiSC_iS9_iiNS7_10__identityEEEvT0_T1_T2_T3_T4_T6_E12temp_storage+12];
	add.s32 	%r364, %r363, %r686;
	ld.shared.u32 	%r365, [_ZZN3cub18CUB_300001_SM_10006detail6reduce28DeviceReduceSingleTileKernelINS2_10policy_hubIiyN4cuda3std3__44plusIiEEE10Policy1000EPiSC_iS9_iiNS7_10__identityEEEvT0_T1_T2_T3_T4_T6_E12temp_storage+16];
	add.s32 	%r366, %r364, %r365;
	ld.shared.u32 	%r367, [_ZZN3cub18CUB_300001_SM_10006detail6reduce28DeviceReduceSingleTileKernelINS2_10policy_hubIiyN4cuda3std3__44plusIiEEE10Policy1000EPiSC_iS9_iiNS7_10__identityEEEvT0_T1_T2_T3_T4_T6_E12temp_storage+20];
	add.s32 	%r368, %r366, %r367;
	ld.shared.u32 	%r369, [_ZZN3cub18CUB_300001_SM_10006detail6reduce28DeviceReduceSingleTileKernelINS2_10policy_hubIiyN4cuda3std3__44plusIiEEE10Policy1000EPiSC_iS9_iiNS7_10__identityEEEvT0_T1_T2_T3_T4_T6_E12temp_storage+24];
	add.s32 	%r370, %r368, %r369;
	ld.shared.u32 	%r371, [_ZZN3cub18CUB_300001_SM_10006detail6reduce28DeviceReduceSingleTileKernelINS2_10policy_hubIiyN4cuda3std3__44plusIiEEE10Policy1000EPiSC_iS9_iiNS7_10__identityEEEvT0_T1_T2_T3_T4_T6_E12temp_storage+28];
	add.s32 	%r372, %r370, %r371;
	ld.shared.u32 	%r373, [_ZZN3cub18CUB_300001_SM_10006detail6reduce28DeviceReduceSingleTileKernelINS2_10policy_hubIiyN4cuda3std3__44plusIiEEE10Policy1000EPiSC_iS9_iiNS7_10__identityEEEvT0_T1_T2_T3_T4_T6_E12temp_storage+32];
	add.s32 	%r374, %r372, %r373;
	ld.shared.u32 	%r375, [_ZZN3cub18CUB_300001_SM_10006detail6reduce28DeviceReduceSingleTileKernelINS2_10policy_hubIiyN4cuda3std3__44plusIiEEE10Policy1000EPiSC_iS9_iiNS7_10__identityEEEvT0_T1_T2_T3_T4_T6_E12temp_storage+36];
	add.s32 	%r686, %r374, %r375;
	bra.uni 	$L__BB10_72;
$L__BB10_52:
	// begin inline asm
	mov.u32 %r265, %laneid;
	// end inline asm
	and.b32  	%r291, %r60, 992;
	add.s32 	%r292, %r291, 32;
	setp.gt.s32 	%p27, %r292, %r120;
	not.b32 	%r293, %r291;
	add.s32 	%r294, %r120, %r293;
	selp.b32 	%r289, %r294, 31, %p27;
	mov.b32 	%r268, 1;
	mov.b32 	%r290, -1;
	// begin inline asm
	shfl.sync.down.b32 %r266, %r670, %r268, %r289, %r290;
	// end inline asm
	setp.lt.s32 	%p28, %r265, %r289;
	selp.b32 	%r295, %r266, 0, %p28;
	add.s32 	%r272, %r295, %r670;
	mov.b32 	%r273, 2;
	// begin inline asm
	shfl.sync.down.b32 %r271, %r272, %r273, %r289, %r290;
	// end inline asm
	add.s32 	%r296, %r265, 2;
	setp.gt.s32 	%p29, %r296, %r289;
	selp.b32 	%r297, 0, %r271, %p29;
	add.s32 	%r277, %r272, %r297;
	mov.b32 	%r278, 4;
	// begin inline asm
	shfl.sync.down.b32 %r276, %r277, %r278, %r289, %r290;
	// end inline asm
	add.s32 	%r298, %r265, 4;
	setp.gt.s32 	%p30, %r298, %r289;
	selp.b32 	%r299, 0, %r276, %p30;
	add.s32 	%r282, %r277, %r299;
	mov.b32 	%r283, 8;
	// begin inline asm
	shfl.sync.down.b32 %r281, %r282, %r283, %r289, %r290;
	// end inline asm
	add.s32 	%r300, %r265, 8;
	setp.gt.s32 	%p31, %r300, %r289;
	selp.b32 	%r301, 0, %r281, %p31;
	add.s32 	%r287, %r282, %r301;
	mov.b32 	%r288, 16;
	// begin inline asm
	shfl.sync.down.b32 %r286, %r287, %r288, %r289, %r290;
	// end inline asm
	add.s32 	%r302, %r265, 16;
	setp.gt.s32 	%p32, %r302, %r289;
	selp.b32 	%r303, 0, %r286, %p32;
	add.s32 	%r686, %r287, %r303;
	setp.ne.s32 	%p33, %r265, 0;
	@%p33 bra 	$L__BB10_54;
	shr.u32 	%r304, %r60, 3;
	and.b32  	%r305, %r304, 124;
	mov.u32 	%r306, _ZZN3cub18CUB_300001_SM_10006detail6reduce28DeviceReduceSingleTileKernelINS2_10policy_hubIiyN4cuda3std3__44plusIiEEE10Policy1000EPiSC_iS9_iiNS7_10__identityEEEvT0_T1_T2_T3_T4_T6_E12temp_storage;
	add.s32 	%r307, %r306, %r305;
	st.shared.u32 	[%r307+8], %r686;
$L__BB10_54:
	bar.sync 	0;
	setp.ne.s32 	%p34, %r60, 0;
	@%p34 bra 	$L__BB10_72;
	setp.gt.s32 	%p35, %r120, 32;
	ld.shared.u32 	%r308, [_ZZN3cub18CUB_300001_SM_10006detail6reduce28DeviceReduceSingleTileKernelINS2_10policy_hubIiyN4cuda3std3__44plusIiEEE10Policy1000EPiSC_iS9_iiNS7_10__identityEEEvT0_T1_T2_T3_T4_T6_E12temp_storage+12];
	selp.b32 	%r309, %r308, 0, %p35;
	add.s32 	%r310, %r309, %r686;
	setp.gt.s32 	%p36, %r120, 64;
	ld.shared.u32 	%r311, [_ZZN3cub18CUB_300001_SM_10006detail6reduce28DeviceReduceSingleTileKernelINS2_10policy_hubIiyN4cuda3std3__44plusIiEEE10Policy1000EPiSC_iS9_iiNS7_10__identityEEEvT0_T1_T2_T3_T4_T6_E12temp_storage+16];
	selp.b32 	%r312, %r311, 0, %p36;
	add.s32 	%r313, %r310, %r312;
	setp.gt.s32 	%p37, %r120, 96;
	ld.shared.u32 	%r314, [_ZZN3cub18CUB_300001_SM_10006detail6reduce28DeviceReduceSingleTileKernelINS2_10policy_hubIiyN4cuda3std3__44plusIiEEE10Policy1000EPiSC_iS9_iiNS7_10__identityEEEvT0_T1_T2_T3_T4_T6_E12temp_storage+20];
	selp.b32 	%r315, %r314, 0, %p37;
	add.s32 	%r316, %r313, %r315;
	setp.gt.s32 	%p38, %r120, 128;
	ld.shared.u32 	%r317, [_ZZN3cub18CUB_300001_SM_10006detail6reduce28DeviceReduceSingleTileKernelINS2_10policy_hubIiyN4cuda3std3__44plusIiEEE10Policy1000EPiSC_iS9_iiNS7_10__identityEEEvT0_T1_T2_T3_T4_T6_E12temp_storage+24];
	selp.b32 	%r318, %r317, 0, %p38;
	add.s32 	%r319, %r316, %r318;
	setp.gt.s32 	%p39, %r120, 160;
	ld.shared.u32 	%r320, [_ZZN3cub18CUB_300001_SM_10006detail6reduce28DeviceReduceSingleTileKernelINS2_10policy_hubIiyN4cuda3std3__44plusIiEEE10Policy1000EPiSC_iS9_iiNS7_10__identityEEEvT0_T1_T2_T3_T4_T6_E12temp_storage+28];
	selp.b32 	%r321, %r320, 0, %p39;
	add.s32 	%r322, %r319, %r321;
	setp.gt.s32 	%p40, %r120, 192;
	ld.shared.u32 	%r323, [_ZZN3cub18CUB_300001_SM_10006detail6reduce28DeviceReduceSingleTileKernelINS2_10policy_hubIiyN4cuda3std3__44plusIiEEE10Policy1000EPiSC_iS9_iiNS7_10__identityEEEvT0_T1_T2_T3_T4_T6_E12temp_storage+32];
	selp.b32 	%r324, %r323, 0, %p40;
	add.s32 	%r325, %r322, %r324;
	setp.gt.s32 	%p41, %r120, 224;
	ld.shared.u32 	%r326, [_ZZN3cub18CUB_300001_SM_10006detail6reduce28DeviceReduceSingleTileKernelINS2_10policy_hubIiyN4cuda3std3__44plusIiEEE10Policy1000EPiSC_iS9_iiNS7_10__identityEEEvT0_T1_T2_T3_T4_T6_E12temp_storage+36];
	selp.b32 	%r327, %r326, 0, %p41;
	add.s32 	%r686, %r325, %r327;
	bra.uni 	$L__BB10_72;
$L__BB10_56:
	mov.u32 	%r85, %tid.x;
	mul.wide.u32 	%rd35, %r85, 4;
	add.s64 	%rd19, %rd16, %rd35;
	// begin inline asm
	ld.global.nc.u32 %r122, [%rd19];
	// end inline asm
	add.s64 	%rd20, %rd19, 1024;
	// begin inline asm
	ld.global.nc.u32 %r123, [%rd20];
	// end inline asm
	add.s64 	%rd21, %rd19, 2048;
	// begin inline asm
	ld.global.nc.u32 %r124, [%rd21];
	// end inline asm
	add.s64 	%rd22, %rd19, 3072;
	// begin inline asm
	ld.global.nc.u32 %r125, [%rd22];
	// end inline asm
	add.s64 	%rd23, %rd19, 4096;
	// begin inline asm
	ld.global.nc.u32 %r126, [%rd23];
	// end inline asm
	add.s64 	%rd24, %rd19, 5120;
	// begin inline asm
	ld.global.nc.u32 %r127, [%rd24];
	// end inline asm
	add.s64 	%rd25, %rd19, 6144;
	// begin inline asm
	ld.global.nc.u32 %r128, [%rd25];
	// end inline asm
	add.s64 	%rd26, %rd19, 7168;
	// begin inline asm
	ld.global.nc.u32 %r129, [%rd26];
	// end inline asm
	add.s64 	%rd27, %rd19, 8192;
	// begin inline asm
	ld.global.nc.u32 %r130, [%rd27];
	// end inline asm
	add.s64 	%rd28, %rd19, 9216;
	// begin inline asm
	ld.global.nc.u32 %r131, [%rd28];
	// end inline asm
	add.s64 	%rd29, %rd19, 10240;
	// begin inline asm
	ld.global.nc.u32 %r132, [%rd29];
	// end inline asm
	add.s64 	%rd30, %rd19, 11264;
	// begin inline asm
	ld.global.nc.u32 %r133, [%rd30];
	// end inline asm
	add.s64 	%rd31, %rd19, 12288;
	// begin inline asm
	ld.global.nc.u32 %r134, [%rd31];
	// end inline asm
	add.s64 	%rd32, %rd19, 13312;
	// begin inline asm
	ld.global.nc.u32 %r135, [%rd32];
	// end inline asm
	add.s64 	%rd33, %rd19, 14336;
	// begin inline asm
	ld.global.nc.u32 %r136, [%rd33];
	// end inline asm
	add.s64 	%rd34, %rd19, 15360;
	// begin inline asm
	ld.global.nc.u32 %r137, [%rd34];
	// end inline asm
	add.s32 	%r139, %r123, %r122;
	add.s32 	%r140, %r124, %r139;
	add.s32 	%r141, %r125, %r140;
	add.s32 	%r142, %r126, %r141;
	add.s32 	%r143, %r127, %r142;
	add.s32 	%r144, %r128, %r143;
	add.s32 	%r145, %r129, %r144;
	add.s32 	%r146, %r130, %r145;
	add.s32 	%r147, %r131, %r146;
	add.s32 	%r148, %r132, %r147;
	add.s32 	%r149, %r133, %r148;
	add.s32 	%r150, %r134, %r149;
	add.s32 	%r151, %r135, %r150;
	add.s32 	%r152, %r136, %r151;
	add.s32 	%r685, %r137, %r152;
	setp.lt.u32 	%p4, %r120, 8192;
	mov.b32 	%r674, 4096;
	@%p4 bra 	$L__BB10_60;
	add.s32 	%r87, %r120, -4096;
	mov.b32 	%r674, 4096;
$L__BB10_58:
	mul.wide.s32 	%rd52, %r674, 4;
	add.s64 	%rd36, %rd19, %rd52;
	// begin inline asm
	ld.global.nc.u32 %r154, [%rd36];
	// end inline asm
	add.s64 	%rd37, %rd36, 1024;
	// begin inline asm
	ld.global.nc.u32 %r155, [%rd37];
	// end inline asm
	add.s64 	%rd38, %rd36, 2048;
	// begin inline asm
	ld.global.nc.u32 %r156, [%rd38];
	// end inline asm
	add.s64 	%rd39, %rd36, 3072;
	// begin inline asm
	ld.global.nc.u32 %r157, [%rd39];
	// end inline asm
	add.s64 	%rd40, %rd36, 4096;
	// begin inline asm
	ld.global.nc.u32 %r158, [%rd40];
	// end inline asm
	add.s64 	%rd41, %rd36, 5120;
	// begin inline asm
	ld.global.nc.u32 %r159, [%rd41];
	// end inline asm
	add.s64 	%rd42, %rd36, 6144;
	// begin inline asm
	ld.global.nc.u32 %r160, [%rd42];
	// end inline asm
	add.s64 	%rd43, %rd36, 7168;
	// begin inline asm
	ld.global.nc.u32 %r161, [%rd43];
	// end inline asm
	add.s64 	%rd44, %rd36, 8192;
	// begin inline asm
	ld.global.nc.u32 %r162, [%rd44];
	// end inline asm
	add.s64 	%rd45, %rd36, 9216;
	// begin inline asm
	ld.global.nc.u32 %r163, [%rd45];
	// end inline asm
	add.s64 	%rd46, %rd36, 10240;
	// begin inline asm
	ld.global.nc.u32 %r164, [%rd46];
	// end inline asm
	add.s64 	%rd47, %rd36, 11264;
	// begin inline asm
	ld.global.nc.u32 %r165, [%rd47];
	// end inline asm
	add.s64 	%rd48, %rd36, 12288;
	// begin inline asm
	ld.global.nc.u32 %r166, [%rd48];
	// end inline asm
	add.s64 	%rd49, %rd36, 13312;
	// begin inline asm
	ld.global.nc.u32 %r167, [%rd49];
	// end inline asm
	add.s64 	%rd50, %rd36, 14336;
	// begin inline asm
	ld.global.nc.u32 %r168, [%rd50];
	// end inline asm
	add.s64 	%rd51, %rd36, 15360;
	// begin inline asm
	ld.global.nc.u32 %r169, [%rd51];
	// end inline asm
	add.s32 	%r170, %r154, %r685;
	add.s32 	%r171, %r155, %r170;
	add.s32 	%r172, %r156, %r171;
	add.s32 	%r173, %r157, %r172;
	add.s32 	%r174, %r158, %r173;
	add.s32 	%r175, %r159, %r174;
	add.s32 	%r176, %r160, %r175;
	add.s32 	%r177, %r161, %r176;
	add.s32 	%r178, %r162, %r177;
	add.s32 	%r179, %r163, %r178;
	add.s32 	%r180, %r164, %r179;
	add.s32 	%r181, %r165, %r180;
	add.s32 	%r182, %r166, %r181;
	add.s32 	%r183, %r167, %r182;
	add.s32 	%r184, %r168, %r183;
	add.s32 	%r685, %r169, %r184;
	sub.s32 	%r185, %r120, %r674;
	setp.lt.s32 	%p5, %r185, 4096;
	@%p5 bra 	$L__BB10_68;
	add.s32 	%r674, %r674, 4096;
	setp.le.s32 	%p6, %r674, %r87;
	@%p6 bra 	$L__BB10_58;
$L__BB10_60:
	setp.le.s32 	%p7, %r120, %r674;
	@%p7 bra 	$L__BB10_68;
	sub.s32 	%r94, %r120, %r674;
	setp.ge.s32 	%p8, %r85, %r94;
	@%p8 bra 	$L__BB10_68;
	not.b32 	%r187, %r85;
	add.s32 	%r188, %r120, %r187;
	sub.s32 	%r95, %r188, %r674;
	and.b32  	%r189, %r95, 768;
	setp.eq.s32 	%p9, %r189, 768;
	mov.u32 	%r679, %r85;
	@%p9 bra 	$L__BB10_65;
	add.s32 	%r676, %r85, %r674;
	shr.u32 	%r190, %r95, 8;
	add.s32 	%r191, %r190, 1;
	and.b32  	%r192, %r191, 3;
	neg.s32 	%r675, %r192;
	mov.u32 	%r679, %r85;
$L__BB10_64:
	.pragma "nounroll";
	mul.wide.u32 	%rd54, %r676, 4;
	add.s64 	%rd53, %rd16, %rd54;
	// begin inline asm
	ld.global.nc.u32 %r193, [%rd53];
	// end inline asm
	add.s32 	%r685, %r193, %r685;
	add.s32 	%r679, %r679, 256;
	add.s32 	%r676, %r676, 256;
	add.s32 	%r675, %r675, 1;
	setp.ne.s32 	%p10, %r675, 0;
	@%p10 bra 	$L__BB10_64;
$L__BB10_65:
	setp.lt.u32 	%p11, %r95, 768;
	@%p11 bra 	$L__BB10_68;
	cvt.u64.u32 	%rd55, %r679;
	cvt.u64.u32 	%rd56, %r674;
	add.s64 	%rd57, %rd55, %rd56;
	shl.b64 	%rd58, %rd57, 2;
	add.s64 	%rd59, %rd58, %rd16;
	add.s64 	%rd124, %rd59, 2048;
	add.s32 	%r682, %r679, %r674;
$L__BB10_67:
	mul.wide.u32 	%rd64, %r682, 4;
	add.s64 	%rd60, %rd16, %rd64;
	// begin inline asm
	ld.global.nc.u32 %r194, [%rd60];
	// end inline asm
	add.s32 	%r198, %r194, %r685;
	add.s64 	%rd61, %rd124, -1024;
	// begin inline asm
	ld.global.nc.u32 %r195, [%rd61];
	// end inline asm
	add.s32 	%r199, %r195, %r198;
	// begin inline asm
	ld.global.nc.u32 %r196, [%rd124];
	// end inline asm
	add.s32 	%r200, %r196, %r199;
	add.s64 	%rd63, %rd124, 1024;
	// begin inline asm
	ld.global.nc.u32 %r197, [%rd63];
	// end inline asm
	add.s32 	%r685, %r197, %r200;
	add.s32 	%r679, %r679, 1024;
	add.s64 	%rd124, %rd124, 4096;
	add.s32 	%r682, %r682, 1024;
	setp.lt.s32 	%p12, %r679, %r94;
	@%p12 bra 	$L__BB10_67;
$L__BB10_68:
	// begin inline asm
	mov.u32 %r201, %laneid;
	// end inline asm
	mov.b32 	%r204, 1;
	mov.b32 	%r225, 31;
	mov.b32 	%r226, -1;
	// begin inline asm
	shfl.sync.down.b32 %r202, %r685, %r204, %r225, %r226;
	// end inline asm
	setp.gt.s32 	%p13, %r201, 30;
	selp.b32 	%r227, 0, %r202, %p13;
	add.s32 	%r208, %r227, %r685;
	mov.b32 	%r209, 2;
	// begin inline asm
	shfl.sync.down.b32 %r207, %r208, %r209, %r225, %r226;
	// end inline asm
	setp.gt.s32 	%p14, %r201, 29;
	selp.b32 	%r228, 0, %r207, %p14;
	add.s32 	%r213, %r208, %r228;
	mov.b32 	%r214, 4;
	// begin inline asm
	shfl.sync.down.b32 %r212, %r213, %r214, %r225, %r226;
	// end inline asm
	setp.gt.s32 	%p15, %r201, 27;
	selp.b32 	%r229, 0, %r212, %p15;
	add.s32 	%r218, %r213, %r229;
	mov.b32 	%r219, 8;
	// begin inline asm
	shfl.sync.down.b32 %r217, %r218, %r219, %r225, %r226;
	// end inline asm
	setp.gt.s32 	%p16, %r201, 23;
	selp.b32 	%r230, 0, %r217, %p16;
	add.s32 	%r223, %r218, %r230;
	mov.b32 	%r224, 16;
	// begin inline asm
	shfl.sync.down.b32 %r222, %r223, %r224, %r225, %r226;
	// end inline asm
	setp.gt.s32 	%p17, %r201, 15;
	selp.b32 	%r231, 0, %r222, %p17;
	add.s32 	%r686, %r223, %r231;
	setp.ne.s32 	%p18, %r201, 0;
	@%p18 bra 	$L__BB10_70;
	shr.u32 	%r232, %r85, 3;
	and.b32  	%r233, %r232, 124;
	mov.u32 	%r234, _ZZN3cub18CUB_300001_SM_10006detail6reduce28DeviceReduceSingleTileKernelINS2_10policy_hubIiyN4cuda3std3__44plusIiEEE10Policy1000EPiSC_iS9_iiNS7_10__identityEEEvT0_T1_T2_T3_T4_T6_E12temp_storage;
	add.s32 	%r235, %r234, %r233;
	st.shared.u32 	[%r235+8], %r686;
$L__BB10_70:
	bar.sync 	0;
	setp.ne.s32 	%p19, %r85, 0;
	@%p19 bra 	$L__BB10_72;
	ld.shared.u32 	%r236, [_ZZN3cub18CUB_300001_SM_10006detail6reduce28DeviceReduceSingleTileKernelINS2_10policy_hubIiyN4cuda3std3__44plusIiEEE10Policy1000EPiSC_iS9_iiNS7_10__identityEEEvT0_T1_T2_T3_T4_T6_E12temp_storage+12];
	add.s32 	%r237, %r236, %r686;
	ld.shared.u32 	%r238, [_ZZN3cub18CUB_300001_SM_10006detail6reduce28DeviceReduceSingleTileKernelINS2_10policy_hubIiyN4cuda3std3__44plusIiEEE10Policy1000EPiSC_iS9_iiNS7_10__identityEEEvT0_T1_T2_T3_T4_T6_E12temp_storage+16];
	add.s32 	%r239, %r237, %r238;
	ld.shared.u32 	%r240, [_ZZN3cub18CUB_300001_SM_10006detail6reduce28DeviceReduceSingleTileKernelINS2_10policy_hubIiyN4cuda3std3__44plusIiEEE10Policy1000EPiSC_iS9_iiNS7_10__identityEEEvT0_T1_T2_T3_T4_T6_E12temp_storage+20];
	add.s32 	%r241, %r239, %r240;
	ld.shared.u32 	%r242, [_ZZN3cub18CUB_300001_SM_10006detail6reduce28DeviceReduceSingleTileKernelINS2_10policy_hubIiyN4cuda3std3__44plusIiEEE10Policy1000EPiSC_iS9_iiNS7_10__identityEEEvT0_T1_T2_T3_T4_T6_E12temp_storage+24];
	add.s32 	%r243, %r241, %r242;
	ld.shared.u32 	%r244, [_ZZN3cub18CUB_300001_SM_10006detail6reduce28DeviceReduceSingleTileKernelINS2_10policy_hubIiyN4cuda3std3__44plusIiEEE10Policy1000EPiSC_iS9_iiNS7_10__identityEEEvT0_T1_T2_T3_T4_T6_E12temp_storage+28];
	add.s32 	%r245, %r243, %r244;
	ld.shared.u32 	%r246, [_ZZN3cub18CUB_300001_SM_10006detail6reduce28DeviceReduceSingleTileKernelINS2_10policy_hubIiyN4cuda3std3__44plusIiEEE10Policy1000EPiSC_iS9_iiNS7_10__identityEEEvT0_T1_T2_T3_T4_T6_E12temp_storage+32];
	add.s32 	%r247, %r245, %r246;
	ld.shared.u32 	%r248, [_ZZN3cub18CUB_300001_SM_10006detail6reduce28DeviceReduceSingleTileKernelINS2_10policy_hubIiyN4cuda3std3__44plusIiEEE10Policy1000EPiSC_iS9_iiNS7_10__identityEEEvT0_T1_T2_T3_T4_T6_E12temp_storage+36];
	add.s32 	%r686, %r247, %r248;
$L__BB10_72:
	mov.u32 	%r631, %tid.x;
	setp.ne.s32 	%p95, %r631, 0;
	@%p95 bra 	$L__BB10_74;
	add.s32 	%r632, %r686, %r121;
	st.global.u32 	[%rd1], %r632;
$L__BB10_74:
	ret;

}


// ===== COMPILED SASS (sm_100) =====

	.target	sm_100

	.elftype	@"ET_EXEC"


//--------------------- .note.nv.tkinfo           --------------------------
	.section	.note.nv.tkinfo,"",@"SHT_NOTE"
	.sectionflags	@"SHF_NOTE_NV_TKINFO"
	.tkinfo
        /*0018*/ 	.word	0x00000002
        /*0030*/ 	.string	""
        /*0030*/ 	.string	"ptxas"
        /*0030*/ 	.string	"Cuda compilation tools, release 13.0, V13.0.88"
        /*0030*/ 	.string	"Build cuda_13.0.r13.0/compiler.36424714_0"
        /*0030*/ 	.string	"-arch sm_100 -m 64 "



//--------------------- .note.nv.cuinfo           --------------------------
	.section	.note.nv.cuinfo,"",@"SHT_NOTE"
	.sectionflags	@"SHF_NOTE_NV_CUINFO"
        /*0018*/ 	.short	0x0002
        /*001a*/ 	.short	0x0064
        /*001c*/ 	.short	0x0082
	.zero		2


//--------------------- .nv.info                  --------------------------
	.section	.nv.info,"",@"SHT_CUDA_INFO"
	.align	4


	//----- nvinfo : EIATTR_REGCOUNT
	.align		4
        /*0000*/ 	.byte	0x04, 0x2f
        /*0002*/ 	.short	(.L_46 - .L_45)
	.align		4
.L_45:
        /*0004*/ 	.word	index@(_Z9divNewTabPfS_Piii)
        /*0008*/ 	.word	0x00000010


	//----- nvinfo : EIATTR_FRAME_SIZE
	.align		4
.L_46:
        /*000c*/ 	.byte	0x04, 0x11
        /*000e*/ 	.short	(.L_48 - .L_47)
	.align		4
.L_47:
        /*0010*/ 	.word	index@($__internal_0_$__cuda_sm3x_div_rn_noftz_f32_slowpath)
        /*0014*/ 	.word	0x00000000


	//----- nvinfo : EIATTR_FRAME_SIZE
	.align		4
.L_48:
        /*0018*/ 	.byte	0x04, 0x11
        /*001a*/ 	.short	(.L_50 - .L_49)
	.align		4
.L_49:
        /*001c*/ 	.word	index@(_Z9divNewTabPfS_Piii)
        /*0020*/ 	.word	0x00000000


	//----- nvinfo : EIATTR_REGCOUNT
	.align		4
.L_50:
        /*0024*/ 	.byte	0x04, 0x2f
        /*0026*/ 	.short	(.L_52 - .L_51)
	.align		4
.L_51:
        /*0028*/ 	.word	index@(_Z16prepareCellStartPiS_i)
        /*002c*/ 	.word	0x0000000c


	//----- nvinfo : EIATTR_FRAME_SIZE
	.align		4
.L_52:
        /*0030*/ 	.byte	0x04, 0x11
        /*0032*/ 	.short	(.L_54 - .L_53)
	.align		4
.L_53:
        /*0034*/ 	.word	index@(_Z16prepareCellStartPiS_i)
        /*0038*/ 	.word	0x00000000


	//----- nvinfo : EIATTR_REGCOUNT
	.align		4
.L_54:
        /*003c*/ 	.byte	0x04, 0x2f
        /*003e*/ 	.short	(.L_56 - .L_55)
	.align		4
.L_55:
        /*0040*/ 	.word	index@(_Z29resetIndicesAndCopyMembershipPiS_S_i)
        /*0044*/ 	.word	0x0000000c


	//----- nvinfo : EIATTR_FRAME_SIZE
	.align		4
.L_56:
        /*0048*/ 	.byte	0x04, 0x11
        /*004a*/ 	.short	(.L_58 - .L_57)
	.align		4
.L_57:
        /*004c*/ 	.word	index@(_Z29resetIndicesAndCopyMembershipPiS_S_i)
        /*0050*/ 	.word	0x00000000


	//----- nvinfo : EIATTR_REGCOUNT
	.align		4
.L_58:
        /*0054*/ 	.byte	0x04, 0x2f
        /*0056*/ 	.short	(.L_60 - .L_59)
	.align		4
.L_59:
        /*0058*/ 	.word	index@(_Z21calculateBestDistancePfS_S_PiS0_S0_iii)
        /*005c*/ 	.word	0x00000028


	//----- nvinfo : EIATTR_FRAME_SIZE
	.align		4
.L_60:
        /*0060*/ 	.byte	0x04, 0x11
        /*0062*/ 	.short	(.L_62 - .L_61)
	.align		4
.L_61:
        /*0064*/ 	.word	index@(_Z21calculateBestDistancePfS_S_PiS0_S0_iii)
        /*0068*/ 	.word	0x00000000


	//----- nvinfo : EIATTR_REGCOUNT
	.align		4
.L_62:
        /*006c*/ 	.byte	0x04, 0x2f
        /*006e*/ 	.short	(.L_64 - .L_63)
	.align		4
.L_63:
        /*0070*/ 	.word	index@(_ZN3cub18CUB_300001_SM_10006detail11EmptyKernelIvEEvv)
        /*0074*/ 	.word	0x00000004


	//----- nvinfo : EIATTR_FRAME_SIZE
	.align		4
.L_64:
        /*0078*/ 	.byte	0x04, 0x11
        /*007a*/ 	.short	(.L_66 - .L_65)
	.align		4
.L_65:
        /*007c*/ 	.word	index@(_ZN3cub18CUB_300001_SM_10006detail11EmptyKernelIvEEvv)
        /*0080*/ 	.word	0x00000000


	//----- nvinfo : EIATTR_REGCOUNT
	.align		4
.L_66:
        /*0084*/ 	.byte	0x04, 0x2f
        /*0086*/ 	.short	(.L_68 - .L_67)
	.align		4
.L_67:
        /*0088*/ 	.word	index@(_ZN3cub18CUB_300001_SM_10006detail6reduce28DeviceReduceSingleTileKernelINS2_10policy_hubIijN4cuda3std3__44plusIiEEE10Policy1000EPiSC_jS9_iiNS7_10__identityEEEvT0_T1_T2_T3_T4_T6_)
        /*008c*/ 	.word	0x0000001e


	//----- nvinfo : EIATTR_FRAME_SIZE
	.align		4
.L_68:
        /*0090*/ 	.byte	0x04, 0x11
        /*0092*/ 	.short	(.L_70 - .L_69)
	.align		4
.L_69:
        /*0094*/ 	.word	index@(_ZN3cub18CUB_300001_SM_10006detail6reduce28DeviceReduceSingleTileKernelINS2_10policy_hubIijN4cuda3std3__44plusIiEEE10Policy1000EPiSC_jS9_iiNS7_10__identityEEEvT0_T1_T2_T3_T4_T6_)
        /*0098*/ 	.word	0x00000000


	//----- nvinfo : EIATTR_REGCOUNT
	.align		4
.L_70:
        /*009c*/ 	.byte	0x04, 0x2f
        /*009e*/ 	.short	(.L_72 - .L_71)
	.align		4
.L_71:
        /*00a0*/ 	.word	index@(_ZN3cub18CUB_300001_SM_10006detail6reduce18DeviceReduceKernelINS2_10policy_hubIijN4cuda3std3__44plusIiEEE10Policy1000EPijS9_iNS7_10__identityEEEvT0_PT3_T1_NS0_13GridEvenShareISH_EET2_T4_)
        /*00a4*/ 	.word	0x00000020


	//----- nvinfo : EIATTR_FRAME_SIZE
	.align		4
.L_72:
        /*00a8*/ 	.byte	0x04, 0x11
        /*00aa*/ 	.short	(.L_74 - .L_73)
	.align		4
.L_73:
        /*00ac*/ 	.word	index@(_ZN3cub18CUB_300001_SM_10006detail6reduce18DeviceReduceKernelINS2_10policy_hubIijN4cuda3std3__44plusIiEEE10Policy1000EPijS9_iNS7_10__identityEEEvT0_PT3_T1_NS0_13GridEvenShareISH_EET2_T4_)
        /*00b0*/ 	.word	0x00000000


	//----- nvinfo : EIATTR_REGCOUNT
	.align		4
.L_74:
        /*00b4*/ 	.byte	0x04, 0x2f
        /*00b6*/ 	.short	(.L_76 - .L_75)
	.align		4
.L_75:
        /*00b8*/ 	.word	index@(_ZN3cub18CUB_300001_SM_10006detail6reduce28DeviceReduceSingleTileKernelINS2_10policy_hubIijN4cuda3std3__44plusIiEEE10Policy1000EPiSC_iS9_iiNS7_10__identityEEEvT0_T1_T2_T3_T4_T6_)
        /*00bc*/ 	.word	0x00000020


	//----- nvinfo : EIATTR_FRAME_SIZE
	.align		4
.L_76:
        /*00c0*/ 	.byte	0x04, 0x11
        /*00c2*/ 	.short	(.L_78 - .L_77)
	.align		4
.L_77:
        /*00c4*/ 	.word	index@(_ZN3cub18CUB_300001_SM_10006detail6reduce28DeviceReduceSingleTileKernelINS2_10policy_hubIijN4cuda3std3__44plusIiEEE10Policy1000EPiSC_iS9_iiNS7_10__identityEEEvT0_T1_T2_T3_T4_T6_)
        /*00c8*/ 	.word	0x00000000


	//----- nvinfo : EIATTR_REGCOUNT
	.align		4
.L_78:
        /*00cc*/ 	.byte	0x04, 0x2f
        /*00ce*/ 	.short	(.L_80 - .L_79)
	.align		4
.L_79:
        /*00d0*/ 	.word	index@(_ZN3cub18CUB_300001_SM_10006detail6reduce28DeviceReduceSingleTileKernelINS2_10policy_hubIiyN4cuda3std3__44plusIiEEE10Policy1000EPiSC_yS9_iiNS7_10__identityEEEvT0_T1_T2_T3_T4_T6_)
        /*00d4*/ 	.word	0x00000020


	//----- nvinfo : EIATTR_FRAME_SIZE
	.align		4
.L_80:
        /*00d8*/ 	.byte	0x04, 0x11
        /*00da*/ 	.short	(.L_82 - .L_81)
	.align		4
.L_81:
        /*00dc*/ 	.word	index@(_ZN3cub18CUB_300001_SM_10006detail6reduce28DeviceReduceSingleTileKernelINS2_10policy_hubIiyN4cuda3std3__44plusIiEEE10Policy1000EPiSC_yS9_iiNS7_10__identityEEEvT0_T1_T2_T3_T4_T6_)
        /*00e0*/ 	.word	0x00000000


	//----- nvinfo : EIATTR_REGCOUNT
	.align		4
.L_82:
        /*00e4*/ 	.byte	0x04, 0x2f
        /*00e6*/ 	.short	(.L_84 - .L_83)
	.align		4
.L_83:
        /*00e8*/ 	.word	index@(_ZN3cub18CUB_300001_SM_10006detail6reduce18DeviceReduceKernelINS2_10policy_hubIiyN4cuda3std3__44plusIiEEE10Policy1000EPiyS9_iNS7_10__identityEEEvT0_PT3_T1_NS0_13GridEvenShareISH_EET2_T4_)
        /*00ec*/ 	.word	0x0000001d


	//----- nvinfo : EIATTR_FRAME_SIZE
	.align		4
.L_84:
        /*00f0*/ 	.byte	0x04, 0x11
        /*00f2*/ 	.short	(.L_86 - .L_85)
	.align		4
.L_85:
        /*00f4*/ 	.word	index@(_ZN3cub18CUB_300001_SM_10006detail6reduce18DeviceReduceKernelINS2_10policy_hubIiyN4cuda3std3__44plusIiEEE10Policy1000EPiyS9_iNS7_10__identityEEEvT0_PT3_T1_NS0_13GridEvenShareISH_EET2_T4_)
        /*00f8*/ 	.word	0x00000000


	//----- nvinfo : EIATTR_REGCOUNT
	.align		4
.L_86:
        /*00fc*/ 	.byte	0x04, 0x2f
        /*00fe*/ 	.short	(.L_88 - .L_87)
	.align		4
.L_87:
        /*0100*/ 	.word	index@(_ZN3cub18CUB_300001_SM_10006detail6reduce28DeviceReduceSingleTileKernelINS2_10policy_hubIiyN4cuda3std3__44plusIiEEE10Policy1000EPiSC_iS9_iiNS7_10__identityEEEvT0_T1_T2_T3_T4_T6_)
        /*0104*/ 	.word	0x00000020


	//----- nvinfo : EIATTR_FRAME_SIZE
	.align		4
.L_88:
        /*0108*/ 	.byte	0x04, 0x11
        /*010a*/ 	.short	(.L_90 - .L_89)
	.align		4
.L_89:
        /*010c*/ 	.word	index@(_ZN3cub18CUB_300001_SM_10006detail6reduce28DeviceReduceSingleTileKernelINS2_10policy_hubIiyN4cuda3std3__44plusIiEEE10Policy1000EPiSC_iS9_iiNS7_10__identityEEEvT0_T1_T2_T3_T4_T6_)
        /*0110*/ 	.word	0x00000000


	//----- nvinfo : EIATTR_MIN_STACK_SIZE
	.align		4
.L_90:
        /*0114*/ 	.byte	0x04, 0x12
        /*0116*/ 	.short	(.L_92 - .L_91)
	.align		4
.L_91:
        /*0118*/ 	.word	index@(_ZN3cub18CUB_300001_SM_10006detail6reduce28DeviceReduceSingleTileKernelINS2_10policy_hubIiyN4cuda3std3__44plusIiEEE10Policy1000EPiSC_iS9_iiNS7_10__identityEEEvT0_T1_T2_T3_T4_T6_)
        /*011c*/ 	.word	0x00000000


	//----- nvinfo : EIATTR_MIN_STACK_SIZE
	.align		4
.L_92:
        /*0120*/ 	.byte	0x04, 0x12
        /*0122*/ 	.short	(.L_94 - .L_93)
	.align		4
.L_93:
        /*0124*/ 	.word	index@(_ZN3cub18CUB_300001_SM_10006detail6reduce18DeviceReduceKernelINS2_10policy_hubIiyN4cuda3std3__44plusIiEEE10Policy1000EPiyS9_iNS7_10__identityEEEvT0_PT3_T1_NS0_13GridEvenShareISH_EET2_T4_)
        /*0128*/ 	.word	0x00000000


	//----- nvinfo : EIATTR_MIN_STACK_SIZE
	.align		4
.L_94:
        /*012c*/ 	.byte	0x04, 0x12
        /*012e*/ 	.short	(.L_96 - .L_95)
	.align		4
.L_95:
        /*0130*/ 	.word	index@(_ZN3cub18CUB_300001_SM_10006detail6reduce28DeviceReduceSingleTileKernelINS2_10policy_hubIiyN4cuda3std3__44plusIiEEE10Policy1000EPiSC_yS9_iiNS7_10__identityEEEvT0_T1_T2_T3_T4_T6_)
        /*0134*/ 	.word	0x00000000


	//----- nvinfo : EIATTR_MIN_STACK_SIZE
	.align		4
.L_96:
        /*0138*/ 	.byte	0x04, 0x12
        /*013a*/ 	.short	(.L_98 - .L_97)
	.align		4
.L_97:
        /*013c*/ 	.word	index@(_ZN3cub18CUB_300001_SM_10006detail6reduce28DeviceReduceSingleTileKernelINS2_10policy_hubIijN4cuda3std3__44plusIiEEE10Policy1000EPiSC_iS9_iiNS7_10__identityEEEvT0_T1_T2_T3_T4_T6_)
        /*0140*/ 	.word	0x00000000


	//----- nvinfo : EIATTR_MIN_STACK_SIZE
	.align		4
.L_98:
        /*0144*/ 	.byte	0x04, 0x12
        /*0146*/ 	.short	(.L_100 - .L_99)
	.align		4
.L_99:
        /*0148*/ 	.word	index@(_ZN3cub18CUB_300001_SM_10006detail6reduce18DeviceReduceKernelINS2_10policy_hubIijN4cuda3std3__44plusIiEEE10Policy1000EPijS9_iNS7_10__identityEEEvT0_PT3_T1_NS0_13GridEvenShareISH_EET2_T4_)
        /*014c*/ 	.word	0x00000000


	//----- nvinfo : EIATTR_MIN_STACK_SIZE
	.align		4
.L_100:
        /*0150*/ 	.byte	0x04, 0x12
        /*0152*/ 	.short	(.L_102 - .L_101)
	.align		4
.L_101:
        /*0154*/ 	.word	index@(_ZN3cub18CUB_300001_SM_10006detail6reduce28DeviceReduceSingleTileKernelINS2_10policy_hubIijN4cuda3std3__44plusIiEEE10Policy1000EPiSC_jS9_iiNS7_10__identityEEEvT0_T1_T2_T3_T4_T6_)
        /*0158*/ 	.word	0x00000000


	//----- nvinfo : EIATTR_MIN_STACK_SIZE
	.align		4
.L_102:
        /*015c*/ 	.byte	0x04, 0x12
        /*015e*/ 	.short	(.L_104 - .L_103)
	.align		4
.L_103:
        /*0160*/ 	.word	index@(_ZN3cub18CUB_300001_SM_10006detail11EmptyKernelIvEEvv)
        /*0164*/ 	.word	0x00000000


	//----- nvinfo : EIATTR_MIN_STACK_SIZE
	.align		4
.L_104:
        /*0168*/ 	.byte	0x04, 0x12
        /*016a*/ 	.short	(.L_106 - .L_105)
	.align		4
.L_105:
        /*016c*/ 	.word	index@(_Z21calculateBestDistancePfS_S_PiS0_S0_iii)
        /*0170*/ 	.word	0x00000000


	//----- nvinfo : EIATTR_MIN_STACK_SIZE
	.align		4
.L_106:
        /*0174*/ 	.byte	0x04, 0x12
        /*0176*/ 	.short	(.L_108 - .L_107)
	.align		4
.L_107:
        /*0178*/ 	.word	index@(_Z29resetIndicesAndCopyMembershipPiS_S_i)
        /*017c*/ 	.word	0x00000000


	//----- nvinfo : EIATTR_MIN_STACK_SIZE
	.align		4
.L_108:
        /*0180*/ 	.byte	0x04, 0x12
        /*0182*/ 	.short	(.L_110 - .L_109)
	.align		4
.L_109:
        /*0184*/ 	.word	index@(_Z16prepareCellStartPiS_i)
        /*0188*/ 	.word	0x00000000


	//----- nvinfo : EIATTR_MIN_STACK_SIZE
	.align		4
.L_110:
        /*018c*/ 	.byte	0x04, 0x12
        /*018e*/ 	.short	(.L_112 - .L_111)
	.align		4
.L_111:
        /*0190*/ 	.word	index@(_Z9divNewTabPfS_Piii)
        /*0194*/ 	.word	0x00000000
.L_112:


//--------------------- .nv.compat                --------------------------
	.section	.nv.compat,"",@"SHT_CUDA_COMPAT_INFO"
	.align	4
        /*0000*/ 	.byte	0x02, 0x09, 0x00, 0x00, 0x02, 0x02, 0x01, 0x00, 0x02, 0x05, 0x05, 0x00, 0x03, 0x07, 0x01, 0x01
        /*0010*/ 	.byte	0x02, 0x03, 0x00, 0x00, 0x02, 0x06, 0x01, 0x00, 0x04, 0x0b, 0x08, 0x00, 0x01, 0x00, 0x00, 0x00
        /*0020*/ 	.byte	0x00, 0x00, 0x00, 0x00


//--------------------- .nv.info._ZN3cub18CUB_300001_SM_10006detail6reduce28DeviceReduceSingleTileKernelINS2_10policy_hubIiyN4cuda3std3__44plusIiEEE10Policy1000EPiSC_iS9_iiNS7_10__identityEEEvT0_T1_T2_T3_T4_T6_ --------------------------
	.section	.nv.info._ZN3cub18CUB_300001_SM_10006detail6reduce28DeviceReduceSingleTileKernelINS2_10policy_hubIiyN4cuda3std3__44plusIiEEE10Policy1000EPiSC_iS9_iiNS7_10__identityEEEvT0_T1_T2_T3_T4_T6_,"",@"SHT_CUDA_INFO"
	.sectionflags	@""
	.align	4


	//----- nvinfo : EIATTR_CUDA_API_VERSION
	.align		4
        /*0000*/ 	.byte	0x04, 0x37
        /*0002*/ 	.short	(.L_114 - .L_113)
.L_113:
        /*0004*/ 	.word	0x00000082


	//----- nvinfo : EIATTR_KPARAM_INFO
	.align		4
.L_114:
        /*0008*/ 	.byte	0x04, 0x17
        /*000a*/ 	.short	(.L_116 - .L_115)
.L_115:
        /*000c*/ 	.word	0x00000000
        /*0010*/ 	.short	0x0005
        /*0012*/ 	.short	0x001c
        /*0014*/ 	.byte	0x00, 0xf0, 0x05, 0x00


	//----- nvinfo : EIATTR_KPARAM_INFO
	.align		4
.L_116:
        /*0018*/ 	.byte	0x04, 0x17
        /*001a*/ 	.short	(.L_118 - .L_117)
.L_117:
        /*001c*/ 	.word	0x00000000
        /*0020*/ 	.short	0x0004
        /*0022*/ 	.short	0x0018
        /*0024*/ 	.byte	0x00, 0xf0, 0x11, 0x00


	//----- nvinfo : EIATTR_KPARAM_INFO
	.align		4
.L_118:
        /*0028*/ 	.byte	0x04, 0x17
        /*002a*/ 	.short	(.L_120 - .L_119)
.L_119:
        /*002c*/ 	.word	0x00000000
        /*0030*/ 	.short	0x0003
        /*0032*/ 	.short	0x0014
        /*0034*/ 	.byte	0x00, 0xf0, 0x05, 0x00


	//----- nvinfo : EIATTR_KPARAM_INFO
	.align		4
.L_120:
        /*0038*/ 	.byte	0x04, 0x17
        /*003a*/ 	.short	(.L_122 - .L_121)
.L_121:
        /*003c*/ 	.word	0x00000000
        /*0040*/ 	.short	0x0002
        /*0042*/ 	.short	0x0010
        /*0044*/ 	.byte	0x00, 0xf0, 0x11, 0x00


	//----- nvinfo : EIATTR_KPARAM_INFO
	.align		4
.L_122:
        /*0048*/ 	.byte	0x04, 0x17
        /*004a*/ 	.short	(.L_124 - .L_123)
.L_123:
        /*004c*/ 	.word	0x00000000
        /*0050*/ 	.short	0x0001
        /*0052*/ 	.short	0x0008
        /*0054*/ 	.byte	0x00, 0xf5, 0x21, 0x00


	//----- nvinfo : EIATTR_KPARAM_INFO
	.align		4
.L_124:
        /*0058*/ 	.byte	0x04, 0x17
        /*005a*/ 	.short	(.L_126 - .L_125)
.L_125:
        /*005c*/ 	.word	0x00000000
        /*0060*/ 	.short	0x0000
        /*0062*/ 	.short	0x0000
        /*0064*/ 	.byte	0x00, 0xf5, 0x21, 0x00


	//----- nvinfo : EIATTR_SPARSE_MMA_MASK
	.align		4
.L_126:
        /*0068*/ 	.byte	0x03, 0x50
        /*006a*/ 	.short	0x0000


	//----- nvinfo : EIATTR_MAXREG_COUNT
	.align		4
        /*006c*/ 	.byte	0x03, 0x1b
        /*006e*/ 	.short	0x00ff


	//----- nvinfo : EIATTR_NUM_BARRIERS
	.align		4
        /*0070*/ 	.byte	0x02, 0x4c
        /*0072*/ 	.byte	0x01
	.zero		1


	//----- nvinfo : EIATTR_MERCURY_ISA_VERSION
	.align		4
        /*0074*/ 	.byte	0x03, 0x5f
        /*0076*/ 	.short	0x0101


	//----- nvinfo : EIATTR_COOP_GROUP_MASK_REGIDS
	.align		4
        /*0078*/ 	.byte	0x04, 0x29
        /*007a*/ 	.short	(.L_128 - .L_127)


	//   ....[0]....
.L_127:
        /*007c*/ 	.word	0xffffffff


	//   ....[1]....
        /*0080*/ 	.word	0xffffffff


	//   ....[2]....
        /*0084*/ 	.word	0xffffffff


	//   ....[3]....
        /*0088*/ 	.word	0xffffffff


	//   ....[4]....
        /*008c*/ 	.word	0xffffffff


	//   ....[5]....
        /*0090*/ 	.word	0xffffffff


	//   ....[6]....
        /*0094*/ 	.word	0xffffffff


	//   ....[7]....
        /*0098*/ 	.word	0xffffffff


	//   ....[8]....
        /*009c*/ 	.word	0xffffffff


	//   ....[9]....
        /*00a0*/ 	.word	0xffffffff


	//   ....[10]....
        /*00a4*/ 	.word	0xffffffff


	//   ....[11]....
        /*00a8*/ 	.word	0xffffffff


	//   ....[12]....
        /*00ac*/ 	.word	0xffffffff


	//   ....[13]....
        /*00b0*/ 	.word	0xffffffff


	//   ....[14]....
        /*00b4*/ 	.word	0xffffffff


	//   ....[15]....
        /*00b8*/ 	.word	0xffffffff


	//   ....[16]....
        /*00bc*/ 	.word	0xffffffff


	//   ....[17]....
        /*00c0*/ 	.word	0xffffffff


	//   ....[18]....
        /*00c4*/ 	.word	0xffffffff


	//   ....[19]....
        /*00c8*/ 	.word	0xffffffff


	//   ....[20]....
        /*00cc*/ 	.word	0xffffffff


	//   ....[21]....
        /*00d0*/ 	.word	0xffffffff


	//   ....[22]....
        /*00d4*/ 	.word	0xffffffff


	//   ....[23]....
        /*00d8*/ 	.word	0xffffffff


	//   ....[24]....
        /*00dc*/ 	.word	0xffffffff


	//   ....[25]....
        /*00e0*/ 	.word	0xffffffff


	//   ....[26]....
        /*00e4*/ 	.word	0xffffffff


	//   ....[27]....
        /*00e8*/ 	.word	0xffffffff


	//   ....[28]....
        /*00ec*/ 	.word	0xffffffff


	//   ....[29]....
        /*00f0*/ 	.word	0xffffffff


	//----- nvinfo : EIATTR_COOP_GROUP_INSTR_OFFSETS
	.align		4
.L_128:
        /*00f4*/ 	.byte	0x04, 0x28
        /*00f6*/ 	.short	(.L_130 - .L_129)


	//   ....[0]....
.L_129:
        /*00f8*/ 	.word	0x00000890


	//   ....[1]....
        /*00fc*/ 	.word	0x000008f0


	//   ....[2]....
        /*0100*/ 	.word	0x00000940


	//   ....[3]....
        /*0104*/ 	.word	0x000009b0


	//   ....[4]....
        /*0108*/ 	.word	0x00000a10


	//   ....[5]....
        /*010c*/ 	.word	0x00000ba0


	//   ....[6]....
        /*0110*/ 	.word	0x00000c40


	//   ....[7]....
        /*0114*/ 	.word	0x00000cc0


	//   ....[8]....
        /*0118*/ 	.word	0x00000d20


	//   ....[9]....
        /*011c*/ 	.word	0x00000d60


	//   ....[10]....
        /*0120*/ 	.word	0x000019d0


	//   ....[11]....
        /*0124*/ 	.word	0x00001a30


	//   ....[12]....
        /*0128*/ 	.word	0x00001a90


	//   ....[13]....
        /*012c*/ 	.word	0x00001af0


	//   ....[14]....
        /*0130*/ 	.word	0x00001b50


	//   ....[15]....
        /*0134*/ 	.word	0x000023f0


	//   ....[16]....
        /*0138*/ 	.word	0x00002450


	//   ....[17]....
        /*013c*/ 	.word	0x000024a0


	//   ....[18]....
        /*0140*/ 	.word	0x00002510


	//   ....[19]....
        /*0144*/ 	.word	0x00002570


	//   ....[20]....
        /*0148*/ 	.word	0x00002700


	//   ....[21]....
        /*014c*/ 	.word	0x00002790


	//   ....[22]....
        /*0150*/ 	.word	0x000027e0


	//   ....[23]....
        /*0154*/ 	.word	0x00002850


	//   ....[24]....
        /*0158*/ 	.word	0x000028c0


	//   ....[25]....
        /*015c*/ 	.word	0x000036a0


	//   ....[26]....
        /*0160*/ 	.word	0x00003700


	//   ....[27]....
        /*0164*/ 	.word	0x00003760


	//   ....[28]....
        /*0168*/ 	.word	0x000037c0


	//   ....[29]....
        /*016c*/ 	.word	0x00003820


	//----- nvinfo : EIATTR_VRC_CTA_INIT_COUNT
	.align		4
.L_130:
        /*0170*/ 	.byte	0x02, 0x4a
	.zero		1
	.zero		1


	//----- nvinfo : EIATTR_EXIT_INSTR_OFFSETS
	.align		4
        /*0174*/ 	.byte	0x04, 0x1c
        /*0176*/ 	.short	(.L_132 - .L_131)


	//   ....[0]....
.L_131:
        /*0178*/ 	.word	0x00000080


	//   ....[1]....
        /*017c*/ 	.word	0x000000c0


	//   ....[2]....
        /*0180*/ 	.word	0x00003940


	//   ....[3]....
        /*0184*/ 	.word	0x00003990


	//----- nvinfo : EIATTR_MAX_THREADS
	.align		4
.L_132:
        /*0188*/ 	.byte	0x04, 0x05
        /*018a*/ 	.short	(.L_134 - .L_133)
.L_133:
        /*018c*/ 	.word	0x00000100
        /*0190*/ 	.word	0x00000001
        /*0194*/ 	.word	0x00000001


	//----- nvinfo : EIATTR_CRS_STACK_SIZE
	.align		4
.L_134:
        /*0198*/ 	.byte	0x04, 0x1e
        /*019a*/ 	.short	(.L_136 - .L_135)
.L_135:
        /*019c*/ 	.word	0x00000000


	//----- nvinfo : EIATTR_CBANK_PARAM_SIZE
	.align		4
.L_136:
        /*01a0*/ 	.byte	0x03, 0x19
        /*01a2*/ 	.short	0x001d


	//----- nvinfo : EIATTR_PARAM_CBANK
	.align		4
        /*01a4*/ 	.byte	0x04, 0x0a
        /*01a6*/ 	.short	(.L_138 - .L_137)
	.align		4
.L_137:
        /*01a8*/ 	.word	index@(.nv.constant0._ZN3cub18CUB_300001_SM_10006detail6reduce28DeviceReduceSingleTileKernelINS2_10policy_hubIiyN4cuda3std3__44plusIiEEE10Policy1000EPiSC_iS9_iiNS7_10__identityEEEvT0_T1_T2_T3_T4_T6_)
        /*01ac*/ 	.short	0x0380
        /*01ae*/ 	.short	0x001d


	//----- nvinfo : EIATTR_SW_WAR
	.align		4
.L_138:
        /*01b0*/ 	.byte	0x04, 0x36
        /*01b2*/ 	.short	(.L_140 - .L_139)
.L_139:
        /*01b4*/ 	.word	0x00000008
.L_140:


//--------------------- .nv.info._ZN3cub18CUB_300001_SM_10006detail6reduce18DeviceReduceKernelINS2_10policy_hubIiyN4cuda3std3__44plusIiEEE10Policy1000EPiyS9_iNS7_10__identityEEEvT0_PT3_T1_NS0_13GridEvenShareISH_EET2_T4_ --------------------------
	.section	.nv.info._ZN3cub18CUB_300001_SM_10006detail6reduce18DeviceReduceKernelINS2_10policy_hubIiyN4cuda3std3__44plusIiEEE10Policy1000EPiyS9_iNS7_10__identityEEEvT0_PT3_T1_NS0_13GridEvenShareISH_EET2_T4_,"",@"SHT_CUDA_INFO"
	.sectionflags	@""
	.align	4


	//----- nvinfo : EIATTR_CUDA_API_VERSION
	.align		4
        /*0000*/ 	.byte	0x04, 0x37
        /*0002*/ 	.short	(.L_142 - .L_141)
.L_141:
        /*0004*/ 	.word	0x00000082


	//----- nvinfo : EIATTR_KPARAM_INFO
	.align		4
.L_142:
        /*0008*/ 	.byte	0x04, 0x17
        /*000a*/ 	.short	(.L_144 - .L_143)
.L_143:
        /*000c*/ 	.word	0x00000000
        /*0010*/ 	.short	0x0005
        /*0012*/ 	.short	0x0061
        /*0014*/ 	.byte	0x00, 0xf0, 0x05, 0x00


	//----- nvinfo : EIATTR_KPARAM_INFO
	.align		4
.L_144:
        /*0018*/ 	.byte	0x04, 0x17
        /*001a*/ 	.short	(.L_146 - .L_145)
.L_145:
        /*001c*/ 	.word	0x00000000
        /*0020*/ 	.short	0x0004
        /*0022*/ 	.short	0x0060
        /*0024*/ 	.byte	0x00, 0xf0, 0x05, 0x00


	//----- nvinfo : EIATTR_KPARAM_INFO
	.align		4
.L_146:
        /*0028*/ 	.byte	0x04, 0x17
        /*002a*/ 	.short	(.L_148 - .L_147)
.L_147:
        /*002c*/ 	.word	0x00000000
        /*0030*/ 	.short	0x0003
        /*0032*/ 	.short	0x0018
        /*0034*/ 	.byte	0x00, 0xf0, 0x21, 0x01


	//----- nvinfo : EIATTR_KPARAM_INFO
	.align		4
.L_148:
        /*0038*/ 	.byte	0x04, 0x17
        /*003a*/ 	.short	(.L_150 - .L_149)
.L_149:
        /*003c*/ 	.word	0x00000000
        /*0040*/ 	.short	0x0002
        /*0042*/ 	.short	0x0010
        /*0044*/ 	.byte	0x00, 0xf0, 0x21, 0x00


	//----- nvinfo : EIATTR_KPARAM_INFO
	.align		4
.L_150:
        /*0048*/ 	.byte	0x04, 0x17
        /*004a*/ 	.short	(.L_152 - .L_151)
.L_151:
        /*004c*/ 	.word	0x00000000
        /*0050*/ 	.short	0x0001
        /*0052*/ 	.short	0x0008
        /*0054*/ 	.byte	0x00, 0xf5, 0x21, 0x00


	//----- nvinfo : EIATTR_KPARAM_INFO
	.align		4
.L_152:
        /*0058*/ 	.byte	0x04, 0x17
        /*005a*/ 	.short	(.L_154 - .L_153)
.L_153:
        /*005c*/ 	.word	0x00000000
        /*0060*/ 	.short	0x0000
        /*0062*/ 	.short	0x0000
        /*0064*/ 	.byte	0x00, 0xf5, 0x21, 0x00


	//----- nvinfo : EIATTR_SPARSE_MMA_MASK
	.align		4
.L_154:
        /*0068*/ 	.byte	0x03, 0x50
        /*006a*/ 	.short	0x0000


	//----- nvinfo : EIATTR_MAXREG_COUNT
	.align		4
        /*006c*/ 	.byte	0x03, 0x1b
        /*006e*/ 	.short	0x00ff


	//----- nvinfo : EIATTR_NUM_BARRIERS
	.align		4
        /*0070*/ 	.byte	0x02, 0x4c
        /*0072*/ 	.byte	0x01
	.zero		1


	//----- nvinfo : EIATTR_MERCURY_ISA_VERSION
	.align		4
        /*0074*/ 	.byte	0x03, 0x5f
        /*0076*/ 	.short	0x0101


	//----- nvinfo : EIATTR_COOP_GROUP_MASK_REGIDS
	.align		4
        /*0078*/ 	.byte	0x04, 0x29
        /*007a*/ 	.short	(.L_156 - .L_155)


	//   ....[0]....
.L_155:
        /*007c*/ 	.word	0xffffffff


	//   ....[1]....
        /*0080*/ 	.word	0xffffffff


	//   ....[2]....
        /*0084*/ 	.word	0xffffffff


	//   ....[3]....
        /*0088*/ 	.word	0xffffffff


	//   ....[4]....
        /*008c*/ 	.word	0xffffffff


	//   ....[5]....
        /*0090*/ 	.word	0xffffffff


	//   ....[6]....
        /*0094*/ 	.word	0xffffffff


	//   ....[7]....
        /*0098*/ 	.word	0xffffffff


	//   ....[8]....
        /*009c*/ 	.word	0xffffffff


	//   ....[9]....
        /*00a0*/ 	.word	0xffffffff


	//   ....[10]....
        /*00a4*/ 	.word	0xffffffff


	//   ....[11]....
        /*00a8*/ 	.word	0xffffffff


	//   ....[12]....
        /*00ac*/ 	.word	0xffffffff


	//   ....[13]....
        /*00b0*/ 	.word	0xffffffff


	//   ....[14]....
        /*00b4*/ 	.word	0xffffffff


	//   ....[15]....
        /*00b8*/ 	.word	0xffffffff


	//   ....[16]....
        /*00bc*/ 	.word	0xffffffff


	//   ....[17]....
        /*00c0*/ 	.word	0xffffffff


	//   ....[18]....
        /*00c4*/ 	.word	0xffffffff


	//   ....[19]....
        /*00c8*/ 	.word	0xffffffff


	//   ....[20]....
        /*00cc*/ 	.word	0xffffffff


	//   ....[21]....
        /*00d0*/ 	.word	0xffffffff


	//   ....[22]....
        /*00d4*/ 	.word	0xffffffff


	//   ....[23]....
        /*00d8*/ 	.word	0xffffffff


	//   ....[24]....
        /*00dc*/ 	.word	0xffffffff


	//   ....[25]....
        /*00e0*/ 	.word	0xffffffff


	//   ....[26]....
        /*00e4*/ 	.word	0xffffffff


	//   ....[27]....
        /*00e8*/ 	.word	0xffffffff


	//   ....[28]....
        /*00ec*/ 	.word	0xffffffff


	//   ....[29]....
        /*00f0*/ 	.word	0xffffffff


	//----- nvinfo : EIATTR_COOP_GROUP_INSTR_OFFSETS
	.align		4
.L_156:
        /*00f4*/ 	.byte	0x04, 0x28
        /*00f6*/ 	.short	(.L_158 - .L_157)


	//   ....[0]....
.L_157:
        /*00f8*/ 	.word	0x00000a40


	//   ....[1]....
        /*00fc*/ 	.word	0x00000aa0


	//   ....[2]....
        /*0100*/ 	.word	0x00000b00


	//   ....[3]....
        /*0104*/ 	.word	0x00000b60


	//   ....[4]....
        /*0108*/ 	.word	0x00000bc0


	//   ....[5]....
        /*010c*/ 	.word	0x00000d50


	//   ....[6]....
        /*0110*/ 	.word	0x00000e00


	//   ....[7]....
        /*0114*/ 	.word	0x00000e80


	//   ....[8]....
        /*0118*/ 	.word	0x00000ed0


	//   ....[9]....
        /*011c*/ 	.word	0x00000f10


	//   ....[10]....
        /*0120*/ 	.word	0x00001cd0


	//   ....[11]....
        /*0124*/ 	.word	0x00001d30


	//   ....[12]....
        /*0128*/ 	.word	0x00001d90


	//   ....[13]....
        /*012c*/ 	.word	0x00001df0


	//   ....[14]....
        /*0130*/ 	.word	0x00001e50


	//   ....[15]....
        /*0134*/ 	.word	0x00002910


	//   ....[16]....
        /*0138*/ 	.word	0x00002970


	//   ....[17]....
        /*013c*/ 	.word	0x000029d0


	//   ....[18]....
        /*0140*/ 	.word	0x00002a30


	//   ....[19]....
        /*0144*/ 	.word	0x00002a90


	//   ....[20]....
        /*0148*/ 	.word	0x00002c20


	//   ....[21]....
        /*014c*/ 	.word	0x00002cd0


	//   ....[22]....
        /*0150*/ 	.word	0x00002d20


	//   ....[23]....
        /*0154*/ 	.word	0x00002d80


	//   ....[24]....
        /*0158*/ 	.word	0x00002dd0


	//   ....[25]....
        /*015c*/ 	.word	0x00003d40


	//   ....[26]....
        /*0160*/ 	.word	0x00003db0


	//   ....[27]....
        /*0164*/ 	.word	0x00003e20


	//   ....[28]....
        /*0168*/ 	.word	0x00003e90


	//   ....[29]....
        /*016c*/ 	.word	0x00003ed0


	//----- nvinfo : EIATTR_VRC_CTA_INIT_COUNT
	.align		4
.L_158:
        /*0170*/ 	.byte	0x02, 0x4a
	.zero		1
	.zero		1


	//----- nvinfo : EIATTR_EXIT_INSTR_OFFSETS
	.align		4
        /*0174*/ 	.byte	0x04, 0x1c
        /*0176*/ 	.short	(.L_160 - .L_159)


	//   ....[0]....
.L_159:
        /*0178*/ 	.word	0x00003ff0


	//   ....[1]....
        /*017c*/ 	.word	0x00004050


	//----- nvinfo : EIATTR_MAX_THREADS
	.align		4
.L_160:
        /*0180*/ 	.byte	0x04, 0x05
        /*0182*/ 	.short	(.L_162 - .L_161)
.L_161:
        /*0184*/ 	.word	0x00000100
        /*0188*/ 	.word	0x00000001
        /*018c*/ 	.word	0x00000001


	//----- nvinfo : EIATTR_CRS_STACK_SIZE
	.align		4
.L_162:
        /*0190*/ 	.byte	0x04, 0x1e
        /*0192*/ 	.short	(.L_164 - .L_163)
.L_163:
        /*0194*/ 	.word	0x00000000


	//----- nvinfo : EIATTR_CBANK_PARAM_SIZE
	.align		4
.L_164:
        /*0198*/ 	.byte	0x03, 0x19
        /*019a*/ 	.short	0x0062


	//----- nvinfo : EIATTR_PARAM_CBANK
	.align		4
        /*019c*/ 	.byte	0x04, 0x0a
        /*019e*/ 	.short	(.L_166 - .L_165)
	.align		4
.L_165:
        /*01a0*/ 	.word	index@(.nv.constant0._ZN3cub18CUB_300001_SM_10006detail6reduce18DeviceReduceKernelINS2_10policy_hubIiyN4cuda3std3__44plusIiEEE10Policy1000EPiyS9_iNS7_10__identityEEEvT0_PT3_T1_NS0_13GridEvenShareISH_EET2_T4_)
        /*01a4*/ 	.short	0x0380
        /*01a6*/ 	.short	0x0062


	//----- nvinfo : EIATTR_SW_WAR
	.align		4
.L_166:
        /*01a8*/ 	.byte	0x04, 0x36
        /*01aa*/ 	.short	(.L_168 - .L_167)
.L_167:
        /*01ac*/ 	.word	0x00000008
.L_168:


//--------------------- .nv.info._ZN3cub18CUB_300001_SM_10006detail6reduce28DeviceReduceSingleTileKernelINS2_10policy_hubIiyN4cuda3std3__44plusIiEEE10Policy1000EPiSC_yS9_iiNS7_10__identityEEEvT0_T1_T2_T3_T4_T6_ --------------------------
	.section	.nv.info._ZN3cub18CUB_300001_SM_10006detail6reduce28DeviceReduceSingleTileKernelINS2_10policy_hubIiyN4cuda3std3__44plusIiEEE10Policy1000EPiSC_yS9_iiNS7_10__identityEEEvT0_T1_T2_T3_T4_T6_,"",@"SHT_CUDA_INFO"
	.sectionflags	@""
	.align	4


	//----- nvinfo : EIATTR_CUDA_API_VERSION
	.align		4
        /*0000*/ 	.byte	0x04, 0x37
        /*0002*/ 	.short	(.L_170 - .L_169)
.L_169:
        /*0004*/ 	.word	0x00000082


	//----- nvinfo : EIATTR_KPARAM_INFO
	.align		4
.L_170:
        /*0008*/ 	.byte	0x04, 0x17
        /*000a*/ 	.short	(.L_172 - .L_171)
.L_171:
        /*000c*/ 	.word	0x00000000
        /*0010*/ 	.short	0x0005
        /*0012*/ 	.short	0x0020
        /*0014*/ 	.byte	0x00, 0xf0, 0x05, 0x00


	//----- nvinfo : EIATTR_KPARAM_INFO
	.align		4
.L_172:
        /*0018*/ 	.byte	0x04, 0x17
        /*001a*/ 	.short	(.L_174 - .L_173)
.L_173:
        /*001c*/ 	.word	0x00000000
        /*0020*/ 	.short	0x0004
        /*0022*/ 	.short	0x001c
        /*0024*/ 	.byte	0x00, 0xf0, 0x11, 0x00


	//----- nvinfo : EIATTR_KPARAM_INFO
	.align		4
.L_174:
        /*0028*/ 	.byte	0x04, 0x17
        /*002a*/ 	.short	(.L_176 - .L_175)
.L_175:
        /*002c*/ 	.word	0x00000000
        /*0030*/ 	.short	0x0003
        /*0032*/ 	.short	0x0018
        /*0034*/ 	.byte	0x00, 0xf0, 0x05, 0x00


	//----- nvinfo : EIATTR_KPARAM_INFO
	.align		4
.L_176:
        /*0038*/ 	.byte	0x04, 0x17
        /*003a*/ 	.short	(.L_178 - .L_177)
.L_177:
        /*003c*/ 	.word	0x00000000
        /*0040*/ 	.short	0x0002
        /*0042*/ 	.short	0x0010
        /*0044*/ 	.byte	0x00, 0xf0, 0x21, 0x00


	//----- nvinfo : EIATTR_KPARAM_INFO
	.align		4
.L_178:
        /*0048*/ 	.byte	0x04, 0x17
        /*004a*/ 	.short	(.L_180 - .L_179)
.L_179:
        /*004c*/ 	.word	0x00000000
        /*0050*/ 	.short	0x0001
        /*0052*/ 	.short	0x0008
        /*0054*/ 	.byte	0x00, 0xf5, 0x21, 0x00


	//----- nvinfo : EIATTR_KPARAM_INFO
	.align		4
.L_180:
        /*0058*/ 	.byte	0x04, 0x17
        /*005a*/ 	.short	(.L_182 - .L_181)
.L_181:
        /*005c*/ 	.word	0x00000000
        /*0060*/ 	.short	0x0000
        /*0062*/ 	.short	0x0000
        /*0064*/ 	.byte	0x00, 0xf5, 0x21, 0x00


	//----- nvinfo : EIATTR_SPARSE_MMA_MASK
	.align		4
.L_182:
        /*0068*/ 	.byte	0x03, 0x50
        /*006a*/ 	.short	0x0000


	//----- nvinfo : EIATTR_MAXREG_COUNT
	.align		4
        /*006c*/ 	.byte	0x03, 0x1b
        /*006e*/ 	.short	0x00ff


	//----- nvinfo : EIATTR_NUM_BARRIERS
	.align		4
        /*0070*/ 	.byte	0x02, 0x4c
        /*0072*/ 	.byte	0x01
	.zero		1


	//----- nvinfo : EIATTR_MERCURY_ISA_VERSION
	.align		4
        /*0074*/ 	.byte	0x03, 0x5f
        /*0076*/ 	.short	0x0101


	//----- nvinfo : EIATTR_COOP_GROUP_MASK_REGIDS
	.align		4
        /*0078*/ 	.byte	0x04, 0x29
        /*007a*/ 	.short	(.L_184 - .L_183)


	//   ....[0]....
.L_183:
        /*007c*/ 	.word	0xffffffff


	//   ....[1]....
        /*0080*/ 	.word	0xffffffff


	//   ....[2]....
        /*0084*/ 	.word	0xffffffff


	//   ....[3]....
        /*0088*/ 	.word	0xffffffff


	//   ....[4]....
        /*008c*/ 	.word	0xffffffff


	//   ....[5]....
        /*0090*/ 	.word	0xffffffff


	//   ....[6]....
        /*0094*/ 	.word	0xffffffff


	//   ....[7]....
        /*0098*/ 	.word	0xffffffff


	//   ....[8]....
        /*009c*/ 	.word	0xffffffff


	//   ....[9]....
        /*00a0*/ 	.word	0xffffffff


	//   ....[10]....
        /*00a4*/ 	.word	0xffffffff


	//   ....[11]....
        /*00a8*/ 	.word	0xffffffff


	//   ....[12]....
        /*00ac*/ 	.word	0xffffffff


	//   ....[13]....
        /*00b0*/ 	.word	0xffffffff


	//   ....[14]....
        /*00b4*/ 	.word	0xffffffff


	//   ....[15]....
        /*00b8*/ 	.word	0xffffffff


	//   ....[16]....
        /*00bc*/ 	.word	0xffffffff


	//   ....[17]....
        /*00c0*/ 	.word	0xffffffff


	//   ....[18]....
        /*00c4*/ 	.word	0xffffffff


	//   ....[19]....
        /*00c8*/ 	.word	0xffffffff


	//   ....[20]....
        /*00cc*/ 	.word	0xffffffff


	//   ....[21]....
        /*00d0*/ 	.word	0xffffffff


	//   ....[22]....
        /*00d4*/ 	.word	0xffffffff


	//   ....[23]....
        /*00d8*/ 	.word	0xffffffff


	//   ....[24]....
        /*00dc*/ 	.word	0xffffffff


	//   ....[25]....
        /*00e0*/ 	.word	0xffffffff


	//   ....[26]....
        /*00e4*/ 	.word	0xffffffff


	//   ....[27]....
        /*00e8*/ 	.word	0xffffffff


	//   ....[28]....
        /*00ec*/ 	.word	0xffffffff


	//   ....[29]....
        /*00f0*/ 	.word	0xffffffff


	//----- nvinfo : EIATTR_COOP_GROUP_INSTR_OFFSETS
	.align		4
.L_184:
        /*00f4*/ 	.byte	0x04, 0x28
        /*00f6*/ 	.short	(.L_186 - .L_185)


	//   ....[0]....
.L_185:
        /*00f8*/ 	.word	0x000008e0


	//   ....[1]....
        /*00fc*/ 	.word	0x00000940


	//   ....[2]....
        /*0100*/ 	.word	0x00000990


	//   ....[3]....
        /*0104*/ 	.word	0x00000a00


	//   ....[4]....
        /*0108*/ 	.word	0x00000a60


	//   ....[5]....
        /*010c*/ 	.word	0x00000bf0


	//   ....[6]....
        /*0110*/ 	.word	0x00000c90


	//   ....[7]....
        /*0114*/ 	.word	0x00000d10


	//   ....[8]....
        /*0118*/ 	.word	0x00000d70


	//   ....[9]....
        /*011c*/ 	.word	0x00000db0


	//   ....[10]....
        /*0120*/ 	.word	0x00001a60


	//   ....[11]....
        /*0124*/ 	.word	0x00001ac0


	//   ....[12]....
        /*0128*/ 	.word	0x00001b20


	//   ....[13]....
        /*012c*/ 	.word	0x00001b80


	//   ....[14]....
        /*0130*/ 	.word	0x00001be0


	//   ....[15]....
        /*0134*/ 	.word	0x000024a0


	//   ....[16]....
        /*0138*/ 	.word	0x00002500


	//   ....[17]....
        /*013c*/ 	.word	0x00002550


	//   ....[18]....
        /*0140*/ 	.word	0x000025c0


	//   ....[19]....
        /*0144*/ 	.word	0x00002620


	//   ....[20]....
        /*0148*/ 	.word	0x000027b0


	//   ....[21]....
        /*014c*/ 	.word	0x00002840


	//   ....[22]....
        /*0150*/ 	.word	0x00002890


	//   ....[23]....
        /*0154*/ 	.word	0x00002900


	//   ....[24]....
        /*0158*/ 	.word	0x00002970


	//   ....[25]....
        /*015c*/ 	.word	0x00003780


	//   ....[26]....
        /*0160*/ 	.word	0x000037e0


	//   ....[27]....
        /*0164*/ 	.word	0x00003830


	//   ....[28]....
        /*0168*/ 	.word	0x00003880


	//   ....[29]....
        /*016c*/ 	.word	0x000038e0


	//----- nvinfo : EIATTR_VRC_CTA_INIT_COUNT
	.align		4
.L_186:
        /*0170*/ 	.byte	0x02, 0x4a
	.zero		1
	.zero		1


	//----- nvinfo : EIATTR_EXIT_INSTR_OFFSETS
	.align		4
        /*0174*/ 	.byte	0x04, 0x1c
        /*0176*/ 	.short	(.L_188 - .L_187)


	//   ....[0]....
.L_187:
        /*0178*/ 	.word	0x000000a0


	//   ....[1]....
        /*017c*/ 	.word	0x000000e0


	//   ....[2]....
        /*0180*/ 	.word	0x00003a10


	//   ....[3]....
        /*0184*/ 	.word	0x00003a60


	//----- nvinfo : EIATTR_MAX_THREADS
	.align		4
.L_188:
        /*0188*/ 	.byte	0x04, 0x05
        /*018a*/ 	.short	(.L_190 - .L_189)
.L_189:
        /*018c*/ 	.word	0x00000100
        /*0190*/ 	.word	0x00000001
        /*0194*/ 	.word	0x00000001


	//----- nvinfo : EIATTR_CRS_STACK_SIZE
	.align		4
.L_190:
        /*0198*/ 	.byte	0x04, 0x1e
        /*019a*/ 	.short	(.L_192 - .L_191)
.L_191:
        /*019c*/ 	.word	0x00000000


	//----- nvinfo : EIATTR_CBANK_PARAM_SIZE
	.align		4
.L_192:
        /*01a0*/ 	.byte	0x03, 0x19
        /*01a2*/ 	.short	0x0021


	//----- nvinfo : EIATTR_PARAM_CBANK
	.align		4
        /*01a4*/ 	.byte	0x04, 0x0a
        /*01a6*/ 	.short	(.L_194 - .L_193)
	.align		4
.L_193:
        /*01a8*/ 	.word	index@(.nv.constant0._ZN3cub18CUB_300001_SM_10006detail6reduce28DeviceReduceSingleTileKernelINS2_10policy_hubIiyN4cuda3std3__44plusIiEEE10Policy1000EPiSC_yS9_iiNS7_10__identityEEEvT0_T1_T2_T3_T4_T6_)
        /*01ac*/ 	.short	0x0380
        /*01ae*/ 	.short	0x0021


	//----- nvinfo : EIATTR_SW_WAR
	.align		4
.L_194:
        /*01b0*/ 	.byte	0x04, 0x36
        /*01b2*/ 	.short	(.L_196 - .L_195)
.L_195:
        /*01b4*/ 	.word	0x00000008
.L_196:


//--------------------- .nv.info._ZN3cub18CUB_300001_SM_10006detail6reduce28DeviceReduceSingleTileKernelINS2_10policy_hubIijN4cuda3std3__44plusIiEEE10Policy1000EPiSC_iS9_iiNS7_10__identityEEEvT0_T1_T2_T3_T4_T6_ --------------------------
	.section	.nv.info._ZN3cub18CUB_300001_SM_10006detail6reduce28DeviceReduceSingleTileKernelINS2_10policy_hubIijN4cuda3std3__44plusIiEEE10Policy1000EPiSC_iS9_iiNS7_10__identityEEEvT0_T1_T2_T3_T4_T6_,"",@"SHT_CUDA_INFO"
	.sectionflags	@""
	.align	4


	//----- nvinfo : EIATTR_CUDA_API_VERSION
	.align		4
        /*0000*/ 	.byte	0x04, 0x37
        /*0002*/ 	.short	(.L_198 - .L_197)
.L_197:
        /*0004*/ 	.word	0x00000082


	//----- nvinfo : EIATTR_KPARAM_INFO
	.align		4
.L_198:
        /*0008*/ 	.byte	0x04, 0x17
        /*000a*/ 	.short	(.L_200 - .L_199)
.L_199:
        /*000c*/ 	.word	0x00000000
        /*0010*/ 	.short	0x0005
        /*0012*/ 	.short	0x001c
        /*0014*/ 	.byte	0x00, 0xf0, 0x05, 0x00


	//----- nvinfo : EIATTR_KPARAM_INFO
	.align		4
.L_200:
        /*0018*/ 	.byte	0x04, 0x17
        /*001a*/ 	.short	(.L_202 - .L_201)
.L_201:
        /*001c*/ 	.word	0x00000000
        /*0020*/ 	.short	0x0004
        /*0022*/ 	.short	0x0018
        /*0024*/ 	.byte	0x00, 0xf0, 0x11, 0x00


	//----- nvinfo : EIATTR_KPARAM_INFO
	.align		4
.L_202:
        /*0028*/ 	.byte	0x04, 0x17
        /*002a*/ 	.short	(.L_204 - .L_203)
.L_203:
        /*002c*/ 	.word	0x00000000
        /*0030*/ 	.short	0x0003
        /*0032*/ 	.short	0x0014
        /*0034*/ 	.byte	0x00, 0xf0, 0x05, 0x00


	//----- nvinfo : EIATTR_KPARAM_INFO
	.align		4
.L_204:
        /*0038*/ 	.byte	0x04, 0x17
        /*003a*/ 	.short	(.L_206 - .L_205)
.L_205:
        /*003c*/ 	.word	0x00000000
        /*0040*/ 	.short	0x0002
        /*0042*/ 	.short	0x0010
        /*0044*/ 	.byte	0x00, 0xf0, 0x11, 0x00


	//----- nvinfo : EIATTR_KPARAM_INFO
	.align		4
.L_206:
        /*0048*/ 	.byte	0x04, 0x17
        /*004a*/ 	.short	(.L_208 - .L_207)
.L_207:
        /*004c*/ 	.word	0x00000000
        /*0050*/ 	.short	0x0001
        /*0052*/ 	.short	0x0008
        /*0054*/ 	.byte	0x00, 0xf5, 0x21, 0x00


	//----- nvinfo : EIATTR_KPARAM_INFO
	.align		4
.L_208:
        /*0058*/ 	.byte	0x04, 0x17
        /*005a*/ 	.short	(.L_210 - .L_209)
.L_209:
        /*005c*/ 	.word	0x00000000
        /*0060*/ 	.short	0x0000
        /*0062*/ 	.short	0x0000
        /*0064*/ 	.byte	0x00, 0xf5, 0x21, 0x00


	//----- nvinfo : EIATTR_SPARSE_MMA_MASK
	.align		4
.L_210:
        /*0068*/ 	.byte	0x03, 0x50
        /*006a*/ 	.short	0x0000


	//----- nvinfo : EIATTR_MAXREG_COUNT
	.align		4
        /*006c*/ 	.byte	0x03, 0x1b
        /*006e*/ 	.short	0x00ff


	//----- nvinfo : EIATTR_NUM_BARRIERS
	.align		4
        /*0070*/ 	.byte	0x02, 0x4c
        /*0072*/ 	.byte	0x01
	.zero		1


	//----- nvinfo : EIATTR_MERCURY_ISA_VERSION
	.align		4
        /*0074*/ 	.byte	0x03, 0x5f
        /*0076*/ 	.short	0x0101


	//----- nvinfo : EIATTR_COOP_GROUP_MASK_REGIDS
	.align		4
        /*0078*/ 	.byte	0x04, 0x29
        /*007a*/ 	.short	(.L_212 - .L_211)


	//   ....[0]....
.L_211:
        /*007c*/ 	.word	0xffffffff


	//   ....[1]....
        /*0080*/ 	.word	0xffffffff


	//   ....[2]....
        /*0084*/ 	.word	0xffffffff


	//   ....[3]....
        /*0088*/ 	.word	0xffffffff


	//   ....[4]....
        /*008c*/ 	.word	0xffffffff


	//   ....[5]....
        /*0090*/ 	.word	0xffffffff


	//   ....[6]....
        /*0094*/ 	.word	0xffffffff


	//   ....[7]....
        /*0098*/ 	.word	0xffffffff


	//   ....[8]....
        /*009c*/ 	.word	0xffffffff


	//   ....[9]....
        /*00a0*/ 	.word	0xffffffff


	//   ....[10]....
        /*00a4*/ 	.word	0xffffffff


	//   ....[11]....
        /*00a8*/ 	.word	0xffffffff


	//   ....[12]....
        /*00ac*/ 	.word	0xffffffff


	//   ....[13]....
        /*00b0*/ 	.word	0xffffffff


	//   ....[14]....
        /*00b4*/ 	.word	0xffffffff


	//   ....[15]....
        /*00b8*/ 	.word	0xffffffff


	//   ....[16]....
        /*00bc*/ 	.word	0xffffffff


	//   ....[17]....
        /*00c0*/ 	.word	0xffffffff


	//   ....[18]....
        /*00c4*/ 	.word	0xffffffff


	//   ....[19]....
        /*00c8*/ 	.word	0xffffffff


	//   ....[20]....
        /*00cc*/ 	.word	0xffffffff


	//   ....[21]....
        /*00d0*/ 	.word	0xffffffff


	//   ....[22]....
        /*00d4*/ 	.word	0xffffffff


	//   ....[23]....
        /*00d8*/ 	.word	0xffffffff


	//   ....[24]....
        /*00dc*/ 	.word	0xffffffff


	//   ....[25]....
        /*00e0*/ 	.word	0xffffffff


	//   ....[26]....
        /*00e4*/ 	.word	0xffffffff


	//   ....[27]....
        /*00e8*/ 	.word	0xffffffff


	//   ....[28]....
        /*00ec*/ 	.word	0xffffffff


	//   ....[29]....
        /*00f0*/ 	.word	0xffffffff


	//----- nvinfo : EIATTR_COOP_GROUP_INSTR_OFFSETS
	.align		4
.L_212:
        /*00f4*/ 	.byte	0x04, 0x28
        /*00f6*/ 	.short	(.L_214 - .L_213)


	//   ....[0]....
.L_213:
        /*00f8*/ 	.word	0x00000890


	//   ....[1]....
        /*00fc*/ 	.word	0x000008f0


	//   ....[2]....
        /*0100*/ 	.word	0x00000940


	//   ....[3]....
        /*0104*/ 	.word	0x000009b0


	//   ....[4]....
        /*0108*/ 	.word	0x00000a10


	//   ....[5]....
        /*010c*/ 	.word	0x00000ba0


	//   ....[6]....
        /*0110*/ 	.word	0x00000c40


	//   ....[7]....
        /*0114*/ 	.word	0x00000cc0


	//   ....[8]....
        /*0118*/ 	.word	0x00000d20


	//   ....[9]....
        /*011c*/ 	.word	0x00000d60


	//   ....[10]....
        /*0120*/ 	.word	0x000019d0


	//   ....[11]....
        /*0124*/ 	.word	0x00001a30


	//   ....[12]....
        /*0128*/ 	.word	0x00001a90


	//   ....[13]....
        /*012c*/ 	.word	0x00001af0


	//   ....[14]....
        /*0130*/ 	.word	0x00001b50


	//   ....[15]....
        /*0134*/ 	.word	0x000023f0


	//   ....[16]....
        /*0138*/ 	.word	0x00002450


	//   ....[17]....
        /*013c*/ 	.word	0x000024a0


	//   ....[18]....
        /*0140*/ 	.word	0x00002510


	//   ....[19]....
        /*0144*/ 	.word	0x00002570


	//   ....[20]....
        /*0148*/ 	.word	0x00002700


	//   ....[21]....
        /*014c*/ 	.word	0x00002790


	//   ....[22]....
        /*0150*/ 	.word	0x000027e0


	//   ....[23]....
        /*0154*/ 	.word	0x00002850


	//   ....[24]....
        /*0158*/ 	.word	0x000028c0


	//   ....[25]....
        /*015c*/ 	.word	0x000036a0


	//   ....[26]....
        /*0160*/ 	.word	0x00003700


	//   ....[27]....
        /*0164*/ 	.word	0x00003760


	//   ....[28]....
        /*0168*/ 	.word	0x000037c0


	//   ....[29]....
        /*016c*/ 	.word	0x00003820


	//----- nvinfo : EIATTR_VRC_CTA_INIT_COUNT
	.align		4
.L_214:
        /*0170*/ 	.byte	0x02, 0x4a
	.zero		1
	.zero		1


	//----- nvinfo : EIATTR_EXIT_INSTR_OFFSETS
	.align		4
        /*0174*/ 	.byte	0x04, 0x1c
        /*0176*/ 	.short	(.L_216 - .L_215)


	//   ....[0]....
.L_215:
        /*0178*/ 	.word	0x00000080


	//   ....[1]....
        /*017c*/ 	.word	0x000000c0


	//   ....[2]....
        /*0180*/ 	.word	0x00003940


	//   ....[3]....
        /*0184*/ 	.word	0x00003990


	//----- nvinfo : EIATTR_MAX_THREADS
	.align		4
.L_216:
        /*0188*/ 	.byte	0x04, 0x05
        /*018a*/ 	.short	(.L_218 - .L_217)
.L_217:
        /*018c*/ 	.word	0x00000100
        /*0190*/ 	.word	0x00000001
        /*0194*/ 	.word	0x00000001


	//----- nvinfo : EIATTR_CRS_STACK_SIZE
	.align		4
.L_218:
        /*0198*/ 	.byte	0x04, 0x1e
        /*019a*/ 	.short	(.L_220 - .L_219)
.L_219:
        /*019c*/ 	.word	0x00000000


	//----- nvinfo : EIATTR_CBANK_PARAM_SIZE
	.align		4
.L_220:
        /*01a0*/ 	.byte	0x03, 0x19
        /*01a2*/ 	.short	0x001d


	//----- nvinfo : EIATTR_PARAM_CBANK
	.align		4
        /*01a4*/ 	.byte	0x04, 0x0a
        /*01a6*/ 	.short	(.L_222 - .L_221)
	.align		4
.L_221:
        /*01a8*/ 	.word	index@(.nv.constant0._ZN3cub18CUB_300001_SM_10006detail6reduce28DeviceReduceSingleTileKernelINS2_10policy_hubIijN4cuda3std3__44plusIiEEE10Policy1000EPiSC_iS9_iiNS7_10__identityEEEvT0_T1_T2_T3_T4_T6_)
        /*01ac*/ 	.short	0x0380
        /*01ae*/ 	.short	0x001d


	//----- nvinfo : EIATTR_SW_WAR
	.align		4
.L_222:
        /*01b0*/ 	.byte	0x04, 0x36
        /*01b2*/ 	.short	(.L_224 - .L_223)
.L_223:
        /*01b4*/ 	.word	0x00000008
.L_224:


//--------------------- .nv.info._ZN3cub18CUB_300001_SM_10006detail6reduce18DeviceReduceKernelINS2_10policy_hubIijN4cuda3std3__44plusIiEEE10Policy1000EPijS9_iNS7_10__identityEEEvT0_PT3_T1_NS0_13GridEvenShareISH_EET2_T4_ --------------------------
	.section	.nv.info._ZN3cub18CUB_300001_SM_10006detail6reduce18DeviceReduceKernelINS2_10policy_hubIijN4cuda3std3__44plusIiEEE10Policy1000EPijS9_iNS7_10__identityEEEvT0_PT3_T1_NS0_13GridEvenShareISH_EET2_T4_,"",@"SHT_CUDA_INFO"
	.sectionflags	@""
	.align	4


	//----- nvinfo : EIATTR_CUDA_API_VERSION
	.align		4
        /*0000*/ 	.byte	0x04, 0x37
        /*0002*/ 	.short	(.L_226 - .L_225)
.L_225:
        /*0004*/ 	.word	0x00000082


	//----- nvinfo : EIATTR_KPARAM_INFO
	.align		4
.L_226:
        /*0008*/ 	.byte	0x04, 0x17
        /*000a*/ 	.short	(.L_228 - .L_227)
.L_227:
        /*000c*/ 	.word	0x00000000
        /*0010*/ 	.short	0x0005
        /*0012*/ 	.short	0x003d
        /*0014*/ 	.byte	0x00, 0xf0, 0x05, 0x00


	//----- nvinfo : EIATTR_KPARAM_INFO
	.align		4
.L_228:
        /*0018*/ 	.byte	0x04, 0x17
        /*001a*/ 	.short	(.L_230 - .L_229)
.L_229:
        /*001c*/ 	.word	0x00000000
        /*0020*/ 	.short	0x0004
        /*0022*/ 	.short	0x003c
        /*0024*/ 	.byte	0x00, 0xf0, 0x05, 0x00


	//----- nvinfo : EIATTR_KPARAM_INFO
	.align		4
.L_230:
        /*0028*/ 	.byte	0x04, 0x17
        /*002a*/ 	.short	(.L_232 - .L_231)
.L_231:
        /*002c*/ 	.word	0x00000000
        /*0030*/ 	.short	0x0003
        /*0032*/ 	.short	0x0014
        /*0034*/ 	.byte	0x00, 0xf0, 0xa1, 0x00


	//----- nvinfo : EIATTR_KPARAM_INFO
	.align		4
.L_232:
        /*0038*/ 	.byte	0x04, 0x17
        /*003a*/ 	.short	(.L_234 - .L_233)
.L_233:
        /*003c*/ 	.word	0x00000000
        /*0040*/ 	.short	0x0002
        /*0042*/ 	.short	0x0010
        /*0044*/ 	.byte	0x00, 0xf0, 0x11, 0x00


	//----- nvinfo : EIATTR_KPARAM_INFO
	.align		4
.L_234:
        /*0048*/ 	.byte	0x04, 0x17
        /*004a*/ 	.short	(.L_236 - .L_235)
.L_235:
        /*004c*/ 	.word	0x00000000
        /*0050*/ 	.short	0x0001
        /*0052*/ 	.short	0x0008
        /*0054*/ 	.byte	0x00, 0xf5, 0x21, 0x00


	//----- nvinfo : EIATTR_KPARAM_INFO
	.align		4
.L_236:
        /*0058*/ 	.byte	0x04, 0x17
        /*005a*/ 	.short	(.L_238 - .L_237)
.L_237:
        /*005c*/ 	.word	0x00000000
        /*0060*/ 	.short	0x0000
        /*0062*/ 	.short	0x0000
        /*0064*/ 	.byte	0x00, 0xf5, 0x21, 0x00


	//----- nvinfo : EIATTR_SPARSE_MMA_MASK
	.align		4
.L_238:
        /*0068*/ 	.byte	0x03, 0x50
        /*006a*/ 	.short	0x0000


	//----- nvinfo : EIATTR_MAXREG_COUNT
	.align		4
        /*006c*/ 	.byte	0x03, 0x1b
        /*006e*/ 	.short	0x00ff


	//----- nvinfo : EIATTR_NUM_BARRIERS
	.align		4
        /*0070*/ 	.byte	0x02, 0x4c
        /*0072*/ 	.byte	0x01
	.zero		1


	//----- nvinfo : EIATTR_MERCURY_ISA_VERSION
	.align		4
        /*0074*/ 	.byte	0x03, 0x5f
        /*0076*/ 	.short	0x0101


	//----- nvinfo : EIATTR_COOP_GROUP_MASK_REGIDS
	.align		4
        /*0078*/ 	.byte	0x04, 0x29
        /*007a*/ 	.short	(.L_240 - .L_239)


	//   ....[0]....
.L_239:
        /*007c*/ 	.word	0xffffffff


	//   ....[1]....
        /*0080*/ 	.word	0xffffffff


	//   ....[2]....
        /*0084*/ 	.word	0xffffffff


	//   ....[3]....
        /*0088*/ 	.word	0xffffffff


	//   ....[4]....
        /*008c*/ 	.word	0xffffffff


	//   ....[5]....
        /*0090*/ 	.word	0xffffffff


	//   ....[6]....
        /*0094*/ 	.word	0xffffffff


	//   ....[7]....
        /*0098*/ 	.word	0xffffffff


	//   ....[8]....
        /*009c*/ 	.word	0xffffffff


	//   ....[9]....
        /*00a0*/ 	.word	0xffffffff


	//   ....[10]....
        /*00a4*/ 	.word	0xffffffff


	//   ....[11]....
        /*00a8*/ 	.word	0xffffffff


	//   ....[12]....
        /*00ac*/ 	.word	0xffffffff


	//   ....[13]....
        /*00b0*/ 	.word	0xffffffff


	//   ....[14]....
        /*00b4*/ 	.word	0xffffffff


	//   ....[15]....
        /*00b8*/ 	.word	0xffffffff


	//   ....[16]....
        /*00bc*/ 	.word	0xffffffff


	//   ....[17]....
        /*00c0*/ 	.word	0xffffffff


	//   ....[18]....
        /*00c4*/ 	.word	0xffffffff


	//   ....[19]....
        /*00c8*/ 	.word	0xffffffff


	//   ....[20]....
        /*00cc*/ 	.word	0xffffffff


	//   ....[21]....
        /*00d0*/ 	.word	0xffffffff


	//   ....[22]....
        /*00d4*/ 	.word	0xffffffff


	//   ....[23]....
        /*00d8*/ 	.word	0xffffffff


	//   ....[24]....
        /*00dc*/ 	.word	0xffffffff


	//   ....[25]....
        /*00e0*/ 	.word	0xffffffff


	//   ....[26]....
        /*00e4*/ 	.word	0xffffffff


	//   ....[27]....
        /*00e8*/ 	.word	0xffffffff


	//   ....[28]....
        /*00ec*/ 	.word	0xffffffff


	//   ....[29]....
        /*00f0*/ 	.word	0xffffffff


	//----- nvinfo : EIATTR_COOP_GROUP_INSTR_OFFSETS
	.align		4
.L_240:
        /*00f4*/ 	.byte	0x04, 0x28
        /*00f6*/ 	.short	(.L_242 - .L_241)


	//   ....[0]....
.L_241:
        /*00f8*/ 	.word	0x000004d0


	//   ....[1]....
        /*00fc*/ 	.word	0x00000530


	//   ....[2]....
        /*0100*/ 	.word	0x00000580


	//   ....[3]....
        /*0104*/ 	.word	0x000005f0


	//   ....[4]....
        /*0108*/ 	.word	0x00000650


	//   ....[5]....
        /*010c*/ 	.word	0x000007e0


	//   ....[6]....
        /*0110*/ 	.word	0x00000880


	//   ....[7]....
        /*0114*/ 	.word	0x00000900


	//   ....[8]....
        /*0118*/ 	.word	0x00000960


	//   ....[9]....
        /*011c*/ 	.word	0x000009a0


	//   ....[10]....
        /*0120*/ 	.word	0x00001250


	//   ....[11]....
        /*0124*/ 	.word	0x000012b0


	//   ....[12]....
        /*0128*/ 	.word	0x00001310


	//   ....[13]....
        /*012c*/ 	.word	0x00001370


	//   ....[14]....
        /*0130*/ 	.word	0x000013d0


	//   ....[15]....
        /*0134*/ 	.word	0x00001920


	//   ....[16]....
        /*0138*/ 	.word	0x00001980


	//   ....[17]....
        /*013c*/ 	.word	0x000019e0


	//   ....[18]....
        /*0140*/ 	.word	0x00001a40


	//   ....[19]....
        /*0144*/ 	.word	0x00001aa0


	//   ....[20]....
        /*0148*/ 	.word	0x00001c30


	//   ....[21]....
        /*014c*/ 	.word	0x00001cc0


	//   ....[22]....
        /*0150*/ 	.word	0x00001d30


	//   ....[23]....
        /*0154*/ 	.word	0x00001d80


	//   ....[24]....
        /*0158*/ 	.word	0x00001dd0


	//   ....[25]....
        /*015c*/ 	.word	0x00002860


	//   ....[26]....
        /*0160*/ 	.word	0x000028c0


	//   ....[27]....
        /*0164*/ 	.word	0x00002920


	//   ....[28]....
        /*0168*/ 	.word	0x00002980


	//   ....[29]....
        /*016c*/ 	.word	0x000029e0


	//----- nvinfo : EIATTR_VRC_CTA_INIT_COUNT
	.align		4
.L_242:
        /*0170*/ 	.byte	0x02, 0x4a
	.zero		1
	.zero		1


	//----- nvinfo : EIATTR_EXIT_INSTR_OFFSETS
	.align		4
        /*0174*/ 	.byte	0x04, 0x1c
        /*0176*/ 	.short	(.L_244 - .L_243)


	//   ....[0]....
.L_243:
        /*0178*/ 	.word	0x00002b00


	//   ....[1]....
        /*017c*/ 	.word	0x00002b40


	//----- nvinfo : EIATTR_MAX_THREADS
	.align		4
.L_244:
        /*0180*/ 	.byte	0x04, 0x05
        /*0182*/ 	.short	(.L_246 - .L_245)
.L_245:
        /*0184*/ 	.word	0x00000100
        /*0188*/ 	.word	0x00000001
        /*018c*/ 	.word	0x00000001


	//----- nvinfo : EIATTR_CRS_STACK_SIZE
	.align		4
.L_246:
        /*0190*/ 	.byte	0x04, 0x1e
        /*0192*/ 	.short	(.L_248 - .L_247)
.L_247:
        /*0194*/ 	.word	0x00000000


	//----- nvinfo : EIATTR_CBANK_PARAM_SIZE
	.align		4
.L_248:
        /*0198*/ 	.byte	0x03, 0x19
        /*019a*/ 	.short	0x003e


	//----- nvinfo : EIATTR_PARAM_CBANK
	.align		4
        /*019c*/ 	.byte	0x04, 0x0a
        /*019e*/ 	.short	(.L_250 - .L_249)
	.align		4
.L_249:
        /*01a0*/ 	.word	index@(.nv.constant0._ZN3cub18CUB_300001_SM_10006detail6reduce18DeviceReduceKernelINS2_10policy_hubIijN4cuda3std3__44plusIiEEE10Policy1000EPijS9_iNS7_10__identityEEEvT0_PT3_T1_NS0_13GridEvenShareISH_EET2_T4_)
        /*01a4*/ 	.short	0x0380
        /*01a6*/ 	.short	0x003e


	//----- nvinfo : EIATTR_SW_WAR
	.align		4
.L_250:
        /*01a8*/ 	.byte	0x04, 0x36
        /*01aa*/ 	.short	(.L_252 - .L_251)
.L_251:
        /*01ac*/ 	.word	0x00000008
.L_252:


//--------------------- .nv.info._ZN3cub18CUB_300001_SM_10006detail6reduce28DeviceReduceSingleTileKernelINS2_10policy_hubIijN4cuda3std3__44plusIiEEE10Policy1000EPiSC_jS9_iiNS7_10__identityEEEvT0_T1_T2_T3_T4_T6_ --------------------------
	.section	.nv.info._ZN3cub18CUB_300001_SM_10006detail6reduce28DeviceReduceSingleTileKernelINS2_10policy_hubIijN4cuda3std3__44plusIiEEE10Policy1000EPiSC_jS9_iiNS7_10__identityEEEvT0_T1_T2_T3_T4_T6_,"",@"SHT_CUDA_INFO"
	.sectionflags	@""
	.align	4


	//----- nvinfo : EIATTR_CUDA_API_VERSION
	.align		4
        /*0000*/ 	.byte	0x04, 0x37
        /*0002*/ 	.short	(.L_254 - .L_253)
.L_253:
        /*0004*/ 	.word	0x00000082


	//----- nvinfo : EIATTR_KPARAM_INFO
	.align		4
.L_254:
        /*0008*/ 	.byte	0x04, 0x17
        /*000a*/ 	.short	(.L_256 - .L_255)
.L_255:
        /*000c*/ 	.word	0x00000000
        /*0010*/ 	.short	0x0005
        /*0012*/ 	.short	0x001c
        /*0014*/ 	.byte	0x00, 0xf0, 0x05, 0x00


	//----- nvinfo : EIATTR_KPARAM_INFO
	.align		4
.L_256:
        /*0018*/ 	.byte	0x04, 0x17
        /*001a*/ 	.short	(.L_258 - .L_257)
.L_257:
        /*001c*/ 	.word	0x00000000
        /*0020*/ 	.short	0x0004
        /*0022*/ 	.short	0x0018
        /*0024*/ 	.byte	0x00, 0xf0, 0x11, 0x00


	//----- nvinfo : EIATTR_KPARAM_INFO
	.align		4
.L_258:
        /*0028*/ 	.byte	0x04, 0x17
        /*002a*/ 	.short	(.L_260 - .L_259)
.L_259:
        /*002c*/ 	.word	0x00000000
        /*0030*/ 	.short	0x0003
        /*0032*/ 	.short	0x0014
        /*0034*/ 	.byte	0x00, 0xf0, 0x05, 0x00


	//----- nvinfo : EIATTR_KPARAM_INFO
	.align		4
.L_260:
        /*0038*/ 	.byte	0x04, 0x17
        /*003a*/ 	.short	(.L_262 - .L_261)
.L_261:
        /*003c*/ 	.word	0x00000000
        /*0040*/ 	.short	0x0002
        /*0042*/ 	.short	0x0010
        /*0044*/ 	.byte	0x00, 0xf0, 0x11, 0x00


	//----- nvinfo : EIATTR_KPARAM_INFO
	.align		4
.L_262:
        /*0048*/ 	.byte	0x04, 0x17
        /*004a*/ 	.short	(.L_264 - .L_263)
.L_263:
        /*004c*/ 	.word	0x00000000
        /*0050*/ 	.short	0x0001
        /*0052*/ 	.short	0x0008
        /*0054*/ 	.byte	0x00, 0xf5, 0x21, 0x00


	//----- nvinfo : EIATTR_KPARAM_INFO
	.align		4
.L_264:
        /*0058*/ 	.byte	0x04, 0x17
        /*005a*/ 	.short	(.L_266 - .L_265)
.L_265:
        /*005c*/ 	.word	0x00000000
        /*0060*/ 	.short	0x0000
        /*0062*/ 	.short	0x0000
        /*0064*/ 	.byte	0x00, 0xf5, 0x21, 0x00


	//----- nvinfo : EIATTR_SPARSE_MMA_MASK
	.align		4
.L_266:
        /*0068*/ 	.byte	0x03, 0x50
        /*006a*/ 	.short	0x0000


	//----- nvinfo : EIATTR_MAXREG_COUNT
	.align		4
        /*006c*/ 	.byte	0x03, 0x1b
        /*006e*/ 	.short	0x00ff


	//----- nvinfo : EIATTR_NUM_BARRIERS
	.align		4
        /*0070*/ 	.byte	0x02, 0x4c
        /*0072*/ 	.byte	0x01
	.zero		1


	//----- nvinfo : EIATTR_MERCURY_ISA_VERSION
	.align		4
        /*0074*/ 	.byte	0x03, 0x5f
        /*0076*/ 	.short	0x0101


	//----- nvinfo : EIATTR_COOP_GROUP_MASK_REGIDS
	.align		4
        /*0078*/ 	.byte	0x04, 0x29
        /*007a*/ 	.short	(.L_268 - .L_267)


	//   ....[0]....
.L_267:
        /*007c*/ 	.word	0xffffffff


	//   ....[1]....
        /*0080*/ 	.word	0xffffffff


	//   ....[2]....
        /*0084*/ 	.word	0xffffffff


	//   ....[3]....
        /*0088*/ 	.word	0xffffffff


	//   ....[4]....
        /*008c*/ 	.word	0xffffffff


	//   ....[5]....
        /*0090*/ 	.word	0xffffffff


	//   ....[6]....
        /*0094*/ 	.word	0xffffffff


	//   ....[7]....
        /*0098*/ 	.word	0xffffffff


	//   ....[8]....
        /*009c*/ 	.word	0xffffffff


	//   ....[9]....
        /*00a0*/ 	.word	0xffffffff


	//   ....[10]....
        /*00a4*/ 	.word	0xffffffff


	//   ....[11]....
        /*00a8*/ 	.word	0xffffffff


	//   ....[12]....
        /*00ac*/ 	.word	0xffffffff


	//   ....[13]....
        /*00b0*/ 	.word	0xffffffff


	//   ....[14]....
        /*00b4*/ 	.word	0xffffffff


	//   ....[15]....
        /*00b8*/ 	.word	0xffffffff


	//   ....[16]....
        /*00bc*/ 	.word	0xffffffff


	//   ....[17]....
        /*00c0*/ 	.word	0xffffffff


	//   ....[18]....
        /*00c4*/ 	.word	0xffffffff


	//   ....[19]....
        /*00c8*/ 	.word	0xffffffff


	//   ....[20]....
        /*00cc*/ 	.word	0xffffffff


	//   ....[21]....
        /*00d0*/ 	.word	0xffffffff


	//   ....[22]....
        /*00d4*/ 	.word	0xffffffff


	//   ....[23]....
        /*00d8*/ 	.word	0xffffffff


	//   ....[24]....
        /*00dc*/ 	.word	0xffffffff


	//   ....[25]....
        /*00e0*/ 	.word	0xffffffff


	//   ....[26]....
        /*00e4*/ 	.word	0xffffffff


	//   ....[27]....
        /*00e8*/ 	.word	0xffffffff


	//   ....[28]....
        /*00ec*/ 	.word	0xffffffff


	//   ....[29]....
        /*00f0*/ 	.word	0xffffffff


	//----- nvinfo : EIATTR_COOP_GROUP_INSTR_OFFSETS
	.align		4
.L_268:
        /*00f4*/ 	.byte	0x04, 0x28
        /*00f6*/ 	.short	(.L_270 - .L_269)


	//   ....[0]....
.L_269:
        /*00f8*/ 	.word	0x00000840


	//   ....[1]....
        /*00fc*/ 	.word	0x000008a0


	//   ....[2]....
        /*0100*/ 	.word	0x00000900


	//   ....[3]....
        /*0104*/ 	.word	0x00000960


	//   ....[4]....
        /*0108*/ 	.word	0x000009c0


	//   ....[5]....
        /*010c*/ 	.word	0x00000b50


	//   ....[6]....
        /*0110*/ 	.word	0x00000bf0


	//   ....[7]....
        /*0114*/ 	.word	0x00000c60


	//   ....[8]....
        /*0118*/ 	.word	0x00000ca0


	//   ....[9]....
        /*011c*/ 	.word	0x00000cf0


	//   ....[10]....
        /*0120*/ 	.word	0x00001510


	//   ....[11]....
        /*0124*/ 	.word	0x00001570


	//   ....[12]....
        /*0128*/ 	.word	0x000015d0


	//   ....[13]....
        /*012c*/ 	.word	0x00001630


	//   ....[14]....
        /*0130*/ 	.word	0x00001690


	//   ....[15]....
        /*0134*/ 	.word	0x00001ee0


	//   ....[16]....
        /*0138*/ 	.word	0x00001f40


	//   ....[17]....
        /*013c*/ 	.word	0x00001fa0


	//   ....[18]....
        /*0140*/ 	.word	0x00002000


	//   ....[19]....
        /*0144*/ 	.word	0x00002060


	//   ....[20]....
        /*0148*/ 	.word	0x000021f0


	//   ....[21]....
        /*014c*/ 	.word	0x00002280


	//   ....[22]....
        /*0150*/ 	.word	0x000022d0


	//   ....[23]....
        /*0154*/ 	.word	0x00002350


	//   ....[24]....
        /*0158*/ 	.word	0x000023b0


	//   ....[25]....
        /*015c*/ 	.word	0x00002d30


	//   ....[26]....
        /*0160*/ 	.word	0x00002d90


	//   ....[27]....
        /*0164*/ 	.word	0x00002df0


	//   ....[28]....
        /*0168*/ 	.word	0x00002e50


	//   ....[29]....
        /*016c*/ 	.word	0x00002eb0


	//----- nvinfo : EIATTR_VRC_CTA_INIT_COUNT
	.align		4
.L_270:
        /*0170*/ 	.byte	0x02, 0x4a
	.zero		1
	.zero		1


	//----- nvinfo : EIATTR_EXIT_INSTR_OFFSETS
	.align		4
        /*0174*/ 	.byte	0x04, 0x1c
        /*0176*/ 	.short	(.L_272 - .L_271)


	//   ....[0]....
.L_271:
        /*0178*/ 	.word	0x00000080


	//   ....[1]....
        /*017c*/ 	.word	0x000000c0


	//   ....[2]....
        /*0180*/ 	.word	0x00002fd0


	//   ....[3]....
        /*0184*/ 	.word	0x00003020


	//----- nvinfo : EIATTR_MAX_THREADS
	.align		4
.L_272:
        /*0188*/ 	.byte	0x04, 0x05
        /*018a*/ 	.short	(.L_274 - .L_273)
.L_273:
        /*018c*/ 	.word	0x00000100
        /*0190*/ 	.word	0x00000001
        /*0194*/ 	.word	0x00000001


	//----- nvinfo : EIATTR_CRS_STACK_SIZE
	.align		4
.L_274:
        /*0198*/ 	.byte	0x04, 0x1e
        /*019a*/ 	.short	(.L_276 - .L_275)
.L_275:
        /*019c*/ 	.word	0x00000000


	//----- nvinfo : EIATTR_CBANK_PARAM_SIZE
	.align		4
.L_276:
        /*01a0*/ 	.byte	0x03, 0x19
        /*01a2*/ 	.short	0x001d


	//----- nvinfo : EIATTR_PARAM_CBANK
	.align		4
        /*01a4*/ 	.byte	0x04, 0x0a
        /*01a6*/ 	.short	(.L_278 - .L_277)
	.align		4
.L_277:
        /*01a8*/ 	.word	index@(.nv.constant0._ZN3cub18CUB_300001_SM_10006detail6reduce28DeviceReduceSingleTileKernelINS2_10policy_hubIijN4cuda3std3__44plusIiEEE10Policy1000EPiSC_jS9_iiNS7_10__identityEEEvT0_T1_T2_T3_T4_T6_)
        /*01ac*/ 	.short	0x0380
        /*01ae*/ 	.short	0x001d


	//----- nvinfo : EIATTR_SW_WAR
	.align		4
.L_278:
        /*01b0*/ 	.byte	0x04, 0x36
        /*01b2*/ 	.short	(.L_280 - .L_279)
.L_279:
        /*01b4*/ 	.word	0x00000008
.L_280:


//--------------------- .nv.info._ZN3cub18CUB_300001_SM_10006detail11EmptyKernelIvEEvv --------------------------
	.section	.nv.info._ZN3cub18CUB_300001_SM_10006detail11EmptyKernelIvEEvv,"",@"SHT_CUDA_INFO"
	.sectionflags	@""
	.align	4


	//----- nvinfo : EIATTR_CUDA_API_VERSION
	.align		4
        /*0000*/ 	.byte	0x04, 0x37
        /*0002*/ 	.short	(.L_282 - .L_281)
.L_281:
        /*0004*/ 	.word	0x00000082


	//----- nvinfo : EIATTR_SPARSE_MMA_MASK
	.align		4
.L_282:
        /*0008*/ 	.byte	0x03, 0x50
        /*000a*/ 	.short	0x0000


	//----- nvinfo : EIATTR_MAXREG_COUNT
	.align		4
        /*000c*/ 	.byte	0x03, 0x1b
        /*000e*/ 	.short	0x00ff


	//----- nvinfo : EIATTR_MERCURY_ISA_VERSION
	.align		4
        /*0010*/ 	.byte	0x03, 0x5f
        /*0012*/ 	.short	0x0101


	//----- nvinfo : EIATTR_VRC_CTA_INIT_COUNT
	.align		4
        /*0014*/ 	.byte	0x02, 0x4a
	.zero		1
	.zero		1


	//----- nvinfo : EIATTR_EXIT_INSTR_OFFSETS
	.align		4
        /*0018*/ 	.byte	0x04, 0x1c
        /*001a*/ 	.short	(.L_284 - .L_283)


	//   ....[0]....
.L_283:
        /*001c*/ 	.word	0x00000010


	//----- nvinfo : EIATTR_SW_WAR
	.align		4
.L_284:
        /*0020*/ 	.byte	0x04, 0x36
        /*0022*/ 	.short	(.L_286 - .L_285)
.L_285:
        /*0024*/ 	.word	0x00000008
.L_286:


//--------------------- .nv.info._Z21calculateBestDistancePfS_S_PiS0_S0_iii --------------------------
	.section	.nv.info._Z21calculateBestDistancePfS_S_PiS0_S0_iii,"",@"SHT_CUDA_INFO"
	.sectionflags	@""
	.align	4


	//----- nvinfo : EIATTR_CUDA_API_VERSION
	.align		4
        /*0000*/ 	.byte	0x04, 0x37
        /*0002*/ 	.short	(.L_288 - .L_287)
.L_287:
        /*0004*/ 	.word	0x00000082


	//----- nvinfo : EIATTR_KPARAM_INFO
	.align		4
.L_288:
        /*0008*/ 	.byte	0x04, 0x17
        /*000a*/ 	.short	(.L_290 - .L_289)
.L_289:
        /*000c*/ 	.word	0x00000000
        /*0010*/ 	.short	0x0008
        /*0012*/ 	.short	0x0038
        /*0014*/ 	.byte	0x00, 0xf0, 0x11, 0x00


	//----- nvinfo : EIATTR_KPARAM_INFO
	.align		4
.L_290:
        /*0018*/ 	.byte	0x04, 0x17
        /*001a*/ 	.short	(.L_292 - .L_291)
.L_291:
        /*001c*/ 	.word	0x00000000
        /*0020*/ 	.short	0x0007
        /*0022*/ 	.short	0x0034
        /*0024*/ 	.byte	0x00, 0xf0, 0x11, 0x00


	//----- nvinfo : EIATTR_KPARAM_INFO
	.align		4
.L_292:
        /*0028*/ 	.byte	0x04, 0x17
        /*002a*/ 	.short	(.L_294 - .L_293)
.L_293:
        /*002c*/ 	.word	0x00000000
        /*0030*/ 	.short	0x0006
        /*0032*/ 	.short	0x0030
        /*0034*/ 	.byte	0x00, 0xf0, 0x11, 0x00


	//----- nvinfo : EIATTR_KPARAM_INFO
	.align		4
.L_294:
        /*0038*/ 	.byte	0x04, 0x17
        /*003a*/ 	.short	(.L_296 - .L_295)
.L_295:
        /*003c*/ 	.word	0x00000000
        /*0040*/ 	.short	0x0005
        /*0042*/ 	.short	0x0028
        /*0044*/ 	.byte	0x00, 0xf5, 0x21, 0x00


	//----- nvinfo : EIATTR_KPARAM_INFO
	.align		4
.L_296:
        /*0048*/ 	.byte	0x04, 0x17
        /*004a*/ 	.short	(.L_298 - .L_297)
.L_297:
        /*004c*/ 	.word	0x00000000
        /*0050*/ 	.short	0x0004
        /*0052*/ 	.short	0x0020
        /*0054*/ 	.byte	0x00, 0xf5, 0x21, 0x00


	//----- nvinfo : EIATTR_KPARAM_INFO
	.align		4
.L_298:
        /*0058*/ 	.byte	0x04, 0x17
        /*005a*/ 	.short	(.L_300 - .L_299)
.L_299:
        /*005c*/ 	.word	0x00000000
        /*0060*/ 	.short	0x0003
        /*0062*/ 	.short	0x0018
        /*0064*/ 	.byte	0x00, 0xf5, 0x21, 0x00


	//----- nvinfo : EIATTR_KPARAM_INFO
	.align		4
.L_300:
        /*0068*/ 	.byte	0x04, 0x17
        /*006a*/ 	.short	(.L_302 - .L_301)
.L_301:
        /*006c*/ 	.word	0x00000000
        /*0070*/ 	.short	0x0002
        /*0072*/ 	.short	0x0010
        /*0074*/ 	.byte	0x00, 0xf5, 0x21, 0x00


	//----- nvinfo : EIATTR_KPARAM_INFO
	.align		4
.L_302:
        /*0078*/ 	.byte	0x04, 0x17
        /*007a*/ 	.short	(.L_304 - .L_303)
.L_303:
        /*007c*/ 	.word	0x00000000
        /*0080*/ 	.short	0x0001
        /*0082*/ 	.short	0x0008
        /*0084*/ 	.byte	0x00, 0xf5, 0x21, 0x00


	//----- nvinfo : EIATTR_KPARAM_INFO
	.align		4
.L_304:
        /*0088*/ 	.byte	0x04, 0x17
        /*008a*/ 	.short	(.L_306 - .L_305)
.L_305:
        /*008c*/ 	.word	0x00000000
        /*0090*/ 	.short	0x0000
        /*0092*/ 	.short	0x0000
        /*0094*/ 	.byte	0x00, 0xf5, 0x21, 0x00


	//----- nvinfo : EIATTR_SPARSE_MMA_MASK
	.align		4
.L_306:
        /*0098*/ 	.byte	0x03, 0x50
        /*009a*/ 	.short	0x0000


	//----- nvinfo : EIATTR_MAXREG_COUNT
	.align		4
        /*009c*/ 	.byte	0x03, 0x1b
        /*009e*/ 	.short	0x00ff


	//----- nvinfo : EIATTR_MERCURY_ISA_VERSION
	.align		4
        /*00a0*/ 	.byte	0x03, 0x5f
        /*00a2*/ 	.short	0x0101


	//----- nvinfo : EIATTR_VRC_CTA_INIT_COUNT
	.align		4
        /*00a4*/ 	.byte	0x02, 0x4a
	.zero		1
	.zero		1


	//----- nvinfo : EIATTR_EXIT_INSTR_OFFSETS
	.align		4
        /*00a8*/ 	.byte	0x04, 0x1c
        /*00aa*/ 	.short	(.L_308 - .L_307)


	//   ....[0]....
.L_307:
        /*00ac*/ 	.word	0x00000080


	//   ....[1]....
        /*00b0*/ 	.word	0x00001210


	//   ....[2]....
        /*00b4*/ 	.word	0x00001920


	//   ....[3]....
        /*00b8*/ 	.word	0x00001c50


	//   ....[4]....
        /*00bc*/ 	.word	0x00001e40


	//   ....[5]....
        /*00c0*/ 	.word	0x00001f50


	//----- nvinfo : EIATTR_CBANK_PARAM_SIZE
	.align		4
.L_308:
        /*00c4*/ 	.byte	0x03, 0x19
        /*00c6*/ 	.short	0x003c


	//----- nvinfo : EIATTR_PARAM_CBANK
	.align		4
        /*00c8*/ 	.byte	0x04, 0x0a
        /*00ca*/ 	.short	(.L_310 - .L_309)
	.align		4
.L_309:
        /*00cc*/ 	.word	index@(.nv.constant0._Z21calculateBestDistancePfS_S_PiS0_S0_iii)
        /*00d0*/ 	.short	0x0380
        /*00d2*/ 	.short	0x003c


	//----- nvinfo : EIATTR_SW_WAR
	.align		4
.L_310:
        /*00d4*/ 	.byte	0x04, 0x36
        /*00d6*/ 	.short	(.L_312 - .L_311)
.L_311:
        /*00d8*/ 	.word	0x00000008
.L_312:


//--------------------- .nv.info._Z29resetIndicesAndCopyMembershipPiS_S_i --------------------------
	.section	.nv.info._Z29resetIndicesAndCopyMembershipPiS_S_i,"",@"SHT_CUDA_INFO"
	.sectionflags	@""
	.align	4


	//----- nvinfo : EIATTR_CUDA_API_VERSION
	.align		4
        /*0000*/ 	.byte	0x04, 0x37
        /*0002*/ 	.short	(.L_314 - .L_313)
.L_313:
        /*0004*/ 	.word	0x00000082


	//----- nvinfo : EIATTR_KPARAM_INFO
	.align		4
.L_314:
        /*0008*/ 	.byte	0x04, 0x17
        /*000a*/ 	.short	(.L_316 - .L_315)
.L_315:
        /*000c*/ 	.word	0x00000000
        /*0010*/ 	.short	0x0003
        /*0012*/ 	.short	0x0018
        /*0014*/ 	.byte	0x00, 0xf0, 0x11, 0x00


	//----- nvinfo : EIATTR_KPARAM_INFO
	.align		4
.L_316:
        /*0018*/ 	.byte	0x04, 0x17
        /*001a*/ 	.short	(.L_318 - .L_317)
.L_317:
        /*001c*/ 	.word	0x00000000
        /*0020*/ 	.short	0x0002
        /*0022*/ 	.short	0x0010
        /*0024*/ 	.byte	0x00, 0xf5, 0x21, 0x00


	//----- nvinfo : EIATTR_KPARAM_INFO
	.align		4
.L_318:
        /*0028*/ 	.byte	0x04, 0x17
        /*002a*/ 	.short	(.L_320 - .L_319)
.L_319:
        /*002c*/ 	.word	0x00000000
        /*0030*/ 	.short	0x0001
        /*0032*/ 	.short	0x0008
        /*0034*/ 	.byte	0x00, 0xf5, 0x21, 0x00


	//----- nvinfo : EIATTR_KPARAM_INFO
	.align		4
.L_320:
        /*0038*/ 	.byte	0x04, 0x17
        /*003a*/ 	.short	(.L_322 - .L_321)
.L_321:
        /*003c*/ 	.word	0x00000000
        /*0040*/ 	.short	0x0000
        /*0042*/ 	.short	0x0000
        /*0044*/ 	.byte	0x00, 0xf5, 0x21, 0x00


	//----- nvinfo : EIATTR_SPARSE_MMA_MASK
	.align		4
.L_322:
        /*0048*/ 	.byte	0x03, 0x50
        /*004a*/ 	.short	0x0000


	//----- nvinfo : EIATTR_MAXREG_COUNT
	.align		4
        /*004c*/ 	.byte	0x03, 0x1b
        /*004e*/ 	.short	0x00ff


	//----- nvinfo : EIATTR_MERCURY_ISA_VERSION
	.align		4
        /*0050*/ 	.byte	0x03, 0x5f
        /*0052*/ 	.short	0x0101


	//----- nvinfo : EIATTR_VRC_CTA_INIT_COUNT
	.align		4
        /*0054*/ 	.byte	0x02, 0x4a
	.zero		1
	.zero		1


	//----- nvinfo : EIATTR_EXIT_INSTR_OFFSETS
	.align		4
        /*0058*/ 	.byte	0x04, 0x1c
        /*005a*/ 	.short	(.L_324 - .L_323)


	//   ....[0]....
.L_323:
        /*005c*/ 	.word	0x00000070


	//   ....[1]....
        /*0060*/ 	.word	0x00000120


	//----- nvinfo : EIATTR_CBANK_PARAM_SIZE
	.align		4
.L_324:
        /*0064*/ 	.byte	0x03, 0x19
        /*0066*/ 	.short	0x001c


	//----- nvinfo : EIATTR_PARAM_CBANK
	.align		4
        /*0068*/ 	.byte	0x04, 0x0a
        /*006a*/ 	.short	(.L_326 - .L_325)
	.align		4
.L_325:
        /*006c*/ 	.word	index@(.nv.constant0._Z29resetIndicesAndCopyMembershipPiS_S_i)
        /*0070*/ 	.short	0x0380
        /*0072*/ 	.short	0x001c


	//----- nvinfo : EIATTR_SW_WAR
	.align		4
.L_326:
        /*0074*/ 	.byte	0x04, 0x36
        /*0076*/ 	.short	(.L_328 - .L_327)
.L_327:
        /*0078*/ 	.word	0x00000008
.L_328:


//--------------------- .nv.info._Z16prepareCellStartPiS_i --------------------------
	.section	.nv.info._Z16prepareCellStartPiS_i,"",@"SHT_CUDA_INFO"
	.sectionflags	@""
	.align	4


	//----- nvinfo : EIATTR_CUDA_API_VERSION
	.align		4
        /*0000*/ 	.byte	0x04, 0x37
        /*0002*/ 	.short	(.L_330 - .L_329)
.L_329:
        /*0004*/ 	.word	0x00000082


	//----- nvinfo : EIATTR_KPARAM_INFO
	.align		4
.L_330:
        /*0008*/ 	.byte	0x04, 0x17
        /*000a*/ 	.short	(.L_332 - .L_331)
.L_331:
        /*000c*/ 	.word	0x00000000
        /*0010*/ 	.short	0x0002
        /*0012*/ 	.short	0x0010
        /*0014*/ 	.byte	0x00, 0xf0, 0x11, 0x00


	//----- nvinfo : EIATTR_KPARAM_INFO
	.align		4
.L_332:
        /*0018*/ 	.byte	0x04, 0x17
        /*001a*/ 	.short	(.L_334 - .L_333)
.L_333:
        /*001c*/ 	.word	0x00000000
        /*0020*/ 	.short	0x0001
        /*0022*/ 	.short	0x0008
        /*0024*/ 	.byte	0x00, 0xf5, 0x21, 0x00


	//----- nvinfo : EIATTR_KPARAM_INFO
	.align		4
.L_334:
        /*0028*/ 	.byte	0x04, 0x17
        /*002a*/ 	.short	(.L_336 - .L_335)
.L_335:
        /*002c*/ 	.word	0x00000000
        /*0030*/ 	.short	0x0000
        /*0032*/ 	.short	0x0000
        /*0034*/ 	.byte	0x00, 0xf5, 0x21, 0x00


	//----- nvinfo : EIATTR_SPARSE_MMA_MASK
	.align		4
.L_336:
        /*0038*/ 	.byte	0x03, 0x50
        /*003a*/ 	.short	0x0000


	//----- nvinfo : EIATTR_MAXREG_COUNT
	.align		4
        /*003c*/ 	.byte	0x03, 0x1b
        /*003e*/ 	.short	0x00ff


	//----- nvinfo : EIATTR_MERCURY_ISA_VERSION
	.align		4
        /*0040*/ 	.byte	0x03, 0x5f
        /*0042*/ 	.short	0x0101


	//----- nvinfo : EIATTR_VRC_CTA_INIT_COUNT
	.align		4
        /*0044*/ 	.byte	0x02, 0x4a
	.zero		1
	.zero		1


	//----- nvinfo : EIATTR_EXIT_INSTR_OFFSETS
	.align		4
        /*0048*/ 	.byte	0x04, 0x1c
        /*004a*/ 	.short	(.L_338 - .L_337)


	//   ....[0]....
.L_337:
        /*004c*/ 	.word	0x00000070


	//   ....[1]....
        /*0050*/ 	.word	0x00000100


	//   ....[2]....
        /*0054*/ 	.word	0x00000180


	//   ....[3]....
        /*0058*/ 	.word	0x000001c0


	//----- nvinfo : EIATTR_CRS_STACK_SIZE
	.align		4
.L_338:
        /*005c*/ 	.byte	0x04, 0x1e
        /*005e*/ 	.short	(.L_340 - .L_339)
.L_339:
        /*0060*/ 	.word	0x00000000


	//----- nvinfo : EIATTR_CBANK_PARAM_SIZE
	.align		4
.L_340:
        /*0064*/ 	.byte	0x03, 0x19
        /*0066*/ 	.short	0x0014


	//----- nvinfo : EIATTR_PARAM_CBANK
	.align		4
        /*0068*/ 	.byte	0x04, 0x0a
        /*006a*/ 	.short	(.L_342 - .L_341)
	.align		4
.L_341:
        /*006c*/ 	.word	index@(.nv.constant0._Z16prepareCellStartPiS_i)
        /*0070*/ 	.short	0x0380
        /*0072*/ 	.short	0x0014


	//----- nvinfo : EIATTR_SW_WAR
	.align		4
.L_342:
        /*0074*/ 	.byte	0x04, 0x36
        /*0076*/ 	.short	(.L_344 - .L_343)
.L_343:
        /*0078*/ 	.word	0x00000008
.L_344:


//--------------------- .nv.info._Z9divNewTabPfS_Piii --------------------------
	.section	.nv.info._Z9divNewTabPfS_Piii,"",@"SHT_CUDA_INFO"
	.sectionflags	@""
	.align	4


	//----- nvinfo : EIATTR_CUDA_API_VERSION
	.align		4
        /*0000*/ 	.byte	0x04, 0x37
        /*0002*/ 	.short	(.L_346 - .L_345)
.L_345:
        /*0004*/ 	.word	0x00000082


	//----- nvinfo : EIATTR_KPARAM_INFO
	.align		4
.L_346:
        /*0008*/ 	.byte	0x04, 0x17
        /*000a*/ 	.short	(.L_348 - .L_347)
.L_347:
        /*000c*/ 	.word	0x00000000
        /*0010*/ 	.short	0x0004
        /*0012*/ 	.short	0x001c
        /*0014*/ 	.byte	0x00, 0xf0, 0x11, 0x00


	//----- nvinfo : EIATTR_KPARAM_INFO
	.align		4
.L_348:
        /*0018*/ 	.byte	0x04, 0x17
        /*001a*/ 	.short	(.L_350 - .L_349)
.L_349:
        /*001c*/ 	.word	0x00000000
        /*0020*/ 	.short	0x0003
        /*0022*/ 	.short	0x0018
        /*0024*/ 	.byte	0x00, 0xf0, 0x11, 0x00


	//----- nvinfo : EIATTR_KPARAM_INFO
	.align		4
.L_350:
        /*0028*/ 	.byte	0x04, 0x17
        /*002a*/ 	.short	(.L_352 - .L_351)
.L_351:
        /*002c*/ 	.word	0x00000000
        /*0030*/ 	.short	0x0002
        /*0032*/ 	.short	0x0010
        /*0034*/ 	.byte	0x00, 0xf5, 0x21, 0x00


	//----- nvinfo : EIATTR_KPARAM_INFO
	.align		4
.L_352:
        /*0038*/ 	.byte	0x04, 0x17
        /*003a*/ 	.short	(.L_354 - .L_353)
.L_353:
        /*003c*/ 	.word	0x00000000
        /*0040*/ 	.short	0x0001
        /*0042*/ 	.short	0x0008
        /*0044*/ 	.byte	0x00, 0xf5, 0x21, 0x00


	//----- nvinfo : EIATTR_KPARAM_INFO
	.align		4
.L_354:
        /*0048*/ 	.byte	0x04, 0x17
        /*004a*/ 	.short	(.L_356 - .L_355)
.L_355:
        /*004c*/ 	.word	0x00000000
        /*0050*/ 	.short	0x0000
        /*0052*/ 	.short	0x0000
        /*0054*/ 	.byte	0x00, 0xf5, 0x21, 0x00


	//----- nvinfo : EIATTR_SPARSE_MMA_MASK
	.align		4
.L_356:
        /*0058*/ 	.byte	0x03, 0x50
        /*005a*/ 	.short	0x0000


	//----- nvinfo : EIATTR_MAXREG_COUNT
	.align		4
        /*005c*/ 	.byte	0x03, 0x1b
        /*005e*/ 	.short	0x00ff


	//----- nvinfo : EIATTR_MERCURY_ISA_VERSION
	.align		4
        /*0060*/ 	.byte	0x03, 0x5f
        /*0062*/ 	.short	0x0101


	//----- nvinfo : EIATTR_VRC_CTA_INIT_COUNT
	.align		4
        /*0064*/ 	.byte	0x02, 0x4a
	.zero		1
	.zero		1


	//----- nvinfo : EIATTR_EXIT_INSTR_OFFSETS
	.align		4
        /*0068*/ 	.byte	0x04, 0x1c
        /*006a*/ 	.short	(.L_358 - .L_357)


	//   ....[0]....
.L_357:
        /*006c*/ 	.word	0x000000c0


	//   ....[1]....
        /*0070*/ 	.word	0x00000120


	//   ....[2]....
        /*0074*/ 	.word	0x00000280


	//----- nvinfo : EIATTR_CRS_STACK_SIZE
	.align		4
.L_358:
        /*0078*/ 	.byte	0x04, 0x1e
        /*007a*/ 	.short	(.L_360 - .L_359)
.L_359:
        /*007c*/ 	.word	0x00000000


	//----- nvinfo : EIATTR_CBANK_PARAM_SIZE
	.align		4
.L_360:
        /*0080*/ 	.byte	0x03, 0x19
        /*0082*/ 	.short	0x0020


	//----- nvinfo : EIATTR_PARAM_CBANK
	.align		4
        /*0084*/ 	.byte	0x04, 0x0a
        /*0086*/ 	.short	(.L_362 - .L_361)
	.align		4
.L_361:
        /*0088*/ 	.word	index@(.nv.constant0._Z9divNewTabPfS_Piii)
        /*008c*/ 	.short	0x0380
        /*008e*/ 	.short	0x0020


	//----- nvinfo : EIATTR_SW_WAR
	.align		4
.L_362:
        /*0090*/ 	.byte	0x04, 0x36
        /*0092*/ 	.short	(.L_364 - .L_363)
.L_363:
        /*0094*/ 	.word	0x00000008
.L_364:


//--------------------- .nv.callgraph             --------------------------
	.section	.nv.callgraph,"",@"SHT_CUDA_CALLGRAPH"
	.align	4
	.sectionentsize	8
	.align		4
        /*0000*/ 	.word	0x00000000
	.align		4
        /*0004*/ 	.word	0xffffffff
	.align		4
        /*0008*/ 	.word	0x00000000
	.align		4
        /*000c*/ 	.word	0xfffffffe
	.align		4
        /*0010*/ 	.word	0x00000000
	.align		4
        /*0014*/ 	.word	0xfffffffd
	.align		4
        /*0018*/ 	.word	0x00000000
	.align		4
        /*001c*/ 	.word	0xfffffffc


//--------------------- .nv.constant4             --------------------------
	.section	.nv.constant4,"a",@progbits
	.align	8
	.align		8
.nv.constant4:
        /*0000*/ 	.dword	_ZN34_INTERNAL_ecfc5960_4_k_cu_0204b8024cuda3std3__45__cpo5beginE
	.align		8
        /*0008*/ 	.dword	_ZN34_INTERNAL_ecfc5960_4_k_cu_0204b8024cuda3std3__45__cpo3endE
	.align		8
        /*0010*/ 	.dword	_ZN34_INTERNAL_ecfc5960_4_k_cu_0204b8024cuda3std3__45__cpo6cbeginE
	.align		8
        /*0018*/ 	.dword	_ZN34_INTERNAL_ecfc5960_4_k_cu_0204b8024cuda3std3__45__cpo4cendE
	.align		8
        /*0020*/ 	.dword	_ZN34_INTERNAL_ecfc5960_4_k_cu_0204b8024cuda3std3__45__cpo6rbeginE
	.align		8
        /*0028*/ 	.dword	_ZN34_INTERNAL_ecfc5960_4_k_cu_0204b8024cuda3std3__45__cpo4rendE
	.align		8
        /*0030*/ 	.dword	_ZN34_INTERNAL_ecfc5960_4_k_cu_0204b8024cuda3std3__45__cpo7crbeginE
	.align		8
        /*0038*/ 	.dword	_ZN34_INTERNAL_ecfc5960_4_k_cu_0204b8024cuda3std3__45__cpo5crendE
	.align		8
        /*0040*/ 	.dword	_ZN34_INTERNAL_ecfc5960_4_k_cu_0204b8024cuda3std3__436_GLOBAL__N__ecfc5960_4_k_cu_0204b8026ignoreE
	.align		8
        /*0048*/ 	.dword	_ZN34_INTERNAL_ecfc5960_4_k_cu_0204b8024cuda3std3__419piecewise_constructE
	.align		8
        /*0050*/ 	.dword	_ZN34_INTERNAL_ecfc5960_4_k_cu_0204b8024cuda3std3__48in_placeE
	.align		8
        /*0058*/ 	.dword	_ZN34_INTERNAL_ecfc5960_4_k_cu_0204b8024cuda3std3__420unreachable_sentinelE
	.align		8
        /*0060*/ 	.dword	_ZN34_INTERNAL_ecfc5960_4_k_cu_0204b8024cuda3std3__47nulloptE
	.align		8
        /*0068*/ 	.dword	_ZN34_INTERNAL_ecfc5960_4_k_cu_0204b8024cuda3std3__48unexpectE
	.align		8
        /*0070*/ 	.dword	_ZN34_INTERNAL_ecfc5960_4_k_cu_0204b8024cuda3std6ranges3__45__cpo4swapE
	.align		8
        /*0078*/ 	.dword	_ZN34_INTERNAL_ecfc5960_4_k_cu_0204b8024cuda3std6ranges3__45__cpo9iter_moveE
	.align		8
        /*0080*/ 	.dword	_ZN34_INTERNAL_ecfc5960_4_k_cu_0204b8024cuda3std6ranges3__45__cpo5beginE
	.align		8
        /*0088*/ 	.dword	_ZN34_INTERNAL_ecfc5960_4_k_cu_0204b8024cuda3std6ranges3__45__cpo3endE
	.align		8
        /*0090*/ 	.dword	_ZN34_INTERNAL_ecfc5960_4_k_cu_0204b8024cuda3std6ranges3__45__cpo6cbeginE
	.align		8
        /*0098*/ 	.dword	_ZN34_INTERNAL_ecfc5960_4_k_cu_0204b8024cuda3std6ranges3__45__cpo4cendE
	.align		8
        /*00a0*/ 	.dword	_ZN34_INTERNAL_ecfc5960_4_k_cu_0204b8024cuda3std6ranges3__45__cpo7advanceE
	.align		8
        /*00a8*/ 	.dword	_ZN34_INTERNAL_ecfc5960_4_k_cu_0204b8024cuda3std6ranges3__45__cpo9iter_swapE
	.align		8
        /*00b0*/ 	.dword	_ZN34_INTERNAL_ecfc5960_4_k_cu_0204b8024cuda3std6ranges3__45__cpo4nextE
	.align		8
        /*00b8*/ 	.dword	_ZN34_INTERNAL_ecfc5960_4_k_cu_0204b8024cuda3std6ranges3__45__cpo4prevE
	.align		8
        /*00c0*/ 	.dword	_ZN34_INTERNAL_ecfc5960_4_k_cu_0204b8024cuda3std6ranges3__45__cpo4dataE
	.align		8
        /*00c8*/ 	.dword	_ZN34_INTERNAL_ecfc5960_4_k_cu_0204b8024cuda3std6ranges3__45__cpo5cdataE
	.align		8
        /*00d0*/ 	.dword	_ZN34_INTERNAL_ecfc5960_4_k_cu_0204b8024cuda3std6ranges3__45__cpo4sizeE
	.align		8
        /*00d8*/ 	.dword	_ZN34_INTERNAL_ecfc5960_4_k_cu_0204b8024cuda3std6ranges3__45__cpo5ssizeE
	.align		8
        /*00e0*/ 	.dword	_ZN34_INTERNAL_ecfc5960_4_k_cu_0204b8024cuda3std6ranges3__45__cpo8distanceE
	.align		8
        /*00e8*/ 	.dword	_ZN34_INTERNAL_ecfc5960_4_k_cu_0204b8026thrust24THRUST_300001_SM_1000_NS8cuda_cub3parE
	.align		8
        /*00f0*/ 	.dword	_ZN34_INTERNAL_ecfc5960_4_k_cu_0204b8026thrust24THRUST_300001_SM_1000_NS8cuda_cub10par_nosyncE
	.align		8
        /*00f8*/ 	.dword	_ZN34_INTERNAL_ecfc5960_4_k_cu_0204b8026thrust24THRUST_300001_SM_1000_NS6system6detail10sequential3seqE
	.align		8
        /*0100*/ 	.dword	_ZN34_INTERNAL_ecfc5960_4_k_cu_0204b8026thrust24THRUST_300001_SM_1000_NS6system3cpp3parE
	.align		8
        /*0108*/ 	.dword	_ZN34_INTERNAL_ecfc5960_4_k_cu_0204b8026thrust24THRUST_300001_SM_1000_NS12placeholders2_1E
	.align		8
        /*0110*/ 	.dword	_ZN34_INTERNAL_ecfc5960_4_k_cu_0204b8026thrust24THRUST_300001_SM_1000_NS12placeholders2_2E
	.align		8
        /*0118*/ 	.dword	_ZN34_INTERNAL_ecfc5960_4_k_cu_0204b8026thrust24THRUST_300001_SM_1000_NS12placeholders2_3E
	.align		8
        /*0120*/ 	.dword	_ZN34_INTERNAL_ecfc5960_4_k_cu_0204b8026thrust24THRUST_300001_SM_1000_NS12placeholders2_4E
	.align		8
        /*0128*/ 	.dword	_ZN34_INTERNAL_ecfc5960_4_k_cu_0204b8026thrust24THRUST_300001_SM_1000_NS12placeholders2_5E
	.align		8
        /*0130*/ 	.dword	_ZN34_INTERNAL_ecfc5960_4_k_cu_0204b8026thrust24THRUST_300001_SM_1000_NS12placeholders2_6E
	.align		8
        /*0138*/ 	.dword	_ZN34_INTERNAL_ecfc5960_4_k_cu_0204b8026thrust24THRUST_300001_SM_1000_NS12placeholders2_7E
	.align		8
        /*0140*/ 	.dword	_ZN34_INTERNAL_ecfc5960_4_k_cu_0204b8026thrust24THRUST_300001_SM_1000_NS12placeholders2_8E
	.align		8
        /*0148*/ 	.dword	_ZN34_INTERNAL_ecfc5960_4_k_cu_0204b8026thrust24THRUST_300001_SM_1000_NS12placeholders2_9E
	.align		8
        /*0150*/ 	.dword	_ZN34_INTERNAL_ecfc5960_4_k_cu_0204b8026thrust24THRUST_300001_SM_1000_NS12placeholders3_10E
	.align		8
        /*0158*/ 	.dword	_ZN34_INTERNAL_ecfc5960_4_k_cu_0204b8026thrust24THRUST_300001_SM_1000_NS3seqE
	.align		8
        /*0160*/ 	.dword	_ZN34_INTERNAL_ecfc5960_4_k_cu_0204b8026thrust24THRUST_300001_SM_1000_NS6deviceE


//--------------------- .text._ZN3cub18CUB_300001_SM_10006detail6reduce28DeviceReduceSingleTileKernelINS2_10policy_hubIiyN4cuda3std3__44plusIiEEE10Policy1000EPiSC_iS9_iiNS7_10__identityEEEvT0_T1_T2_T3_T4_T6_ --------------------------
	.section	.text._ZN3cub18CUB_300001_SM_10006detail6reduce28DeviceReduceSingleTileKernelINS2_10policy_hubIiyN4cuda3std3__44plusIiEEE10Policy1000EPiSC_iS9_iiNS7_10__identityEEEvT0_T1_T2_T3_T4_T6_,"ax",@progbits
	.align	128
        .global         _ZN3cub18CUB_300001_SM_10006detail6reduce28DeviceReduceSingleTileKernelINS2_10policy_hubIiyN4cuda3std3__44plusIiEEE10Policy1000EPiSC_iS9_iiNS7_10__identityEEEvT0_T1_T2_T3_T4_T6_
        .type           _ZN3cub18CUB_300001_SM_10006detail6reduce28DeviceReduceSingleTileKernelINS2_10policy_hubIiyN4cuda3std3__44plusIiEEE10Policy1000EPiSC_iS9_iiNS7_10__identityEEEvT0_T1_T2_T3_T4_T6_,@function
        .size           _ZN3cub18CUB_300001_SM_10006detail6reduce28DeviceReduceSingleTileKernelINS2_10policy_hubIiyN4cuda3std3__44plusIiEEE10Policy1000EPiSC_iS9_iiNS7_10__identityEEEvT0_T1_T2_T3_T4_T6_,(.L_x_354 - _ZN3cub18CUB_300001_SM_10006detail6reduce28DeviceReduceSingleTileKernelINS2_10policy_hubIiyN4cuda3std3__44plusIiEEE10Policy1000EPiSC_iS9_iiNS7_10__identityEEEvT0_T1_T2_T3_T4_T6_)
        .other          _ZN3cub18CUB_300001_SM_10006detail6reduce28DeviceReduceSingleTileKernelINS2_10policy_hubIiyN4cuda3std3__44plusIiEEE10Policy1000EPiSC_iS9_iiNS7_10__identityEEEvT0_T1_T2_T3_T4_T6_,@"STO_CUDA_ENTRY STV_DEFAULT"
_ZN3cub18CUB_300001_SM_10006detail6reduce28DeviceReduceSingleTileKernelINS2_10policy_hubIiyN4cuda3std3__44plusIiEEE10Policy1000EPiSC_iS9_iiNS7_10__identityEEEvT0_T1_T2_T3_T4_T6_:
.text._ZN3cub18CUB_300001_SM_10006detail6reduce28DeviceReduceSingleTileKernelINS2_10policy_hubIiyN4cuda3std3__44plusIiEEE10Policy1000EPiSC_iS9_iiNS7_10__identityEEEvT0_T1_T2_T3_T4_T6_:
[----:B------:R-:W-:Y:S01]  /*0000*/  LDC R1, c[0x0][0x37c] ;  /* 0x0000df00ff017b82 */ /* 0x000fe20000000800 */
[----:B------:R-:W0:Y:S01]  /*0010*/  LDCU UR4, c[0x0][0x390] ;  /* 0x00007200ff0477ac */ /* 0x000e220008000800 */
[----:B------:R-:W1:Y:S01]  /*0020*/  LDCU.64 UR6, c[0x0][0x358] ;  /* 0x00006b00ff0677ac */ /* 0x000e620008000a00 */
[----:B0-----:R-:W-:-:S05]  /*0030*/  IMAD.U32 R20, RZ, RZ, UR4 ;  /* 0x00000004ff147e24 */ /* 0x001fca000f8e00ff */
[----:B------:R-:W-:-:S13]  /*0040*/  ISETP.NE.AND P0, PT, R20, RZ, PT ;  /* 0x000000ff1400720c */ /* 0x000fda0003f05270 */
[----:B-1----:R-:W-:Y:S05]  /*0050*/  @P0 BRA `(.L_x_0) ;  /* 0x00000000001c0947 */ /* 0x002fea0003800000 */
[----:B------:R-:W0:Y:S02]  /*0060*/  S2R R0, SR_TID.X ;  /* 0x0000000000007919 */ /* 0x000e240000002100 */
[----:B0-----:R-:W-:-:S13]  /*0070*/  ISETP.NE.AND P0, PT, R0, RZ, PT ;  /* 0x000000ff0000720c */ /* 0x001fda0003f05270 */
[----:B------:R-:W-:Y:S05]  /*0080*/  @P0 EXIT ;  /* 0x000000000000094d */ /* 0x000fea0003800000 */
[----:B------:R-:W0:Y:S08]  /*0090*/  LDC R5, c[0x0][0x398] ;  /* 0x0000e600ff057b82 */ /* 0x000e300000000800 */
[----:B------:R-:W0:Y:S02]  /*00a0*/  LDC.64 R2, c[0x0][0x388] ;  /* 0x0000e200ff027b82 */ /* 0x000e240000000a00 */
[----:B0-----:R-:W-:Y:S01]  /*00b0*/  STG.E desc[UR6][R2.64], R5 ;  /* 0x0000000502007986 */ /* 0x001fe2000c101906 */
[----:B------:R-:W-:Y:S05]  /*00c0*/  EXIT ;  /* 0x000000000000794d */ /* 0x000fea0003800000 */
.L_x_0:
[----:B------:R-:W0:Y:S01]  /*00d0*/  LDCU UR4, c[0x0][0x380] ;  /* 0x00007000ff0477ac */ /* 0x000e220008000800 */
[----:B------:R-:W-:Y:S01]  /*00e0*/  BSSY.RECONVERGENT B0, `(.L_x_1) ;  /* 0x0000385000007945 */ /* 0x000fe20003800200 */
[----:B0-----:R-:W-:-:S09]  /*00f0*/  ULOP3.LUT UP0, URZ, UR4, 0xf, URZ, 0xc0, !UPT ;  /* 0x0000000f04ff7892 */ /* 0x001fd2000f80c0ff */
[----:B------:R-:W-:Y:S05]  /*0100*/  BRA.U UP0, `(.L_x_2) ;  /* 0x0000001900d87547 */ /* 0x000fea000b800000 */
[----:B------:R-:W-:-:S13]  /*0110*/  ISETP.GT.AND P0, PT, R20, 0xfff, PT ;  /* 0x00000fff1400780c */ /* 0x000fda0003f04270 */
[----:B------:R-:W-:Y:S05]  /*0120*/  @P0 BRA `(.L_x_3) ;  /* 0x0000000c008c0947 */ /* 0x000fea0003800000 */
[----:B------:R-:W0:Y:S01]  /*0130*/  S2R R9, SR_TID.X ;  /* 0x0000000000097919 */ /* 0x000e220000002100 */
[----:B------:R-:W-:Y:S01]  /*0140*/  BSSY.RECONVERGENT B1, `(.L_x_4) ;  /* 0x0000009000017945 */ /* 0x000fe20003800200 */
[----:B------:R-:W-:Y:S01]  /*0150*/  IMAD.MOV.U32 R0, RZ, RZ, RZ ;  /* 0x000000ffff007224 */ /* 0x000fe200078e00ff */
[----:B0-----:R-:W-:Y:S01]  /*0160*/  ISETP.GE.AND P0, PT, R9, R20, PT ;  /* 0x000000140900720c */ /* 0x001fe20003f06270 */
[----:B------:R-:W-:-:S12]  /*0170*/  IMAD.MOV.U32 R11, RZ, RZ, R9 ;  /* 0x000000ffff0b7224 */ /* 0x000fd800078e0009 */
[----:B------:R-:W-:Y:S05]  /*0180*/  @P0 BRA `(.L_x_5) ;  /* 0x0000000000100947 */ /* 0x000fea0003800000 */
[----:B------:R-:W0:Y:S02]  /*0190*/  LDC.64 R2, c[0x0][0x380] ;  /* 0x0000e000ff027b82 */ /* 0x000e240000000a00 */
[----:B0-----:R-:W-:-:S05]  /*01a0*/  IMAD.WIDE.U32 R2, R9, 0x4, R2 ;  /* 0x0000000409027825 */ /* 0x001fca00078e0002 */
[----:B------:R0:W5:Y:S01]  /*01b0*/  LDG.E.CONSTANT R0, desc[UR6][R2.64] ;  /* 0x0000000602007981 */ /* 0x000162000c1e9900 */
[----:B------:R-:W-:-:S07]  /*01c0*/  VIADD R11, R9, 0x100 ;  /* 0x00000100090b7836 */ /* 0x000fce0000000000 */
.L_x_5:
[----:B------:R-:W-:Y:S05]  /*01d0*/  BSYNC.RECONVERGENT B1 ;  /* 0x0000000000017941 */ /* 0x000fea0003800200 */
.L_x_4:
[----:B------:R-:W-:Y:S01]  /*01e0*/  ISETP.GE.AND P0, PT, R11, R20, PT ;  /* 0x000000140b00720c */ /* 0x000fe20003f06270 */
[----:B------:R-:W-:-:S12]  /*01f0*/  BSSY.RECONVERGENT B1, `(.L_x_6) ;  /* 0x0000066000017945 */ /* 0x000fd80003800200 */
[----:B------:R-:W-:Y:S05]  /*0200*/  @P0 BRA `(.L_x_7) ;  /* 0x0000000400900947 */ /* 0x000fea0003800000 */
[----:B0-----:R-:W-:Y:S01]  /*0210*/  LOP3.LUT R3, RZ, R11, RZ, 0x33, !PT ;  /* 0x0000000bff037212 */ /* 0x001fe200078e33ff */
[----:B------:R-:W-:Y:S04]  /*0220*/  BSSY.RECONVERGENT B2, `(.L_x_8) ;  /* 0x0000015000027945 */ /* 0x000fe80003800200 */
[----:B------:R-:W-:-:S05]  /*0230*/  IMAD.IADD R4, R3, 0x1, R20 ;  /* 0x0000000103047824 */ /* 0x000fca00078e0214 */
[C---:B------:R-:W-:Y:S02]  /*0240*/  LOP3.LUT R2, R4.reuse, 0x300, RZ, 0xc0, !PT ;  /* 0x0000030004027812 */ /* 0x040fe400078ec0ff */
[----:B------:R-:W-:Y:S02]  /*0250*/  ISETP.GE.U32.AND P1, PT, R4, 0x300, PT ;  /* 0x000003000400780c */ /* 0x000fe40003f26070 */
[----:B------:R-:W-:-:S13]  /*0260*/  ISETP.NE.AND P0, PT, R2, 0x300, PT ;  /* 0x000003000200780c */ /* 0x000fda0003f05270 */
[----:B------:R-:W-:Y:S05]  /*0270*/  @!P0 BRA `(.L_x_9) ;  /* 0x00000000003c8947 */ /* 0x000fea0003800000 */
[----:B------:R-:W0:Y:S01]  /*0280*/  LDC.64 R2, c[0x0][0x380] ;  /* 0x0000e000ff027b82 */ /* 0x000e220000000a00 */
[----:B------:R-:W-:-:S04]  /*0290*/  LEA.HI R4, R4, 0x1, RZ, 0x18 ;  /* 0x0000000104047811 */ /* 0x000fc800078fc0ff */
[----:B------:R-:W-:-:S05]  /*02a0*/  LOP3.LUT R4, R4, 0x3, RZ, 0xc0, !PT ;  /* 0x0000000304047812 */ /* 0x000fca00078ec0ff */
[----:B------:R-:W-:Y:S02]  /*02b0*/  IMAD.MOV R4, RZ, RZ, -R4 ;  /* 0x000000ffff047224 */ /* 0x000fe400078e0a04 */
[----:B0-----:R-:W-:-:S04]  /*02c0*/  IMAD.WIDE.U32 R2, R11, 0x4, R2 ;  /* 0x000000040b027825 */ /* 0x001fc800078e0002 */
[----:B------:R-:W-:-:S07]  /*02d0*/  IMAD.MOV.U32 R5, RZ, RZ, R3 ;  /* 0x000000ffff057224 */ /* 0x000fce00078e0003 */
.L_x_10:
[----:B------:R-:W-:-:S06]  /*02e0*/  IMAD.MOV.U32 R3, RZ, RZ, R5 ;  /* 0x000000ffff037224 */ /* 0x000fcc00078e0005 */
[----:B------:R0:W2:Y:S01]  /*02f0*/  LDG.E.CONSTANT R3, desc[UR6][R2.64] ;  /* 0x0000000602037981 */ /* 0x0000a2000c1e9900 */
[----:B------:R-:W-:Y:S02]  /*0300*/  VIADD R4, R4, 0x1 ;  /* 0x0000000104047836 */ /* 0x000fe40000000000 */
[----:B------:R-:W-:-:S03]  /*0310*/  VIADD R11, R11, 0x100 ;  /* 0x000001000b0b7836 */ /* 0x000fc60000000000 */
[----:B------:R-:W-:Y:S02]  /*0320*/  ISETP.NE.AND P0, PT, R4, RZ, PT ;  /* 0x000000ff0400720c */ /* 0x000fe40003f05270 */
[----:B0-----:R-:W-:-:S05]  /*0330*/  IADD3 R2, P2, PT, R2, 0x400, RZ ;  /* 0x0000040002027810 */ /* 0x001fca0007f5e0ff */
[----:B------:R-:W-:Y:S02]  /*0340*/  IMAD.X R5, RZ, RZ, R5, P2 ;  /* 0x000000ffff057224 */ /* 0x000fe400010e0605 */
[----:B--2--5:R-:W-:-:S04]  /*0350*/  IMAD.IADD R0, R3, 0x1, R0 ;  /* 0x0000000103007824 */ /* 0x024fc800078e0200 */
[----:B------:R-:W-:Y:S05]  /*0360*/  @P0 BRA `(.L_x_10) ;  /* 0xfffffffc00dc0947 */ /* 0x000fea000383ffff */
.L_x_9:
[----:B------:R-:W-:Y:S05]  /*0370*/  BSYNC.RECONVERGENT B2 ;  /* 0x0000000000027941 */ /* 0x000fea0003800200 */
.L_x_8:
[----:B------:R-:W-:Y:S05]  /*0380*/  @!P1 BRA `(.L_x_7) ;  /* 0x0000000400309947 */ /* 0x000fea0003800000 */
[----:B------:R-:W-:Y:S01]  /*0390*/  IMAD.IADD R2, R20, 0x1, -R11 ;  /* 0x0000000114027824 */ /* 0x000fe200078e0a0b */
[----:B------:R-:W-:Y:S01]  /*03a0*/  BSSY.RECONVERGENT B2, `(.L_x_11) ;  /* 0x0000029000027945 */ /* 0x000fe20003800200 */
[----:B------:R-:W-:-:S03]  /*03b0*/  PLOP3.LUT P0, PT, PT, PT, PT, 0x80, 0x8 ;  /* 0x000000000008781c */ /* 0x000fc60003f0f070 */
[----:B------:R-:W-:-:S13]  /*03c0*/  ISETP.GT.AND P1, PT, R2, 0xc00, PT ;  /* 0x00000c000200780c */ /* 0x000fda0003f24270 */
[----:B------:R-:W-:Y:S05]  /*03d0*/  @!P1 BRA `(.L_x_12) ;  /* 0x0000000000949947 */ /* 0x000fea0003800000 */
[----:B------:R-:W-:Y:S01]  /*03e0*/  PLOP3.LUT P0, PT, PT, PT, PT, 0x8, 0x80 ;  /* 0x000000000080781c */ /* 0x000fe20003f0e170 */
[----:B------:R-:W-:-:S12]  /*03f0*/  VIADD R8, R20, 0xfffff400 ;  /* 0xfffff40014087836 */ /* 0x000fd80000000000 */
.L_x_13:
[----:B------:R-:W0:Y:S01]  /*0400*/  LDC.64 R4, c[0x0][0x380] ;  /* 0x0000e000ff047b82 */ /* 0x000e220000000a00 */
[C---:B------:R-:W-:Y:S02]  /*0410*/  VIADD R7, R11.reuse, 0x400 ;  /* 0x000004000b077836 */ /* 0x040fe40000000000 */
[C---:B------:R-:W-:Y:S02]  /*0420*/  VIADD R3, R11.reuse, 0x800 ;  /* 0x000008000b037836 */ /* 0x040fe40000000000 */
[----:B0-----:R-:W-:-:S05]  /*0430*/  IMAD.WIDE R22, R11, 0x4, R4 ;  /* 0x000000040b167825 */ /* 0x001fca00078e0204 */
[----:B------:R-:W2:Y:S01]  /*0440*/  LDG.E.CONSTANT R13, desc[UR6][R22.64] ;  /* 0x00000006160d7981 */ /* 0x000ea2000c1e9900 */
[----:B------:R-:W-:-:S03]  /*0450*/  IMAD.WIDE R6, R7, 0x4, R4 ;  /* 0x0000000407067825 */ /* 0x000fc600078e0204 */
[----:B------:R-:W2:Y:S04]  /*0460*/  LDG.E.CONSTANT R10, desc[UR6][R22.64+0x400] ;  /* 0x00040006160a7981 */ /* 0x000ea8000c1e9900 */
[----:B------:R-:W3:Y:S04]  /*0470*/  LDG.E.CONSTANT R12, desc[UR6][R22.64+0x800] ;  /* 0x00080006160c7981 */ /* 0x000ee8000c1e9900 */
[----:B------:R-:W3:Y:S01]  /*0480*/  LDG.E.CONSTANT R19, desc[UR6][R22.64+0xc00] ;  /* 0x000c000616137981 */ /* 0x000ee2000c1e9900 */
[----:B------:R-:W-:-:S03]  /*0490*/  IMAD.WIDE R2, R3, 0x4, R4 ;  /* 0x0000000403027825 */ /* 0x000fc600078e0204 */
[----:B------:R-:W4:Y:S04]  /*04a0*/  LDG.E.CONSTANT R16, desc[UR6][R6.64] ;  /* 0x0000000606107981 */ /* 0x000f28000c1e9900 */
[----:B------:R-:W4:Y:S01]  /*04b0*/  LDG.E.CONSTANT R15, desc[UR6][R6.64+0x400] ;  /* 0x00040006060f7981 */ /* 0x000f22000c1e9900 */
[----:B------:R-:W-:-:S03]  /*04c0*/  VIADD R25, R11, 0xc00 ;  /* 0x00000c000b197836 */ /* 0x000fc60000000000 */
[----:B------:R-:W4:Y:S04]  /*04d0*/  LDG.E.CONSTANT R14, desc[UR6][R6.64+0x800] ;  /* 0x00080006060e7981 */ /* 0x000f28000c1e9900 */
[----:B------:R-:W4:Y:S01]  /*04e0*/  LDG.E.CONSTANT R21, desc[UR6][R6.64+0xc00] ;  /* 0x000c000606157981 */ /* 0x000f22000c1e9900 */
[----:B------:R-:W-:-:S03]  /*04f0*/  IMAD.WIDE R4, R25, 0x4, R4 ;  /* 0x0000000419047825 */ /* 0x000fc600078e0204 */
[----:B------:R-:W4:Y:S04]  /*0500*/  LDG.E.CONSTANT R18, desc[UR6][R2.64] ;  /* 0x0000000602127981 */ /* 0x000f28000c1e9900 */
[----:B------:R-:W4:Y:S04]  /*0510*/  LDG.E.CONSTANT R17, desc[UR6][R2.64+0x400] ;  /* 0x0004000602117981 */ /* 0x000f28000c1e9900 */
[----:B------:R-:W4:Y:S04]  /*0520*/  LDG.E.CONSTANT R23, desc[UR6][R2.64+0x800] ;  /* 0x0008000602177981 */ /* 0x000f28000c1e9900 */
[----:B------:R-:W4:Y:S04]  /*0530*/  LDG.E.CONSTANT R24, desc[UR6][R2.64+0xc00] ;  /* 0x000c000602187981 */ /* 0x000f28000c1e9900 */
[----:B------:R-:W4:Y:S04]  /*0540*/  LDG.E.CONSTANT R25, desc[UR6][R4.64] ;  /* 0x0000000604197981 */ /* 0x000f28000c1e9900 */
[----:B------:R-:W4:Y:S04]  /*0550*/  LDG.E.CONSTANT R26, desc[UR6][R4.64+0x400] ;  /* 0x00040006041a7981 */ /* 0x000f28000c1e9900 */
[----:B------:R-:W4:Y:S04]  /*0560*/  LDG.E.CONSTANT R22, desc[UR6][R4.64+0x800] ;  /* 0x0008000604167981 */ /* 0x000f28000c1e9900 */
[----:B------:R-:W4:Y:S01]  /*0570*/  LDG.E.CONSTANT R27, desc[UR6][R4.64+0xc00] ;  /* 0x000c0006041b7981 */ /* 0x000f22000c1e9900 */
[----:B------:R-:W-:-:S05]  /*0580*/  VIADD R11, R11, 0x1000 ;  /* 0x000010000b0b7836 */ /* 0x000fca0000000000 */
[----:B------:R-:W-:Y:S02]  /*0590*/  ISETP.GE.AND P1, PT, R11, R8, PT ;  /* 0x000000080b00720c */ /* 0x000fe40003f26270 */
[----:B--2--5:R-:W-:-:S04]  /*05a0*/  IADD3 R10, PT, PT, R10, R13, R0 ;  /* 0x0000000d0a0a7210 */ /* 0x024fc80007ffe000 */
[----:B---3--:R-:W-:-:S04]  /*05b0*/  IADD3 R10, PT, PT, R19, R12, R10 ;  /* 0x0000000c130a7210 */ /* 0x008fc80007ffe00a */
[----:B----4-:R-:W-:-:S04]  /*05c0*/  IADD3 R10, PT, PT, R15, R16, R10 ;  /* 0x000000100f0a7210 */ /* 0x010fc80007ffe00a */
[----:B------:R-:W-:-:S04]  /*05d0*/  IADD3 R10, PT, PT, R21, R14, R10 ;  /* 0x0000000e150a7210 */ /* 0x000fc80007ffe00a */
[----:B------:R-:W-:-:S04]  /*05e0*/  IADD3 R10, PT, PT, R17, R18, R10 ;  /* 0x00000012110a7210 */ /* 0x000fc80007ffe00a */
[----:B------:R-:W-:-:S04]  /*05f0*/  IADD3 R10, PT, PT, R24, R23, R10 ;  /* 0x00000017180a7210 */ /* 0x000fc80007ffe00a */
[----:B------:R-:W-:-:S04]  /*0600*/  IADD3 R25, PT, PT, R26, R25, R10 ;  /* 0x000000191a197210 */ /* 0x000fc80007ffe00a */
[----:B------:R-:W-:Y:S01]  /*0610*/  IADD3 R0, PT, PT, R27, R22, R25 ;  /* 0x000000161b007210 */ /* 0x000fe20007ffe019 */
[----:B------:R-:W-:Y:S06]  /*0620*/  @!P1 BRA `(.L_x_13) ;  /* 0xfffffffc00749947 */ /* 0x000fec000383ffff */
.L_x_12:
[----:B------:R-:W-:Y:S05]  /*0630*/  BSYNC.RECONVERGENT B2 ;  /* 0x0000000000027941 */ /* 0x000fea0003800200 */
.L_x_11:
[----:B------:R-:W-:Y:S01]  /*0640*/  IMAD.IADD R2, R20, 0x1, -R11 ;  /* 0x0000000114027824 */ /* 0x000fe200078e0a0b */
[----:B------:R-:W-:Y:S04]  /*0650*/  BSSY.RECONVERGENT B2, `(.L_x_14) ;  /* 0x0000015000027945 */ /* 0x000fe80003800200 */
[----:B------:R-:W-:-:S13]  /*0660*/  ISETP.GT.AND P1, PT, R2, 0x400, PT ;  /* 0x000004000200780c */ /* 0x000fda0003f24270 */
[----:B------:R-:W-:Y:S05]  /*0670*/  @!P1 BRA `(.L_x_15) ;  /* 0x0000000000489947 */ /* 0x000fea0003800000 */
[----:B------:R-:W0:Y:S01]  /*0680*/  LDC.64 R4, c[0x0][0x380] ;  /* 0x0000e000ff047b82 */ /* 0x000e220000000a00 */
[C---:B------:R-:W-:Y:S02]  /*0690*/  VIADD R13, R11.reuse, 0x400 ;  /* 0x000004000b0d7836 */ /* 0x040fe40000000000 */
[----:B0-----:R-:W-:-:S05]  /*06a0*/  IMAD.WIDE R2, R11, 0x4, R4 ;  /* 0x000000040b027825 */ /* 0x001fca00078e0204 */
[----:B------:R-:W2:Y:S01]  /*06b0*/  LDG.E.CONSTANT R7, desc[UR6][R2.64] ;  /* 0x0000000602077981 */ /* 0x000ea2000c1e9900 */
[----:B------:R-:W-:-:S03]  /*06c0*/  IMAD.WIDE R4, R13, 0x4, R4 ;  /* 0x000000040d047825 */ /* 0x000fc600078e0204 */
[----:B------:R-:W2:Y:S04]  /*06d0*/  LDG.E.CONSTANT R6, desc[UR6][R2.64+0x400] ;  /* 0x0004000602067981 */ /* 0x000ea8000c1e9900 */
[----:B------:R-:W3:Y:S04]  /*06e0*/  LDG.E.CONSTANT R13, desc[UR6][R2.64+0x800] ;  /* 0x00080006020d7981 */ /* 0x000ee8000c1e9900 */
[----:B------:R-:W3:Y:S04]  /*06f0*/  LDG.E.CONSTANT R8, desc[UR6][R2.64+0xc00] ;  /* 0x000c000602087981 */ /* 0x000ee8000c1e9900 */
[----:B------:R-:W4:Y:S04]  /*0700*/  LDG.E.CONSTANT R15, desc[UR6][R4.64] ;  /* 0x00000006040f7981 */ /* 0x000f28000c1e9900 */
[----:B------:R-:W4:Y:S04]  /*0710*/  LDG.E.CONSTANT R10, desc[UR6][R4.64+0x400] ;  /* 0x00040006040a7981 */ /* 0x000f28000c1e9900 */
[----:B------:R-:W4:Y:S04]  /*0720*/  LDG.E.CONSTANT R17, desc[UR6][R4.64+0x800] ;  /* 0x0008000604117981 */ /* 0x000f28000c1e9900 */
[----:B------:R-:W4:Y:S01]  /*0730*/  LDG.E.CONSTANT R12, desc[UR6][R4.64+0xc00] ;  /* 0x000c0006040c7981 */ /* 0x000f22000c1e9900 */
[----:B------:R-:W-:Y:S01]  /*0740*/  PLOP3.LUT P0, PT, PT, PT, PT, 0x8, 0x80 ;  /* 0x000000000080781c */ /* 0x000fe20003f0e170 */
[----:B------:R-:W-:Y:S01]  /*0750*/  VIADD R11, R11, 0x800 ;  /* 0x000008000b0b7836 */ /* 0x000fe20000000000 */
[----:B--2--5:R-:W-:-:S04]  /*0760*/  IADD3 R6, PT, PT, R6, R7, R0 ;  /* 0x0000000706067210 */ /* 0x024fc80007ffe000 */
[----:B---3--:R-:W-:-:S04]  /*0770*/  IADD3 R6, PT, PT, R8, R13, R6 ;  /* 0x0000000d08067210 */ /* 0x008fc80007ffe006 */
[----:B----4-:R-:W-:-:S04]  /*0780*/  IADD3 R6, PT, PT, R10, R15, R6 ;  /* 0x0000000f0a067210 */ /* 0x010fc80007ffe006 */
[----:B------:R-:W-:-:S07]  /*0790*/  IADD3 R0, PT, PT, R12, R17, R6 ;  /* 0x000000110c007210 */ /* 0x000fce0007ffe006 */
.L_x_15:
[----:B------:R-:W-:Y:S05]  /*07a0*/  BSYNC.RECONVERGENT B2 ;  /* 0x0000000000027941 */ /* 0x000fea0003800200 */
.L_x_14:
[----:B------:R-:W-:-:S13]  /*07b0*/  ISETP.LT.OR P0, PT, R11, R20, P0 ;  /* 0x000000140b00720c */ /* 0x000fda0000701670 */
[----:B------:R-:W-:Y:S05]  /*07c0*/  @!P0 BRA `(.L_x_7) ;  /* 0x0000000000208947 */ /* 0x000fea0003800000 */
[----:B------:R-:W0:Y:S02]  /*07d0*/  LDC.64 R2, c[0x0][0x380] ;  /* 0x0000e000ff027b82 */ /* 0x000e240000000a00 */
[----:B0-----:R-:W-:-:S05]  /*07e0*/  IMAD.WIDE R2, R11, 0x4, R2 ;  /* 0x000000040b027825 */ /* 0x001fca00078e0202 */
[----:B------:R-:W2:Y:S04]  /*07f0*/  LDG.E.CONSTANT R5, desc[UR6][R2.64] ;  /* 0x0000000602057981 */ /* 0x000ea8000c1e9900 */
[----:B------:R-:W2:Y:S04]  /*0800*/  LDG.E.CONSTANT R4, desc[UR6][R2.64+0x400] ;  /* 0x0004000602047981 */ /* 0x000ea8000c1e9900 */
[----:B------:R-:W3:Y:S04]  /*0810*/  LDG.E.CONSTANT R7, desc[UR6][R2.64+0x800] ;  /* 0x0008000602077981 */ /* 0x000ee8000c1e9900 */
[----:B------:R-:W3:Y:S01]  /*0820*/  LDG.E.CONSTANT R6, desc[UR6][R2.64+0xc00] ;  /* 0x000c000602067981 */ /* 0x000ee2000c1e9900 */
[----:B--2--5:R-:W-:-:S04]  /*0830*/  IADD3 R0, PT, PT, R4, R5, R0 ;  /* 0x0000000504007210 */ /* 0x024fc80007ffe000 */
[----:B---3--:R-:W-:-:S07]  /*0840*/  IADD3 R0, PT, PT, R6, R7, R0 ;  /* 0x0000000706007210 */ /* 0x008fce0007ffe000 */
.L_x_7:
[----:B------:R-:W-:Y:S05]  /*0850*/  BSYNC.RECONVERGENT B1 ;  /* 0x0000000000017941 */ /* 0x000fea0003800200 */
.L_x_6:
[----:B------:R-:W-:-:S13]  /*0860*/  ISETP.GE.AND P0, PT, R20, 0x100, PT ;  /* 0x000001001400780c */ /* 0x000fda0003f06270 */
[----:B------:R-:W-:Y:S05]  /*0870*/  @!P0 BRA `(.L_x_16) ;  /* 0x0000000000ac8947 */ /* 0x000fea0003800000 */
[----:B------:R-:W1:Y:S01]  /*0880*/  S2R R6, SR_LANEID ;  /* 0x0000000000067919 */ /* 0x000e620000000000 */
[----:B0----5:R-:W0:Y:S01]  /*0890*/  SHFL.DOWN PT, R2, R0, 0x1, 0x1f ;  /* 0x08201f0000027f89 */ /* 0x021e2200000e0000 */
[C---:B-1----:R-:W-:Y:S02]  /*08a0*/  ISETP.GT.AND P0, PT, R6.reuse, 0x1e, PT ;  /* 0x0000001e0600780c */ /* 0x042fe40003f04270 */
[----:B------:R-:W-:Y:S02]  /*08b0*/  ISETP.NE.AND P1, PT, R6, RZ, PT ;  /* 0x000000ff0600720c */ /* 0x000fe40003f25270 */
[----:B0-----:R-:W-:Y:S02]  /*08c0*/  SEL R3, R2, RZ, !P0 ;  /* 0x000000ff02037207 */ /* 0x001fe40004000000 */
[----:B------:R-:W-:-:S03]  /*08d0*/  ISETP.GT.AND P0, PT, R6, 0x1d, PT ;  /* 0x0000001d0600780c */ /* 0x000fc60003f04270 */
[----:B------:R-:W-:-:S05]  /*08e0*/  IMAD.IADD R3, R3, 0x1, R0 ;  /* 0x0000000103037824 */ /* 0x000fca00078e0200 */
[----:B------:R-:W0:Y:S01]  /*08f0*/  SHFL.DOWN PT, R2, R3, 0x2, 0x1f ;  /* 0x08401f0003027f89 */ /* 0x000e2200000e0000 */
[----:B------:R-:W1:Y:S01]  /*0900*/  @!P1 S2R R7, SR_CgaCtaId ;  /* 0x0000000000079919 */ /* 0x000e620000008800 */
[----:B0-----:R-:W-:Y:S02]  /*0910*/  SEL R2, R2, RZ, !P0 ;  /* 0x000000ff02027207 */ /* 0x001fe40004000000 */
[----:B------:R-:W-:-:S03]  /*0920*/  ISETP.GT.AND P0, PT, R6, 0x1b, PT ;  /* 0x0000001b0600780c */ /* 0x000fc60003f04270 */
[----:B------:R-:W-:-:S05]  /*0930*/  IMAD.IADD R2, R3, 0x1, R2 ;  /* 0x0000000103027824 */ /* 0x000fca00078e0202 */
[----:B------:R-:W0:Y:S02]  /*0940*/  SHFL.DOWN PT, R4, R2, 0x4, 0x1f ;  /* 0x08801f0002047f89 */ /* 0x000e2400000e0000 */
[----:B0-----:R-:W-:Y:S02]  /*0950*/  SEL R5, R4, RZ, !P0 ;  /* 0x000000ff04057207 */ /* 0x001fe40004000000 */
[----:B------:R-:W-:Y:S02]  /*0960*/  ISETP.GT.AND P0, PT, R6, 0x17, PT ;  /* 0x000000170600780c */ /* 0x000fe40003f04270 */
[----:B------:R-:W-:Y:S01]  /*0970*/  @!P1 MOV R4, 0x400 ;  /* 0x0000040000049802 */ /* 0x000fe20000000f00 */
[----:B------:R-:W-:Y:S01]  /*0980*/  IMAD.IADD R5, R2, 0x1, R5 ;  /* 0x0000000102057824 */ /* 0x000fe200078e0205 */
[----:B------:R-:W-:Y:S02]  /*0990*/  @!P1 SHF.R.U32.HI R2, RZ, 0x3, R9 ;  /* 0x00000003ff029819 */ /* 0x000fe40000011609 */
[----:B-1----:R-:W-:-:S02]  /*09a0*/  @!P1 LEA R7, R7, R4, 0x18 ;  /* 0x0000000407079211 */ /* 0x002fc400078ec0ff */
[----:B------:R-:W0:Y:S01]  /*09b0*/  SHFL.DOWN PT, R0, R5, 0x8, 0x1f ;  /* 0x09001f0005007f89 */ /* 0x000e2200000e0000 */
[----:B------:R-:W-:-:S05]  /*09c0*/  @!P1 LOP3.LUT R2, R2, 0x7c, RZ, 0xc0, !PT ;  /* 0x0000007c02029812 */ /* 0x000fca00078ec0ff */
[----:B------:R-:W-:Y:S01]  /*09d0*/  @!P1 IMAD.IADD R2, R2, 0x1, R7 ;  /* 0x0000000102029824 */ /* 0x000fe200078e0207 */
[----:B0-----:R-:W-:Y:S02]  /*09e0*/  SEL R0, R0, RZ, !P0 ;  /* 0x000000ff00007207 */ /* 0x001fe40004000000 */
[----:B------:R-:W-:-:S03]  /*09f0*/  ISETP.GT.AND P0, PT, R6, 0xf, PT ;  /* 0x0000000f0600780c */ /* 0x000fc60003f04270 */
[----:B------:R-:W-:-:S05]  /*0a00*/  IMAD.IADD R0, R5, 0x1, R0 ;  /* 0x0000000105007824 */ /* 0x000fca00078e0200 */
[----:B------:R-:W0:Y:S02]  /*0a10*/  SHFL.DOWN PT, R3, R0, 0x10, 0x1f ;  /* 0x0a001f0000037f89 */ /* 0x000e2400000e0000 */
[----:B0-----:R-:W-:Y:S02]  /*0a20*/  SEL R3, R3, RZ, !P0 ;  /* 0x000000ff03037207 */ /* 0x001fe40004000000 */
[----:B------:R-:W-:-:S03]  /*0a30*/  ISETP.NE.AND P0, PT, R9, RZ, PT ;  /* 0x000000ff0900720c */ /* 0x000fc60003f05270 */
[----:B------:R-:W-:-:S05]  /*0a40*/  IMAD.IADD R3, R0, 0x1, R3 ;  /* 0x0000000100037824 */ /* 0x000fca00078e0203 */
[----:B------:R0:W-:Y:S01]  /*0a50*/  @!P1 STS [R2+0x8], R3 ;  /* 0x0000080302009388 */ /* 0x0001e20000000800 */
[----:B------:R-:W-:Y:S06]  /*0a60*/  BAR.SYNC.DEFER_BLOCKING 0x0 ;  /* 0x0000000000007b1d */ /* 0x000fec0000010000 */
[----:B------:R-:W-:Y:S05]  /*0a70*/  @P0 BRA `(.L_x_17) ;  /* 0x0000002c00ac0947 */ /* 0x000fea0003800000 */
[----:B------:R-:W1:Y:S01]  /*0a80*/  S2UR UR5, SR_CgaCtaId ;  /* 0x00000000000579c3 */ /* 0x000e620000008800 */
[----:B------:R-:W-:Y:S02]  /*0a90*/  UMOV UR4, 0x400 ;  /* 0x0000040000047882 */ /* 0x000fe40000000000 */
[----:B-1----:R-:W-:-:S09]  /*0aa0*/  ULEA UR4, UR5, UR4, 0x18 ;  /* 0x0000000405047291 */ /* 0x002fd2000f8ec0ff */
[----:B------:R-:W-:Y:S04]  /*0ab0*/  LDS R0, [UR4+0xc] ;  /* 0x00000c04ff007984 */ /* 0x000fe80008000800 */
[----:B------:R-:W1:Y:S04]  /*0ac0*/  LDS.128 R4, [UR4+0x10] ;  /* 0x00001004ff047984 */ /* 0x000e680008000c00 */
[----:B------:R-:W2:Y:S01]  /*0ad0*/  LDS.64 R8, [UR4+0x20] ;  /* 0x00002004ff087984 */ /* 0x000ea20008000a00 */
[----:B-1----:R-:W-:-:S04]  /*0ae0*/  IADD3 R0, PT, PT, R4, R0, R3 ;  /* 0x0000000004007210 */ /* 0x002fc80007ffe003 */
[----:B------:R-:W-:-:S04]  /*0af0*/  IADD3 R0, PT, PT, R6, R0, R5 ;  /* 0x0000000006007210 */ /* 0x000fc80007ffe005 */
[----:B--2---:R-:W-:-:S05]  /*0b00*/  IADD3 R0, PT, PT, R8, R0, R7 ;  /* 0x0000000008007210 */ /* 0x004fca0007ffe007 */
[----:B0-----:R-:W-:Y:S01]  /*0b10*/  IMAD.IADD R3, R0, 0x1, R9 ;  /* 0x0000000100037824 */ /* 0x001fe200078e0209 */
[----:B------:R-:W-:Y:S06]  /*0b20*/  BRA `(.L_x_17) ;  /* 0x0000002c00807947 */ /* 0x000fec0003800000 */
.L_x_16:
[----:B0-----:R-:W-:Y:S01]  /*0b30*/  LOP3.LUT R2, R9, 0x3e0, RZ, 0xc0, !PT ;  /* 0x000003e009027812 */ /* 0x001fe200078ec0ff */
[----:B------:R-:W0:Y:S03]  /*0b40*/  S2R R8, SR_LANEID ;  /* 0x0000000000087919 */ /* 0x000e260000000000 */
[----:B------:R-:W-:Y:S01]  /*0b50*/  LOP3.LUT R5, RZ, R2, RZ, 0x33, !PT ;  /* 0x00000002ff057212 */ /* 0x000fe200078e33ff */
[----:B------:R-:W-:-:S04]  /*0b60*/  VIADD R3, R2, 0x20 ;  /* 0x0000002002037836 */ /* 0x000fc80000000000 */
[----:B------:R-:W-:Y:S01]  /*0b70*/  IMAD.IADD R5, R5, 0x1, R20 ;  /* 0x0000000105057824 */ /* 0x000fe200078e0214 */
[----:B------:R-:W-:-:S04]  /*0b80*/  ISETP.GT.AND P0, PT, R3, R20, PT ;  /* 0x000000140300720c */ /* 0x000fc80003f04270 */
[----:B------:R-:W-:-:S05]  /*0b90*/  SEL R5, R5, 0x1f, P0 ;  /* 0x0000001f05057807 */ /* 0x000fca0000000000 */
[----:B-----5:R-:W1:Y:S01]  /*0ba0*/  SHFL.DOWN PT, R2, R0, 0x1, R5 ;  /* 0x0820000000027989 */ /* 0x020e6200000e0005 */
[CC--:B0-----:R-:W-:Y:S01]  /*0bb0*/  ISETP.GE.AND P0, PT, R8.reuse, R5.reuse, PT ;  /* 0x000000050800720c */ /* 0x0c1fe20003f06270 */
[C---:B------:R-:W-:Y:S01]  /*0bc0*/  VIADD R4, R8.reuse, 0x2 ;  /* 0x0000000208047836 */ /* 0x040fe20000000000 */
[C---:B------:R-:W-:Y:S01]  /*0bd0*/  ISETP.NE.AND P1, PT, R8.reuse, RZ, PT ;  /* 0x000000ff0800720c */ /* 0x040fe20003f25270 */
[----:B------:R-:W-:Y:S01]  /*0be0*/  VIADD R6, R8, 0x4 ;  /* 0x0000000408067836 */ /* 0x000fe20000000000 */
[----:B-1----:R-:W-:Y:S02]  /*0bf0*/  SEL R3, R2, RZ, !P0 ;  /* 0x000000ff02037207 */ /* 0x002fe40004000000 */
[----:B------:R-:W-:-:S03]  /*0c00*/  ISETP.GT.AND P0, PT, R4, R5, PT ;  /* 0x000000050400720c */ /* 0x000fc60003f04270 */
[----:B------:R-:W-:-:S06]  /*0c10*/  IMAD.IADD R2, R3, 0x1, R0 ;  /* 0x0000000103027824 */ /* 0x000fcc00078e0200 */
[----:B------:R-:W0:Y:S01]  /*0c20*/  @!P1 S2R R10, SR_CgaCtaId ;  /* 0x00000000000a9919 */ /* 0x000e220000008800 */
[----:B------:R-:W-:Y:S01]  /*0c30*/  @!P1 MOV R7, 0x400 ;  /* 0x0000040000079802 */ /* 0x000fe20000000f00 */
[----:B------:R-:W1:Y:S02]  /*0c40*/  SHFL.DOWN PT, R3, R2, 0x2, R5 ;  /* 0x0840000002037989 */ /* 0x000e6400000e0005 */
[----:B-1----:R-:W-:Y:S02]  /*0c50*/  SEL R3, R3, RZ, !P0 ;  /* 0x000000ff03037207 */ /* 0x002fe40004000000 */
[----:B------:R-:W-:Y:S02]  /*0c60*/  ISETP.GT.AND P0, PT, R6, R5, PT ;  /* 0x000000050600720c */ /* 0x000fe40003f04270 */
[----:B------:R-:W-:Y:S01]  /*0c70*/  @!P1 SHF.R.U32.HI R6, RZ, 0x3, R9 ;  /* 0x00000003ff069819 */ /* 0x000fe20000011609 */
[----:B------:R-:W-:Y:S01]  /*0c80*/  IMAD.IADD R4, R2, 0x1, R3 ;  /* 0x0000000102047824 */ /* 0x000fe200078e0203 */
[----:B0-----:R-:W-:Y:S01]  /*0c90*/  @!P1 LEA R7, R10, R7, 0x18 ;  /* 0x000000070a079211 */ /* 0x001fe200078ec0ff */
[----:B------:R-:W-:Y:S01]  /*0ca0*/  VIADD R2, R8, 0x8 ;  /* 0x0000000808027836 */ /* 0x000fe20000000000 */
[----:B------:R-:W-:-:S02]  /*0cb0*/  @!P1 LOP3.LUT R6, R6, 0x7c, RZ, 0xc0, !PT ;  /* 0x0000007c06069812 */ /* 0x000fc400078ec0ff */
[----:B------:R-:W0:Y:S03]  /*0cc0*/  SHFL.DOWN PT, R3, R4, 0x4, R5 ;  /* 0x0880000004037989 */ /* 0x000e2600000e0005 */
[----:B------:R-:W-:Y:S01]  /*0cd0*/  @!P1 IMAD.IADD R6, R6, 0x1, R7 ;  /* 0x0000000106069824 */ /* 0x000fe200078e0207 */
[----:B0-----:R-:W-:Y:S02]  /*0ce0*/  SEL R3, R3, RZ, !P0 ;  /* 0x000000ff03037207 */ /* 0x001fe40004000000 */
[----:B------:R-:W-:-:S03]  /*0cf0*/  ISETP.GT.AND P0, PT, R2, R5, PT ;  /* 0x000000050200720c */ /* 0x000fc60003f04270 */
[----:B------:R-:W-:Y:S02]  /*0d00*/  IMAD.IADD R0, R4, 0x1, R3 ;  /* 0x0000000104007824 */ /* 0x000fe400078e0203 */
[----:B------:R-:W-:-:S03]  /*0d10*/  VIADD R4, R8, 0x10 ;  /* 0x0000001008047836 */ /* 0x000fc60000000000 */
[----:B------:R-:W0:Y:S02]  /*0d20*/  SHFL.DOWN PT, R3, R0, 0x8, R5 ;  /* 0x0900000000037989 */ /* 0x000e2400000e0005 */
[----:B0-----:R-:W-:Y:S02]  /*0d30*/  SEL R3, R3, RZ, !P0 ;  /* 0x000000ff03037207 */ /* 0x001fe40004000000 */
[----:B------:R-:W-:-:S03]  /*0d40*/  ISETP.GT.AND P0, PT, R4, R5, PT ;  /* 0x000000050400720c */ /* 0x000fc60003f04270 */
[----:B------:R-:W-:-:S05]  /*0d50*/  IMAD.IADD R2, R0, 0x1, R3 ;  /* 0x0000000100027824 */ /* 0x000fca00078e0203 */
[----:B------:R-:W0:Y:S02]  /*0d60*/  SHFL.DOWN PT, R3, R2, 0x10, R5 ;  /* 0x0a00000002037989 */ /* 0x000e2400000e0005 */
[----:B0-----:R-:W-:Y:S02]  /*0d70*/  SEL R3, R3, RZ, !P0 ;  /* 0x000000ff03037207 */ /* 0x001fe40004000000 */
[----:B------:R-:W-:-:S03]  /*0d80*/  ISETP.NE.AND P0, PT, R9, RZ, PT ;  /* 0x000000ff0900720c */ /* 0x000fc60003f05270 */
[----:B------:R-:W-:-:S05]  /*0d90*/  IMAD.IADD R3, R2, 0x1, R3 ;  /* 0x0000000102037824 */ /* 0x000fca00078e0203 */
[----:B------:R4:W-:Y:S01]  /*0da0*/  @!P1 STS [R6+0x8], R3 ;  /* 0x0000080306009388 */ /* 0x0009e20000000800 */
[----:B------:R-:W-:Y:S06]  /*0db0*/  BAR.SYNC.DEFER_BLOCKING 0x0 ;  /* 0x0000000000007b1d */ /* 0x000fec0000010000 */
[----:B------:R-:W-:Y:S05]  /*0dc0*/  @P0 BRA `(.L_x_17) ;  /* 0x0000002800d80947 */ /* 0x000fea0003800000 */
[----:B------:R-:W0:Y:S01]  /*0dd0*/  S2UR UR5, SR_CgaCtaId ;  /* 0x00000000000579c3 */ /* 0x000e220000008800 */
[----:B------:R-:W-:Y:S01]  /*0de0*/  UMOV UR4, 0x400 ;  /* 0x0000040000047882 */ /* 0x000fe20000000000 */
[C---:B------:R-:W-:Y:S02]  /*0df0*/  ISETP.GT.AND P2, PT, R20.reuse, 0x40, PT ;  /* 0x000000401400780c */ /* 0x040fe40003f44270 */
[C---:B------:R-:W-:Y:S02]  /*0e00*/  ISETP.GT.AND P1, PT, R20.reuse, 0x20, PT ;  /* 0x000000201400780c */ /* 0x040fe40003f24270 */
[----:B------:R-:W-:Y:S01]  /*0e10*/  ISETP.GT.AND P3, PT, R20, 0x80, PT ;  /* 0x000000801400780c */ /* 0x000fe20003f64270 */
[----:B0-----:R-:W-:-:S09]  /*0e20*/  ULEA UR4, UR5, UR4, 0x18 ;  /* 0x0000000405047291 */ /* 0x001fd2000f8ec0ff */
[----:B----4-:R-:W0:Y:S04]  /*0e30*/  LDS.128 R4, [UR4+0x10] ;  /* 0x00001004ff047984 */ /* 0x010e280008000c00 */
[----:B------:R-:W1:Y:S04]  /*0e40*/  LDS R0, [UR4+0xc] ;  /* 0x00000c04ff007984 */ /* 0x000e680008000800 */
[----:B------:R-:W2:Y:S01]  /*0e50*/  LDS.64 R8, [UR4+0x20] ;  /* 0x00002004ff087984 */ /* 0x000ea20008000a00 */
[----:B0-----:R-:W-:Y:S02]  /*0e60*/  SEL R4, R4, RZ, P2 ;  /* 0x000000ff04047207 */ /* 0x001fe40001000000 */
[----:B------:R-:W-:-:S02]  /*0e70*/  ISETP.GT.AND P2, PT, R20, 0x60, PT ;  /* 0x000000601400780c */ /* 0x000fc40003f44270 */
[----:B-1----:R-:W-:Y:S02]  /*0e80*/  SEL R0, R0, RZ, P1 ;  /* 0x000000ff00007207 */ /* 0x002fe40000800000 */
[----:B------:R-:W-:Y:S02]  /*0e90*/  SEL R5, R5, RZ, P2 ;  /* 0x000000ff05057207 */ /* 0x000fe40001000000 */
[----:B------:R-:W-:Y:S02]  /*0ea0*/  IADD3 R0, PT, PT, R4, R0, R3 ;  /* 0x0000000004007210 */ /* 0x000fe40007ffe003 */
[----:B------:R-:W-:Y:S02]  /*0eb0*/  ISETP.GT.AND P1, PT, R20, 0xa0, PT ;  /* 0x000000a01400780c */ /* 0x000fe40003f24270 */
[----:B------:R-:W-:Y:S02]  /*0ec0*/  SEL R6, R6, RZ, P3 ;  /* 0x000000ff06067207 */ /* 0x000fe40001800000 */
[----:B------:R-:W-:-:S02]  /*0ed0*/  ISETP.GT.AND P2, PT, R20, 0xc0, PT ;  /* 0x000000c01400780c */ /* 0x000fc40003f44270 */
[----:B------:R-:W-:Y:S02]  /*0ee0*/  ISETP.GT.AND P3, PT, R20, 0xe0, PT ;  /* 0x000000e01400780c */ /* 0x000fe40003f64270 */
[----:B------:R-:W-:Y:S02]  /*0ef0*/  SEL R7, R7, RZ, P1 ;  /* 0x000000ff07077207 */ /* 0x000fe40000800000 */
[----:B------:R-:W-:Y:S02]  /*0f00*/  IADD3 R0, PT, PT, R6, R0, R5 ;  /* 0x0000000006007210 */ /* 0x000fe40007ffe005 */
[----:B--2---:R-:W-:Y:S02]  /*0f10*/  SEL R8, R8, RZ, P2 ;  /* 0x000000ff08087207 */ /* 0x004fe40001000000 */
[----:B------:R-:W-:Y:S02]  /*0f20*/  SEL R9, R9, RZ, P3 ;  /* 0x000000ff09097207 */ /* 0x000fe40001800000 */
[----:B------:R-:W-:-:S05]  /*0f30*/  IADD3 R0, PT, PT, R8, R0, R7 ;  /* 0x0000000008007210 */ /* 0x000fca0007ffe007 */
[----:B------:R-:W-:Y:S01]  /*0f40*/  IMAD.IADD R3, R0, 0x1, R9 ;  /* 0x0000000100037824 */ /* 0x000fe200078e0209 */
[----:B------:R-:W-:Y:S06]  /*0f50*/  BRA `(.L_x_17) ;  /* 0x0000002800747947 */ /* 0x000fec0003800000 */
.L_x_3:
[----:B------:R-:W0:Y:S01]  /*0f60*/  S2R R0, SR_TID.X ;  /* 0x0000000000007919 */ /* 0x000e220000002100 */
[----:B------:R-:W1:Y:S01]  /*0f70*/  LDC.64 R2, c[0x0][0x380] ;  /* 0x0000e000ff027b82 */ /* 0x000e620000000a00 */
[----:B0-----:R-:W-:-:S04]  /*0f80*/  IMAD.SHL.U32 R5, R0, 0x4, RZ ;  /* 0x0000000400057824 */ /* 0x001fc800078e00ff */
[----:B-1----:R-:W-:-:S05]  /*0f90*/  IMAD.WIDE.U32 R2, R5, 0x4, R2 ;  /* 0x0000000405027825 */ /* 0x002fca00078e0002 */
[----:B------:R-:W2:Y:S04]  /*0fa0*/  LDG.E.128.CONSTANT R4, desc[UR6][R2.64] ;  /* 0x0000000602047981 */ /* 0x000ea8000c1e9d00 */
[----:B------:R-:W3:Y:S04]  /*0fb0*/  LDG.E.128.CONSTANT R8, desc[UR6][R2.64+0x1000] ;  /* 0x0010000602087981 */ /* 0x000ee8000c1e9d00 */
[----:B------:R-:W4:Y:S04]  /*0fc0*/  LDG.E.128.CONSTANT R12, desc[UR6][R2.64+0x2000] ;  /* 0x00200006020c7981 */ /* 0x000f28000c1e9d00 */
[----:B------:R-:W5:Y:S01]  /*0fd0*/  LDG.E.128.CONSTANT R16, desc[UR6][R2.64+0x3000] ;  /* 0x0030000602107981 */ /* 0x000f62000c1e9d00 */
[----:B------:R-:W-:Y:S01]  /*0fe0*/  ISETP.GE.U32.AND P0, PT, R20, 0x2000, PT ;  /* 0x000020001400780c */ /* 0x000fe20003f06070 */
[----:B------:R-:W-:Y:S01]  /*0ff0*/  IMAD.MOV.U32 R23, RZ, RZ, 0x1000 ;  /* 0x00001000ff177424 */ /* 0x000fe200078e00ff */
[----:B--2---:R-:W-:-:S04]  /*1000*/  IADD3 R5, PT, PT, R6, R5, R4 ;  /* 0x0000000506057210 */ /* 0x004fc80007ffe004 */
[----:B---3--:R-:W-:-:S04]  /*1010*/  IADD3 R5, PT, PT, R8, R7, R5 ;  /* 0x0000000708057210 */ /* 0x008fc80007ffe005 */
[----:B------:R-:W-:-:S04]  /*1020*/  IADD3 R5, PT, PT, R10, R9, R5 ;  /* 0x000000090a057210 */ /* 0x000fc80007ffe005 */
[----:B----4-:R-:W-:-:S04]  /*1030*/  IADD3 R5, PT, PT, R12, R11, R5 ;  /* 0x0000000b0c057210 */ /* 0x010fc80007ffe005 */
[----:B------:R-:W-:-:S04]  /*1040*/  IADD3 R5, PT, PT, R14, R13, R5 ;  /* 0x0000000d0e057210 */ /* 0x000fc80007ffe005 */
[----:B-----5:R-:W-:-:S04]  /*1050*/  IADD3 R5, PT, PT, R16, R15, R5 ;  /* 0x0000000f10057210 */ /* 0x020fc80007ffe005 */
[----:B------:R-:W-:-:S05]  /*1060*/  IADD3 R5, PT, PT, R18, R17, R5 ;  /* 0x0000001112057210 */ /* 0x000fca0007ffe005 */
[----:B------:R-:W-:Y:S01]  /*1070*/  IMAD.IADD R21, R19, 0x1, R5 ;  /* 0x0000000113157824 */ /* 0x000fe200078e0205 */
[----:B------:R-:W-:Y:S06]  /*1080*/  @!P0 BRA `(.L_x_18) ;  /* 0x00000000005c8947 */ /* 0x000fec0003800000 */
[----:B------:R-:W0:Y:S01]  /*1090*/  LDC R24, c[0x0][0x390] ;  /* 0x0000e400ff187b82 */ /* 0x000e220000000800 */
[----:B------:R-:W-:Y:S02]  /*10a0*/  VIADD R22, R20, 0xfffff000 ;  /* 0xfffff00014167836 */ /* 0x000fe40000000000 */
[----:B------:R-:W-:-:S07]  /*10b0*/  IMAD.MOV.U32 R23, RZ, RZ, 0x1000 ;  /* 0x00001000ff177424 */ /* 0x000fce00078e00ff */
.L_x_20:
[----:B------:R-:W-:-:S05]  /*10c0*/  IMAD.WIDE R26, R23, 0x4, R2 ;  /* 0x00000004171a7825 */ /* 0x000fca00078e0202 */
[----:B------:R-:W2:Y:S04]  /*10d0*/  LDG.E.128.CONSTANT R12, desc[UR6][R26.64] ;  /* 0x000000061a0c7981 */ /* 0x000ea8000c1e9d00 */
[----:B------:R-:W3:Y:S04]  /*10e0*/  LDG.E.128.CONSTANT R16, desc[UR6][R26.64+0x1000] ;  /* 0x001000061a107981 */ /* 0x000ee8000c1e9d00 */
[----:B------:R-:W4:Y:S04]  /*10f0*/  LDG.E.128.CONSTANT R4, desc[UR6][R26.64+0x2000] ;  /* 0x002000061a047981 */ /* 0x000f28000c1e9d00 */
[----:B------:R-:W5:Y:S01]  /*1100*/  LDG.E.128.CONSTANT R8, desc[UR6][R26.64+0x3000] ;  /* 0x003000061a087981 */ /* 0x000f62000c1e9d00 */
[----:B0-----:R-:W-:Y:S01]  /*1110*/  IMAD.MOV.U32 R20, RZ, RZ, R24 ;  /* 0x000000ffff147224 */ /* 0x001fe200078e0018 */
[----:B--2---:R-:W-:-:S04]  /*1120*/  IADD3 R13, PT, PT, R13, R12, R21 ;  /* 0x0000000c0d0d7210 */ /* 0x004fc80007ffe015 */
[----:B------:R-:W-:-:S04]  /*1130*/  IADD3 R13, PT, PT, R15, R14, R13 ;  /* 0x0000000e0f0d7210 */ /* 0x000fc80007ffe00d */
[----:B---3--:R-:W-:-:S04]  /*1140*/  IADD3 R13, PT, PT, R17, R16, R13 ;  /* 0x00000010110d7210 */ /* 0x008fc80007ffe00d */
[----:B------:R-:W-:-:S04]  /*1150*/  IADD3 R13, PT, PT, R19, R18, R13 ;  /* 0x00000012130d7210 */ /* 0x000fc80007ffe00d */
[----:B----4-:R-:W-:Y:S01]  /*1160*/  IADD3 R13, PT, PT, R5, R4, R13 ;  /* 0x00000004050d7210 */ /* 0x010fe20007ffe00d */
[----:B------:R-:W-:-:S03]  /*1170*/  IMAD.IADD R4, R20, 0x1, -R23 ;  /* 0x0000000114047824 */ /* 0x000fc600078e0a17 */
[----:B------:R-:W-:Y:S02]  /*1180*/  IADD3 R13, PT, PT, R7, R6, R13 ;  /* 0x00000006070d7210 */ /* 0x000fe40007ffe00d */
[----:B------:R-:W-:Y:S02]  /*1190*/  ISETP.GE.AND P0, PT, R4, 0x1000, PT ;  /* 0x000010000400780c */ /* 0x000fe40003f06270 */
[----:B-----5:R-:W-:-:S04]  /*11a0*/  IADD3 R13, PT, PT, R9, R8, R13 ;  /* 0x00000008090d7210 */ /* 0x020fc80007ffe00d */
[----:B------:R-:W-:-:S07]  /*11b0*/  IADD3 R21, PT, PT, R11, R10, R13 ;  /* 0x0000000a0b157210 */ /* 0x000fce0007ffe00d */
[----:B------:R-:W-:Y:S05]  /*11c0*/  @!P0 BRA `(.L_x_19) ;  /* 0x0000000400fc8947 */ /* 0x000fea0003800000 */
[----:B------:R-:W-:-:S05]  /*11d0*/  VIADD R23, R23, 0x1000 ;  /* 0x0000100017177836 */ /* 0x000fca0000000000 */
[----:B------:R-:W-:-:S13]  /*11e0*/  ISETP.GT.AND P0, PT, R23, R22, PT ;  /* 0x000000161700720c */ /* 0x000fda0003f04270 */
[----:B------:R-:W-:Y:S05]  /*11f0*/  @!P0 BRA `(.L_x_20) ;  /* 0xfffffffc00b08947 */ /* 0x000fea000383ffff */
.L_x_18:
[----:B------:R-:W-:-:S13]  /*1200*/  ISETP.GE.AND P0, PT, R23, R20, PT ;  /* 0x000000141700720c */ /* 0x000fda0003f06270 */
[----:B------:R-:W-:Y:S05]  /*1210*/  @P0 BRA `(.L_x_19) ;  /* 0x0000000400e80947 */ /* 0x000fea0003800000 */
[----:B------:R-:W-:Y:S01]  /*1220*/  IMAD.IADD R9, R20, 0x1, -R23 ;  /* 0x0000000114097824 */ /* 0x000fe200078e0a17 */
[----:B------:R-:W-:Y:S04]  /*1230*/  BSSY.RECONVERGENT B1, `(.L_x_19) ;  /* 0x0000078000017945 */ /* 0x000fe80003800200 */
[----:B------:R-:W-:-:S13]  /*1240*/  ISETP.GE.AND P0, PT, R0, R9, PT ;  /* 0x000000090000720c */ /* 0x000fda0003f06270 */
[----:B------:R-:W-:Y:S05]  /*1250*/  @P0 BRA `(.L_x_21) ;  /* 0x0000000400d40947 */ /* 0x000fea0003800000 */
[----:B------:R-:W-:Y:S01]  /*1260*/  LOP3.LUT R2, RZ, R0, RZ, 0x33, !PT ;  /* 0x00000000ff027212 */ /* 0x000fe200078e33ff */
[----:B------:R-:W-:Y:S01]  /*1270*/  BSSY.RECONVERGENT B2, `(.L_x_22) ;  /* 0x0000015000027945 */ /* 0x000fe20003800200 */
[----:B------:R-:W-:Y:S02]  /*1280*/  IMAD.MOV.U32 R8, RZ, RZ, R0 ;  /* 0x000000ffff087224 */ /* 0x000fe400078e0000 */
[----:B------:R-:W-:-:S04]  /*1290*/  IADD3 R2, PT, PT, -R23, R20, R2 ;  /* 0x0000001417027210 */ /* 0x000fc80007ffe102 */
[C---:B------:R-:W-:Y:S02]  /*12a0*/  LOP3.LUT R3, R2.reuse, 0x300, RZ, 0xc0, !PT ;  /* 0x0000030002037812 */ /* 0x040fe400078ec0ff */
[----:B------:R-:W-:Y:S02]  /*12b0*/  ISETP.GE.U32.AND P1, PT, R2, 0x300, PT ;  /* 0x000003000200780c */ /* 0x000fe40003f26070 */
[----:B------:R-:W-:-:S13]  /*12c0*/  ISETP.NE.AND P0, PT, R3, 0x300, PT ;  /* 0x000003000300780c */ /* 0x000fda0003f05270 */
[----:B------:R-:W-:Y:S05]  /*12d0*/  @!P0 BRA `(.L_x_23) ;  /* 0x0000000000388947 */ /* 0x000fea0003800000 */
[----:B------:R-:W0:Y:S01]  /*12e0*/  LDC.64 R4, c[0x0][0x380] ;  /* 0x0000e000ff047b82 */ /* 0x000e220000000a00 */
[----:B------:R-:W-:Y:S01]  /*12f0*/  LEA.HI R2, R2, 0x1, RZ, 0x18 ;  /* 0x0000000102027811 */ /* 0x000fe200078fc0ff */
[----:B------:R-:W-:Y:S02]  /*1300*/  IMAD.IADD R7, R0, 0x1, R23 ;  /* 0x0000000100077824 */ /* 0x000fe400078e0217 */
[----:B------:R-:W-:Y:S01]  /*1310*/  IMAD.MOV.U32 R8, RZ, RZ, R0 ;  /* 0x000000ffff087224 */ /* 0x000fe200078e0000 */
[----:B------:R-:W-:-:S05]  /*1320*/  LOP3.LUT R2, R2, 0x3, RZ, 0xc0, !PT ;  /* 0x0000000302027812 */ /* 0x000fca00078ec0ff */
[----:B------:R-:W-:-:S07]  /*1330*/  IMAD.MOV R6, RZ, RZ, -R2 ;  /* 0x000000ffff067224 */ /* 0x000fce00078e0a02 */
.L_x_24:
[----:B0-----:R-:W-:-:S06]  /*1340*/  IMAD.WIDE.U32 R2, R7, 0x4, R4 ;  /* 0x0000000407027825 */ /* 0x001fcc00078e0004 */
[----:B------:R-:W2:Y:S01]  /*1350*/  LDG.E.CONSTANT R2, desc[UR6][R2.64] ;  /* 0x0000000602027981 */ /* 0x000ea2000c1e9900 */
[----:B------:R-:W-:Y:S02]  /*1360*/  VIADD R6, R6, 0x1 ;  /* 0x0000000106067836 */ /* 0x000fe40000000000 */
[----:B------:R-:W-:Y:S02]  /*1370*/  VIADD R8, R8, 0x100 ;  /* 0x0000010008087836 */ /* 0x000fe40000000000 */
[----:B------:R-:W-:Y:S01]  /*1380*/  VIADD R7, R7, 0x100 ;  /* 0x0000010007077836 */ /* 0x000fe20000000000 */
[----:B------:R-:W-:Y:S01]  /*1390*/  ISETP.NE.AND P0, PT, R6, RZ, PT ;  /* 0x000000ff0600720c */ /* 0x000fe20003f05270 */
[----:B--2---:R-:W-:-:S12]  /*13a0*/  IMAD.IADD R21, R2, 0x1, R21 ;  /* 0x0000000102157824 */ /* 0x004fd800078e0215 */
[----:B------:R-:W-:Y:S05]  /*13b0*/  @P0 BRA `(.L_x_24) ;  /* 0xfffffffc00e00947 */ /* 0x000fea000383ffff */
.L_x_23:
[----:B------:R-:W-:Y:S05]  /*13c0*/  BSYNC.RECONVERGENT B2 ;  /* 0x0000000000027941 */ /* 0x000fea0003800200 */
.L_x_22:
[----:B------:R-:W-:Y:S05]  /*13d0*/  @!P1 BRA `(.L_x_21) ;  /* 0x0000000400749947 */ /* 0x000fea0003800000 */
[----:B------:R-:W0:Y:S01]  /*13e0*/  LDCU.64 UR4, c[0x0][0x380] ;  /* 0x00007000ff0477ac */ /* 0x000e220008000a00 */
[----:B------:R-:W-:Y:S01]  /*13f0*/  IMAD.IADD R5, R9, 0x1, -R8 ;  /* 0x0000000109057824 */ /* 0x000fe200078e0a08 */
[C---:B------:R-:W-:Y:S01]  /*1400*/  IADD3 R3, P0, PT, R8.reuse, R23, RZ ;  /* 0x0000001708037210 */ /* 0x040fe20007f1e0ff */
[----:B------:R-:W-:Y:S01]  /*1410*/  BSSY.RECONVERGENT B2, `(.L_x_25) ;  /* 0x0000033000027945 */ /* 0x000fe20003800200 */
[----:B------:R-:W-:Y:S02]  /*1420*/  IMAD.IADD R23, R8, 0x1, R23 ;  /* 0x0000000108177824 */ /* 0x000fe400078e0217 */
[----:B------:R-:W-:Y:S01]  /*1430*/  ISETP.GT.AND P1, PT, R5, 0xc00, PT ;  /* 0x00000c000500780c */ /* 0x000fe20003f24270 */
[----:B------:R-:W-:Y:S01]  /*1440*/  IMAD.X R4, RZ, RZ, RZ, P0 ;  /* 0x000000ffff047224 */ /* 0x000fe200000e06ff */
[----:B0-----:R-:W-:-:S04]  /*1450*/  LEA R2, P0, R3, UR4, 0x2 ;  /* 0x0000000403027c11 */ /* 0x001fc8000f8010ff */
[----:B------:R-:W-:Y:S02]  /*1460*/  LEA.HI.X R3, R3, UR5, R4, 0x2, P0 ;  /* 0x0000000503037c11 */ /* 0x000fe400080f1404 */
[----:B------:R-:W-:-:S05]  /*1470*/  IADD3 R2, P0, PT, R2, 0x800, RZ ;  /* 0x0000080002027810 */ /* 0x000fca0007f1e0ff */
[----:B------:R-:W-:Y:S01]  /*1480*/  IMAD.X R3, RZ, RZ, R3, P0 ;  /* 0x000000ffff037224 */ /* 0x000fe200000e0603 */
[----:B------:R-:W-:Y:S01]  /*1490*/  PLOP3.LUT P0, PT, PT, PT, PT, 0x80, 0x8 ;  /* 0x000000000008781c */ /* 0x000fe20003f0f070 */
[----:B------:R-:W-:-:S12]  /*14a0*/  @!P1 BRA `(.L_x_26) ;  /* 0x0000000000a49947 */ /* 0x000fd80003800000 */
[----:B------:R-:W-:Y:S01]  /*14b0*/  PLOP3.LUT P0, PT, PT, PT, PT, 0x8, 0x80 ;  /* 0x000000000080781c */ /* 0x000fe20003f0e170 */
[----:B------:R-:W-:-:S12]  /*14c0*/  VIADD R11, R9, 0xfffff400 ;  /* 0xfffff400090b7836 */ /* 0x000fd80000000000 */
.L_x_27:
[----:B------:R-:W0:Y:S01]  /*14d0*/  LDC.64 R4, c[0x0][0x380] ;  /* 0x0000e000ff047b82 */ /* 0x000e220000000a00 */
[C---:B------:R-:W-:Y:S01]  /*14e0*/  VIADD R27, R23.reuse, 0x400 ;  /* 0x00000400171b7836 */ /* 0x040fe20000000000 */
[----:B------:R-:W2:Y:S01]  /*14f0*/  LDG.E.CONSTANT R12, desc[UR6][R2.64+-0x400] ;  /* 0xfffc0006020c7981 */ /* 0x000ea2000c1e9900 */
[----:B------:R-:W-:-:S03]  /*1500*/  VIADD R7, R23, 0x800 ;  /* 0x0000080017077836 */ /* 0x000fc60000000000 */
[----:B------:R-:W3:Y:S04]  /*1510*/  LDG.E.CONSTANT R18, desc[UR6][R2.64] ;  /* 0x0000000602127981 */ /* 0x000ee8000c1e9900 */
[----:B------:R-:W3:Y:S04]  /*1520*/  LDG.E.CONSTANT R17, desc[UR6][R2.64+0x400] ;  /* 0x0004000602117981 */ /* 0x000ee8000c1e9900 */
[----:B------:R-:W4:Y:S01]  /*1530*/  LDG.E.CONSTANT R15, desc[UR6][R2.64+0xc00] ;  /* 0x000c0006020f7981 */ /* 0x000f22000c1e9900 */
[----:B------:R-:W-:-:S03]  /*1540*/  VIADD R29, R23, 0xc00 ;  /* 0x00000c00171d7836 */ /* 0x000fc60000000000 */
[----:B------:R-:W5:Y:S04]  /*1550*/  LDG.E.CONSTANT R14, desc[UR6][R2.64+0x1000] ;  /* 0x00100006020e7981 */ /* 0x000f68000c1e9900 */
[----:B------:R-:W5:Y:S01]  /*1560*/  LDG.E.CONSTANT R13, desc[UR6][R2.64+0x1400] ;  /* 0x00140006020d7981 */ /* 0x000f62000c1e9900 */
[----:B0-----:R-:W-:-:S03]  /*1570*/  IMAD.WIDE.U32 R24, R23, 0x4, R4 ;  /* 0x0000000417187825 */ /* 0x001fc600078e0004 */
[----:B------:R-:W5:Y:S04]  /*1580*/  LDG.E.CONSTANT R19, desc[UR6][R2.64+0x1c00] ;  /* 0x001c000602137981 */ /* 0x000f68000c1e9900 */
[----:B------:R-:W2:Y:S01]  /*1590*/  LDG.E.CONSTANT R10, desc[UR6][R24.64] ;  /* 0x00000006180a7981 */ /* 0x000ea2000c1e9900 */
[----:B------:R-:W-:-:S03]  /*15a0*/  IMAD.WIDE.U32 R26, R27, 0x4, R4 ;  /* 0x000000041b1a7825 */ /* 0x000fc600078e0004 */
[----:B------:R-:W5:Y:S01]  /*15b0*/  LDG.E.CONSTANT R20, desc[UR6][R2.64+0x2400] ;  /* 0x0024000602147981 */ /* 0x000f62000c1e9900 */
[----:B------:R-:W-:-:S03]  /*15c0*/  IMAD.WIDE.U32 R6, R7, 0x4, R4 ;  /* 0x0000000407067825 */ /* 0x000fc600078e0004 */
[----:B------:R-:W4:Y:S01]  /*15d0*/  LDG.E.CONSTANT R16, desc[UR6][R26.64] ;  /* 0x000000061a107981 */ /* 0x000f22000c1e9900 */
[----:B------:R-:W-:-:S03]  /*15e0*/  IMAD.WIDE.U32 R4, R29, 0x4, R4 ;  /* 0x000000041d047825 */ /* 0x000fc600078e0004 */
[----:B------:R-:W5:Y:S04]  /*15f0*/  LDG.E.CONSTANT R6, desc[UR6][R6.64] ;  /* 0x0000000606067981 */ /* 0x000f68000c1e9900 */
[----:B------:R-:W5:Y:S04]  /*1600*/  LDG.E.CONSTANT R25, desc[UR6][R2.64+0x2000] ;  /* 0x0020000602197981 */ /* 0x000f68000c1e9900 */
[----:B------:R0:W5:Y:S04]  /*1610*/  LDG.E.CONSTANT R5, desc[UR6][R4.64] ;  /* 0x0000000604057981 */ /* 0x000168000c1e9900 */
[----:B------:R-:W5:Y:S04]  /*1620*/  LDG.E.CONSTANT R24, desc[UR6][R2.64+0x2c00] ;  /* 0x002c000602187981 */ /* 0x000f68000c1e9900 */
[----:B------:R-:W5:Y:S04]  /*1630*/  LDG.E.CONSTANT R27, desc[UR6][R2.64+0x3000] ;  /* 0x00300006021b7981 */ /* 0x000f68000c1e9900 */
[----:B------:R1:W5:Y:S01]  /*1640*/  LDG.E.CONSTANT R22, desc[UR6][R2.64+0x3400] ;  /* 0x0034000602167981 */ /* 0x000362000c1e9900 */
[----:B------:R-:W-:-:S05]  /*1650*/  VIADD R8, R8, 0x1000 ;  /* 0x0000100008087836 */ /* 0x000fca0000000000 */
[----:B------:R-:W-:Y:S02]  /*1660*/  ISETP.GE.AND P1, PT, R8, R11, PT ;  /* 0x0000000b0800720c */ /* 0x000fe40003f26270 */
[----:B0-----:R-:W-:Y:S01]  /*1670*/  IADD3 R4, P2, PT, R2, 0x4000, RZ ;  /* 0x0000400002047810 */ /* 0x001fe20007f5e0ff */
[----:B------:R-:W-:-:S04]  /*1680*/  VIADD R23, R23, 0x1000 ;  /* 0x0000100017177836 */ /* 0x000fc80000000000 */
[----:B-1----:R-:W-:Y:S02]  /*1690*/  IMAD.X R3, RZ, RZ, R3, P2 ;  /* 0x000000ffff037224 */ /* 0x002fe400010e0603 */
[----:B------:R-:W-:Y:S01]  /*16a0*/  IMAD.MOV.U32 R2, RZ, RZ, R4 ;  /* 0x000000ffff027224 */ /* 0x000fe200078e0004 */
[----:B--2---:R-:W-:-:S04]  /*16b0*/  IADD3 R10, PT, PT, R12, R10, R21 ;  /* 0x0000000a0c0a7210 */ /* 0x004fc80007ffe015 */
[----:B---3--:R-:W-:-:S04]  /*16c0*/  IADD3 R10, PT, PT, R17, R18, R10 ;  /* 0x00000012110a7210 */ /* 0x008fc80007ffe00a */
[----:B----4-:R-:W-:-:S04]  /*16d0*/  IADD3 R10, PT, PT, R15, R16, R10 ;  /* 0x000000100f0a7210 */ /* 0x010fc80007ffe00a */
[----:B-----5:R-:W-:-:S04]  /*16e0*/  IADD3 R10, PT, PT, R13, R14, R10 ;  /* 0x0000000e0d0a7210 */ /* 0x020fc80007ffe00a */
[----:B------:R-:W-:-:S04]  /*16f0*/  IADD3 R6, PT, PT, R19, R6, R10 ;  /* 0x0000000613067210 */ /* 0x000fc80007ffe00a */
[----:B------:R-:W-:-:S04]  /*1700*/  IADD3 R6, PT, PT, R20, R25, R6 ;  /* 0x0000001914067210 */ /* 0x000fc80007ffe006 */
[----:B------:R-:W-:-:S04]  /*1710*/  IADD3 R5, PT, PT, R24, R5, R6 ;  /* 0x0000000518057210 */ /* 0x000fc80007ffe006 */
[----:B------:R-:W-:Y:S01]  /*1720*/  IADD3 R21, PT, PT, R22, R27, R5 ;  /* 0x0000001b16157210 */ /* 0x000fe20007ffe005 */
[----:B------:R-:W-:Y:S06]  /*1730*/  @!P1 BRA `(.L_x_27) ;  /* 0xfffffffc00649947 */ /* 0x000fec000383ffff */
.L_x_26:
[----:B------:R-:W-:Y:S05]  /*1740*/  BSYNC.RECONVERGENT B2 ;  /* 0x0000000000027941 */ /* 0x000fea0003800200 */
.L_x_25:
[----:B------:R-:W-:Y:S01]  /*1750*/  IMAD.IADD R4, R9, 0x1, -R8 ;  /* 0x0000000109047824 */ /* 0x000fe200078e0a08 */
[----:B------:R-:W-:Y:S04]  /*1760*/  BSSY.RECONVERGENT B2, `(.L_x_28) ;  /* 0x000001a000027945 */ /* 0x000fe80003800200 */
[----:B------:R-:W-:-:S13]  /*1770*/  ISETP.GT.AND P1, PT, R4, 0x400, PT ;  /* 0x000004000400780c */ /* 0x000fda0003f24270 */
[----:B------:R-:W-:Y:S05]  /*1780*/  @!P1 BRA `(.L_x_29) ;  /* 0x00000000005c9947 */ /* 0x000fea0003800000 */
[----:B------:R-:W0:Y:S01]  /*1790*/  LDC.64 R6, c[0x0][0x380] ;  /* 0x0000e000ff067b82 */ /* 0x000e220000000a00 */
[C---:B------:R-:W-:Y:S01]  /*17a0*/  VIADD R11, R23.reuse, 0x400 ;  /* 0x00000400170b7836 */ /* 0x040fe20000000000 */
[----:B------:R-:W2:Y:S04]  /*17b0*/  LDG.E.CONSTANT R10, desc[UR6][R2.64+-0x400] ;  /* 0xfffc0006020a7981 */ /* 0x000ea8000c1e9900 */
[----:B------:R-:W3:Y:S04]  /*17c0*/  LDG.E.CONSTANT R12, desc[UR6][R2.64+0x400] ;  /* 0x00040006020c7981 */ /* 0x000ee8000c1e9900 */
[----:B------:R-:W4:Y:S04]  /*17d0*/  LDG.E.CONSTANT R13, desc[UR6][R2.64+0xc00] ;  /* 0x000c0006020d7981 */ /* 0x000f28000c1e9900 */
[----:B------:R-:W5:Y:S04]  /*17e0*/  LDG.E.CONSTANT R15, desc[UR6][R2.64+0x1000] ;  /* 0x00100006020f7981 */ /* 0x000f68000c1e9900 */
[----:B------:R1:W5:Y:S01]  /*17f0*/  LDG.E.CONSTANT R14, desc[UR6][R2.64+0x1400] ;  /* 0x00140006020e7981 */ /* 0x000362000c1e9900 */
[----:B0-----:R-:W-:-:S04]  /*1800*/  IMAD.WIDE.U32 R4, R23, 0x4, R6 ;  /* 0x0000000417047825 */ /* 0x001fc800078e0006 */
[----:B------:R-:W-:Y:S02]  /*1810*/  IMAD.WIDE.U32 R6, R11, 0x4, R6 ;  /* 0x000000040b067825 */ /* 0x000fe400078e0006 */
[----:B------:R-:W2:Y:S04]  /*1820*/  LDG.E.CONSTANT R4, desc[UR6][R4.64] ;  /* 0x0000000604047981 */ /* 0x000ea8000c1e9900 */
[----:B------:R-:W3:Y:S04]  /*1830*/  LDG.E.CONSTANT R11, desc[UR6][R2.64] ;  /* 0x00000006020b7981 */ /* 0x000ee8000c1e9900 */
[----:B------:R-:W4:Y:S01]  /*1840*/  LDG.E.CONSTANT R7, desc[UR6][R6.64] ;  /* 0x0000000606077981 */ /* 0x000f22000c1e9900 */
[----:B------:R-:W-:Y:S01]  /*1850*/  PLOP3.LUT P0, PT, PT, PT, PT, 0x8, 0x80 ;  /* 0x000000000080781c */ /* 0x000fe20003f0e170 */
[----:B------:R-:W-:-:S02]  /*1860*/  VIADD R8, R8, 0x800 ;  /* 0x0000080008087836 */ /* 0x000fc40000000000 */
[----:B------:R-:W-:Y:S01]  /*1870*/  VIADD R23, R23, 0x800 ;  /* 0x0000080017177836 */ /* 0x000fe20000000000 */
[----:B--2---:R-:W-:Y:S02]  /*1880*/  IADD3 R10, PT, PT, R10, R4, R21 ;  /* 0x000000040a0a7210 */ /* 0x004fe40007ffe015 */
[----:B------:R-:W-:Y:S02]  /*1890*/  IADD3 R4, P1, PT, R2, 0x2000, RZ ;  /* 0x0000200002047810 */ /* 0x000fe40007f3e0ff */
[----:B---3--:R-:W-:-:S03]  /*18a0*/  IADD3 R10, PT, PT, R12, R11, R10 ;  /* 0x0000000b0c0a7210 */ /* 0x008fc60007ffe00a */
[----:B------:R-:W-:Y:S01]  /*18b0*/  IMAD.X R5, RZ, RZ, R3, P1 ;  /* 0x000000ffff057224 */ /* 0x000fe200008e0603 */
[----:B----4-:R-:W-:Y:S01]  /*18c0*/  IADD3 R10, PT, PT, R13, R7, R10 ;  /* 0x000000070d0a7210 */ /* 0x010fe20007ffe00a */
[----:B-1----:R-:W-:Y:S02]  /*18d0*/  IMAD.MOV.U32 R2, RZ, RZ, R4 ;  /* 0x000000ffff027224 */ /* 0x002fe400078e0004 */
[----:B------:R-:W-:Y:S01]  /*18e0*/  IMAD.MOV.U32 R3, RZ, RZ, R5 ;  /* 0x000000ffff037224 */ /* 0x000fe200078e0005 */
[----:B-----5:R-:W-:-:S07]  /*18f0*/  IADD3 R21, PT, PT, R14, R15, R10 ;  /* 0x0000000f0e157210 */ /* 0x020fce0007ffe00a */
.L_x_29:
[----:B------:R-:W-:Y:S05]  /*1900*/  BSYNC.RECONVERGENT B2 ;  /* 0x0000000000027941 */ /* 0x000fea0003800200 */
.L_x_28:
[----:B------:R-:W-:-:S13]  /*1910*/  ISETP.LT.OR P0, PT, R8, R9, P0 ;  /* 0x000000090800720c */ /* 0x000fda0000701670 */
[----:B------:R-:W-:Y:S05]  /*1920*/  @!P0 BRA `(.L_x_21) ;  /* 0x0000000000208947 */ /* 0x000fea0003800000 */
[----:B------:R-:W0:Y:S01]  /*1930*/  LDC.64 R4, c[0x0][0x380] ;  /* 0x0000e000ff047b82 */ /* 0x000e220000000a00 */
[----:B------:R-:W2:Y:S04]  /*1940*/  LDG.E.CONSTANT R6, desc[UR6][R2.64+-0x400] ;  /* 0xfffc000602067981 */ /* 0x000ea8000c1e9900 */
[----:B------:R-:W3:Y:S04]  /*1950*/  LDG.E.CONSTANT R7, desc[UR6][R2.64] ;  /* 0x0000000602077981 */ /* 0x000ee8000c1e9900 */
[----:B------:R-:W3:Y:S01]  /*1960*/  LDG.E.CONSTANT R8, desc[UR6][R2.64+0x400] ;  /* 0x0004000602087981 */ /* 0x000ee2000c1e9900 */
[----:B0-----:R-:W-:-:S06]  /*1970*/  IMAD.WIDE.U32 R4, R23, 0x4, R4 ;  /* 0x0000000417047825 */ /* 0x001fcc00078e0004 */
[----:B------:R-:W2:Y:S02]  /*1980*/  LDG.E.CONSTANT R4, desc[UR6][R4.64] ;  /* 0x0000000604047981 */ /* 0x000ea4000c1e9900 */
[----:B--2---:R-:W-:-:S04]  /*1990*/  IADD3 R6, PT, PT, R6, R4, R21 ;  /* 0x0000000406067210 */ /* 0x004fc80007ffe015 */
[----:B---3--:R-:W-:-:S07]  /*19a0*/  IADD3 R21, PT, PT, R8, R7, R6 ;  /* 0x0000000708157210 */ /* 0x008fce0007ffe006 */
.L_x_21:
[----:B------:R-:W-:Y:S05]  /*19b0*/  BSYNC.RECONVERGENT B1 ;  /* 0x0000000000017941 */ /* 0x000fea0003800200 */
.L_x_19:
[----:B------:R-:W0:Y:S01]  /*19c0*/  S2R R8, SR_LANEID ;  /* 0x0000000000087919 */ /* 0x000e220000000000 */
[----:B------:R-:W1:Y:S01]  /*19d0*/  SHFL.DOWN PT, R2, R21, 0x1, 0x1f ;  /* 0x08201f0015027f89 */ /* 0x000e6200000e0000 */
[C---:B0-----:R-:W-:Y:S02]  /*19e0*/  ISETP.GT.AND P0, PT, R8.reuse, 0x1e, PT ;  /* 0x0000001e0800780c */ /* 0x041fe40003f04270 */
[----:B------:R-:W-:Y:S02]  /*19f0*/  ISETP.NE.AND P1, PT, R8, RZ, PT ;  /* 0x000000ff0800720c */ /* 0x000fe40003f25270 */
[----:B-1----:R-:W-:Y:S02]  /*1a00*/  SEL R2, R2, RZ, !P0 ;  /* 0x000000ff02027207 */ /* 0x002fe40004000000 */
[----:B------:R-:W-:-:S03]  /*1a10*/  ISETP.GT.AND P0, PT, R8, 0x1d, PT ;  /* 0x0000001d0800780c */ /* 0x000fc60003f04270 */
[----:B------:R-:W-:-:S05]  /*1a20*/  IMAD.IADD R2, R2, 0x1, R21 ;  /* 0x0000000102027824 */ /* 0x000fca00078e0215 */
[----:B------:R-:W0:Y:S01]  /*1a30*/  SHFL.DOWN PT, R3, R2, 0x2, 0x1f ;  /* 0x08401f0002037f89 */ /* 0x000e2200000e0000 */
[----:B------:R-:W-:Y:S01]  /*1a40*/  @!P1 MOV R6, 0x400 ;  /* 0x0000040000069802 */ /* 0x000fe20000000f00 */
[----:B------:R-:W1:Y:S01]  /*1a50*/  @!P1 S2R R7, SR_CgaCtaId ;  /* 0x0000000000079919 */ /* 0x000e620000008800 */
[----:B0-----:R-:W-:Y:S02]  /*1a60*/  SEL R3, R3, RZ, !P0 ;  /* 0x000000ff03037207 */ /* 0x001fe40004000000 */
[----:B------:R-:W-:-:S03]  /*1a70*/  ISETP.GT.AND P0, PT, R8, 0x1b, PT ;  /* 0x0000001b0800780c */ /* 0x000fc60003f04270 */
[----:B------:R-:W-:-:S05]  /*1a80*/  IMAD.IADD R3, R2, 0x1, R3 ;  /* 0x0000000102037824 */ /* 0x000fca00078e0203 */
[----:B------:R-:W0:Y:S01]  /*1a90*/  SHFL.DOWN PT, R4, R3, 0x4, 0x1f ;  /* 0x08801f0003047f89 */ /* 0x000e2200000e0000 */
[----:B-1----:R-:W-:Y:S02]  /*1aa0*/  @!P1 LEA R6, R7, R6, 0x18 ;  /* 0x0000000607069211 */ /* 0x002fe400078ec0ff */
[----:B0-----:R-:W-:Y:S02]  /*1ab0*/  SEL R4, R4, RZ, !P0 ;  /* 0x000000ff04047207 */ /* 0x001fe40004000000 */
[----:B------:R-:W-:-:S03]  /*1ac0*/  ISETP.GT.AND P0, PT, R8, 0x17, PT ;  /* 0x000000170800780c */ /* 0x000fc60003f04270 */
[----:B------:R-:W-:Y:S01]  /*1ad0*/  IMAD.IADD R4, R3, 0x1, R4 ;  /* 0x0000000103047824 */ /* 0x000fe200078e0204 */
[----:B------:R-:W-:-:S04]  /*1ae0*/  @!P1 SHF.R.U32.HI R3, RZ, 0x3, R0 ;  /* 0x00000003ff039819 */ /* 0x000fc80000011600 */
        /* <DEDUP_REMOVED lines=13> */
[----:B------:R-:W0:Y:S01]  /*1bc0*/  S2UR UR5, SR_CgaCtaId ;  /* 0x00000000000579c3 */ /* 0x000e220000008800 */
[----:B------:R-:W-:Y:S02]  /*1bd0*/  UMOV UR4, 0x400 ;  /* 0x0000040000047882 */ /* 0x000fe40000000000 */
[----:B0-----:R-:W-:-:S09]  /*1be0*/  ULEA UR4, UR5, UR4, 0x18 ;  /* 0x0000000405047291 */ /* 0x001fd2000f8ec0ff */
[----:B------:R-:W-:Y:S04]  /*1bf0*/  LDS R0, [UR4+0xc] ;  /* 0x00000c04ff007984 */ /* 0x000fe80008000800 */
[----:B---3--:R-:W0:Y:S04]  /*1c00*/  LDS.128 R4, [UR4+0x10] ;  /* 0x00001004ff047984 */ /* 0x008e280008000c00 */
[----:B------:R-:W1:Y:S01]  /*1c10*/  LDS.64 R8, [UR4+0x20] ;  /* 0x00002004ff087984 */ /* 0x000e620008000a00 */
[----:B0-----:R-:W-:-:S04]  /*1c20*/  IADD3 R0, PT, PT, R4, R0, R3 ;  /* 0x0000000004007210 */ /* 0x001fc80007ffe003 */
[----:B------:R-:W-:-:S04]  /*1c30*/  IADD3 R0, PT, PT, R6, R0, R5 ;  /* 0x0000000006007210 */ /* 0x000fc80007ffe005 */
[----:B-1----:R-:W-:-:S05]  /*1c40*/  IADD3 R0, PT, PT, R8, R0, R7 ;  /* 0x0000000008007210 */ /* 0x002fca0007ffe007 */
[----:B------:R-:W-:Y:S01]  /*1c50*/  IMAD.IADD R3, R0, 0x1, R9 ;  /* 0x0000000100037824 */ /* 0x000fe200078e0209 */
[----:B------:R-:W-:Y:S06]  /*1c60*/  BRA `(.L_x_17) ;  /* 0x0000001c00307947 */ /* 0x000fec0003800000 */
.L_x_2:
        /* <DEDUP_REMOVED lines=12> */
.L_x_32:
[----:B------:R-:W-:Y:S05]  /*1d30*/  BSYNC.RECONVERGENT B1 ;  /* 0x0000000000017941 */ /* 0x000fea0003800200 */
.L_x_31:
        /* <DEDUP_REMOVED lines=16> */
.L_x_37:
        /* <DEDUP_REMOVED lines=9> */
.L_x_36:
[----:B------:R-:W-:Y:S05]  /*1ed0*/  BSYNC.RECONVERGENT B2 ;  /* 0x0000000000027941 */ /* 0x000fea0003800200 */
.L_x_35:
        /* <DEDUP_REMOVED lines=8> */
.L_x_40:
        /* <DEDUP_REMOVED lines=35> */
.L_x_39:
[----:B------:R-:W-:Y:S05]  /*2190*/  BSYNC.RECONVERGENT B2 ;  /* 0x0000000000027941 */ /* 0x000fea0003800200 */
.L_x_38:
        /* <DEDUP_REMOVED lines=22> */
.L_x_42:
[----:B------:R-:W-:Y:S05]  /*2300*/  BSYNC.RECONVERGENT B2 ;  /* 0x0000000000027941 */ /* 0x000fea0003800200 */
.L_x_41:
        /* <DEDUP_REMOVED lines=10> */
.L_x_34:
[----:B------:R-:W-:Y:S05]  /*23b0*/  BSYNC.RECONVERGENT B1 ;  /* 0x0000000000017941 */ /* 0x000fea0003800200 */
.L_x_33:
        /* <DEDUP_REMOVED lines=38> */
[----:B------:R-:W0:Y:S04]  /*2620*/  LDS.128 R4, [UR4+0x10] ;  /* 0x00001004ff047984 */ /* 0x000e280008000c00 */
[----:B------:R-:W1:Y:S01]  /*2630*/  LDS.64 R8, [UR4+0x20] ;  /* 0x00002004ff087984 */ /* 0x000e620008000a00 */
[----:B0-----:R-:W-:-:S04]  /*2640*/  IADD3 R0, PT, PT, R4, R0, R3 ;  /* 0x0000000004007210 */ /* 0x001fc80007ffe003 */
[----:B------:R-:W-:-:S04]  /*2650*/  IADD3 R0, PT, PT, R6, R0, R5 ;  /* 0x0000000006007210 */ /* 0x000fc80007ffe005 */
[----:B-1----:R-:W-:-:S05]  /*2660*/  IADD3 R0, PT, PT, R8, R0, R7 ;  /* 0x0000000008007210 */ /* 0x002fca0007ffe007 */
[----:B--2---:R-:W-:Y:S01]  /*2670*/  IMAD.IADD R3, R0, 0x1, R9 ;  /* 0x0000000100037824 */ /* 0x004fe200078e0209 */
[----:B------:R-:W-:Y:S06]  /*2680*/  BRA `(.L_x_17) ;  /* 0x0000001000a87947 */ /* 0x000fec0003800000 */
.L_x_43:
        /* <DEDUP_REMOVED lines=16> */
[----:B------:R-:W1:Y:S02]  /*2790*/  SHFL.DOWN PT, R2, R3, 0x2, R7 ;  /* 0x0840000003027989 */ /* 0x000e6400000e0007 */
[----:B-1----:R-:W-:Y:S02]  /*27a0*/  SEL R2, R2, RZ, !P0 ;  /* 0x000000ff02027207 */ /* 0x002fe40004000000 */
[----:B------:R-:W-:-:S03]  /*27b0*/  ISETP.GT.AND P0, PT, R8, R7, PT ;  /* 0x000000070800720c */ /* 0x000fc60003f04270 */
[----:B------:R-:W-:Y:S01]  /*27c0*/  IMAD.IADD R2, R3, 0x1, R2 ;  /* 0x0000000103027824 */ /* 0x000fe200078e0202 */
[----:B------:R-:W-:-:S04]  /*27d0*/  @!P1 SHF.R.U32.HI R3, RZ, 0x3, R9 ;  /* 0x00000003ff039819 */ /* 0x000fc80000011609 */
[----:B------:R-:W1:Y:S02]  /*27e0*/  SHFL.DOWN PT, R4, R2, 0x4, R7 ;  /* 0x0880000002047989 */ /* 0x000e6400000e0007 */
[----:B-1----:R-:W-:Y:S01]  /*27f0*/  SEL R5, R4, RZ, !P0 ;  /* 0x000000ff04057207 */ /* 0x002fe20004000000 */
[C---:B------:R-:W-:Y:S02]  /*2800*/  VIADD R4, R6.reuse, 0x8 ;  /* 0x0000000806047836 */ /* 0x040fe40000000000 */
[----:B------:R-:W-:Y:S02]  /*2810*/  VIADD R6, R6, 0x10 ;  /* 0x0000001006067836 */ /* 0x000fe40000000000 */
[----:B------:R-:W-:Y:S01]  /*2820*/  IMAD.IADD R5, R2, 0x1, R5 ;  /* 0x0000000102057824 */ /* 0x000fe200078e0205 */
[----:B------:R-:W-:Y:S02]  /*2830*/  ISETP.GT.AND P0, PT, R4, R7, PT ;  /* 0x000000070400720c */ /* 0x000fe40003f04270 */
[----:B------:R-:W-:-:S02]  /*2840*/  @!P1 MOV R4, 0x400 ;  /* 0x0000040000049802 */ /* 0x000fc40000000f00 */
[----:B------:R-:W1:Y:S02]  /*2850*/  SHFL.DOWN PT, R0, R5, 0x8, R7 ;  /* 0x0900000005007989 */ /* 0x000e6400000e0007 */
[----:B0-----:R-:W-:Y:S02]  /*2860*/  @!P1 LEA R11, R11, R4, 0x18 ;  /* 0x000000040b0b9211 */ /* 0x001fe400078ec0ff */
[----:B------:R-:W-:-:S05]  /*2870*/  @!P1 LOP3.LUT R4, R3, 0x7c, RZ, 0xc0, !PT ;  /* 0x0000007c03049812 */ /* 0x000fca00078ec0ff */
[----:B------:R-:W-:Y:S01]  /*2880*/  @!P1 IMAD.IADD R4, R4, 0x1, R11 ;  /* 0x0000000104049824 */ /* 0x000fe200078e020b */
[----:B-1----:R-:W-:Y:S02]  /*2890*/  SEL R0, R0, RZ, !P0 ;  /* 0x000000ff00007207 */ /* 0x002fe40004000000 */
        /* <DEDUP_REMOVED lines=15> */
[----:B-1----:R-:W0:Y:S04]  /*2990*/  LDS.128 R4, [UR4+0x10] ;  /* 0x00001004ff047984 */ /* 0x002e280008000c00 */
        /* <DEDUP_REMOVED lines=18> */
.L_x_30:
[----:B------:R-:W0:Y:S01]  /*2ac0*/  S2R R0, SR_TID.X ;  /* 0x0000000000007919 */ /* 0x000e220000002100 */
[----:B------:R-:W0:Y:S02]  /*2ad0*/  LDC.64 R2, c[0x0][0x380] ;  /* 0x0000e000ff027b82 */ /* 0x000e240000000a00 */
[----:B0-----:R-:W-:-:S05]  /*2ae0*/  IMAD.WIDE.U32 R2, R0, 0x4, R2 ;  /* 0x0000000400027825 */ /* 0x001fca00078e0002 */
[----:B------:R-:W2:Y:S04]  /*2af0*/  LDG.E.CONSTANT R19, desc[UR6][R2.64] ;  /* 0x0000000602137981 */ /* 0x000ea8000c1e9900 */
[----:B------:R-:W2:Y:S04]  /*2b00*/  LDG.E.CONSTANT R4, desc[UR6][R2.64+0x400] ;  /* 0x0004000602047981 */ /* 0x000ea8000c1e9900 */
[----:B------:R-:W2:Y:S04]  /*2b10*/  LDG.E.CONSTANT R5, desc[UR6][R2.64+0x800] ;  /* 0x0008000602057981 */ /* 0x000ea8000c1e9900 */
[----:B------:R-:W3:Y:S04]  /*2b20*/  LDG.E.CONSTANT R6, desc[UR6][R2.64+0xc00] ;  /* 0x000c000602067981 */ /* 0x000ee8000c1e9900 */
[----:B------:R-:W3:Y:S04]  /*2b30*/  LDG.E.CONSTANT R7, desc[UR6][R2.64+0x1000] ;  /* 0x0010000602077981 */ /* 0x000ee8000c1e9900 */
[----:B------:R-:W4:Y:S04]  /*2b40*/  LDG.E.CONSTANT R8, desc[UR6][R2.64+0x1400] ;  /* 0x0014000602087981 */ /* 0x000f28000c1e9900 */
[----:B------:R-:W4:Y:S04]  /*2b50*/  LDG.E.CONSTANT R9, desc[UR6][R2.64+0x1800] ;  /* 0x0018000602097981 */ /* 0x000f28000c1e9900 */
[----:B------:R-:W5:Y:S04]  /*2b60*/  LDG.E.CONSTANT R10, desc[UR6][R2.64+0x1c00] ;  /* 0x001c0006020a7981 */ /* 0x000f68000c1e9900 */
[----:B------:R-:W5:Y:S04]  /*2b70*/  LDG.E.CONSTANT R11, desc[UR6][R2.64+0x2000] ;  /* 0x00200006020b7981 */ /* 0x000f68000c1e9900 */
[----:B------:R-:W5:Y:S04]  /*2b80*/  LDG.E.CONSTANT R12, desc[UR6][R2.64+0x2400] ;  /* 0x00240006020c7981 */ /* 0x000f68000c1e9900 */
[----:B------:R-:W5:Y:S04]  /*2b90*/  LDG.E.CONSTANT R13, desc[UR6][R2.64+0x2800] ;  /* 0x00280006020d7981 */ /* 0x000f68000c1e9900 */
[----:B------:R-:W5:Y:S04]  /*2ba0*/  LDG.E.CONSTANT R14, desc[UR6][R2.64+0x2c00] ;  /* 0x002c0006020e7981 */ /* 0x000f68000c1e9900 */
[----:B------:R-:W5:Y:S04]  /*2bb0*/  LDG.E.CONSTANT R15, desc[UR6][R2.64+0x3000] ;  /* 0x00300006020f7981 */ /* 0x000f68000c1e9900 */
[----:B------:R-:W5:Y:S04]  /*2bc0*/  LDG.E.CONSTANT R16, desc[UR6][R2.64+0x3400] ;  /* 0x0034000602107981 */ /* 0x000f68000c1e9900 */
[----:B------:R-:W5:Y:S04]  /*2bd0*/  LDG.E.CONSTANT R17, desc[UR6][R2.64+0x3800] ;  /* 0x0038000602117981 */ /* 0x000f68000c1e9900 */
[----:B------:R-:W5:Y:S01]  /*2be0*/  LDG.E.CONSTANT R18, desc[UR6][R2.64+0x3c00] ;  /* 0x003c000602127981 */ /* 0x000f62000c1e9900 */
[----:B------:R-:W-:-:S02]  /*2bf0*/  ISETP.GE.U32.AND P0, PT, R20, 0x2000, PT ;  /* 0x000020001400780c */ /* 0x000fc40003f06070 */
[----:B--2---:R-:W-:-:S04]  /*2c00*/  IADD3 R4, PT, PT, R5, R4, R19 ;  /* 0x0000000405047210 */ /* 0x004fc80007ffe013 */
[----:B---3--:R-:W-:-:S04]  /*2c10*/  IADD3 R4, PT, PT, R7, R6, R4 ;  /* 0x0000000607047210 */ /* 0x008fc80007ffe004 */
[----:B----4-:R-:W-:-:S04]  /*2c20*/  IADD3 R4, PT, PT, R9, R8, R4 ;  /* 0x0000000809047210 */ /* 0x010fc80007ffe004 */
[----:B-----5:R-:W-:Y:S01]  /*2c30*/  IADD3 R4, PT, PT, R11, R10, R4 ;  /* 0x0000000a0b047210 */ /* 0x020fe20007ffe004 */
[----:B------:R-:W-:-:S03]  /*2c40*/  IMAD.MOV.U32 R11, RZ, RZ, 0x1000 ;  /* 0x00001000ff0b7424 */ /* 0x000fc600078e00ff */
[----:B------:R-:W-:-:S04]  /*2c50*/  IADD3 R4, PT, PT, R13, R12, R4 ;  /* 0x0000000c0d047210 */ /* 0x000fc80007ffe004 */
[----:B------:R-:W-:-:S04]  /*2c60*/  IADD3 R4, PT, PT, R15, R14, R4 ;  /* 0x0000000e0f047210 */ /* 0x000fc80007ffe004 */
[----:B------:R-:W-:-:S05]  /*2c70*/  IADD3 R17, PT, PT, R17, R16, R4 ;  /* 0x0000001011117210 */ /* 0x000fca0007ffe004 */
[----:B------:R-:W-:Y:S01]  /*2c80*/  IMAD.IADD R8, R18, 0x1, R17 ;  /* 0x0000000112087824 */ /* 0x000fe200078e0211 */
[----:B------:R-:W-:Y:S06]  /*2c90*/  @!P0 BRA `(.L_x_44) ;  /* 0x00000000008c8947 */ /* 0x000fec0003800000 */
[----:B------:R-:W0:Y:S01]  /*2ca0*/  LDC R7, c[0x0][0x390] ;  /* 0x0000e400ff077b82 */ /* 0x000e220000000800 */
[----:B------:R-:W-:Y:S02]  /*2cb0*/  VIADD R6, R20, 0xfffff000 ;  /* 0xfffff00014067836 */ /* 0x000fe40000000000 */
[----:B------:R-:W-:-:S07]  /*2cc0*/  IMAD.MOV.U32 R11, RZ, RZ, 0x1000 ;  /* 0x00001000ff0b7424 */ /* 0x000fce00078e00ff */
.L_x_46:
[----:B------:R-:W-:-:S05]  /*2cd0*/  IMAD.WIDE R4, R11, 0x4, R2 ;  /* 0x000000040b047825 */ /* 0x000fca00078e0202 */
        /* <DEDUP_REMOVED lines=16> */
[----:B--2---:R-:W-:-:S04]  /*2de0*/  IADD3 R18, PT, PT, R18, R19, R8 ;  /* 0x0000001312127210 */ /* 0x004fc80007ffe008 */
[----:B---3--:R-:W-:Y:S01]  /*2df0*/  IADD3 R18, PT, PT, R21, R20, R18 ;  /* 0x0000001415127210 */ /* 0x008fe20007ffe012 */
[----:B0-----:R-:W-:-:S04]  /*2e00*/  IMAD.MOV.U32 R20, RZ, RZ, R7 ;  /* 0x000000ffff147224 */ /* 0x001fc800078e0007 */
[----:B------:R-:W-:Y:S01]  /*2e10*/  IMAD.IADD R8, R20, 0x1, -R11 ;  /* 0x0000000114087824 */ /* 0x000fe200078e0a0b */
[----:B----4-:R-:W-:-:S04]  /*2e20*/  IADD3 R18, PT, PT, R23, R22, R18 ;  /* 0x0000001617127210 */ /* 0x010fc80007ffe012 */
[----:B------:R-:W-:Y:S02]  /*2e30*/  ISETP.GE.AND P0, PT, R8, 0x1000, PT ;  /* 0x000010000800780c */ /* 0x000fe40003f06270 */
[----:B-----5:R-:W-:-:S04]  /*2e40*/  IADD3 R18, PT, PT, R25, R24, R18 ;  /* 0x0000001819127210 */ /* 0x020fc80007ffe012 */
[----:B------:R-:W-:-:S04]  /*2e50*/  IADD3 R14, PT, PT, R14, R17, R18 ;  /* 0x000000110e0e7210 */ /* 0x000fc80007ffe012 */
[----:B------:R-:W-:-:S04]  /*2e60*/  IADD3 R12, PT, PT, R15, R12, R14 ;  /* 0x0000000c0f0c7210 */ /* 0x000fc80007ffe00e */
[----:B------:R-:W-:-:S04]  /*2e70*/  IADD3 R10, PT, PT, R10, R13, R12 ;  /* 0x0000000d0a0a7210 */ /* 0x000fc80007ffe00c */
[----:B------:R-:W-:Y:S01]  /*2e80*/  IADD3 R8, PT, PT, R16, R9, R10 ;  /* 0x0000000910087210 */ /* 0x000fe20007ffe00a */
[----:B------:R-:W-:Y:S06]  /*2e90*/  @!P0 BRA `(.L_x_45) ;  /* 0x0000000400fc8947 */ /* 0x000fec0003800000 */
[----:B------:R-:W-:-:S05]  /*2ea0*/  VIADD R11, R11, 0x1000 ;  /* 0x000010000b0b7836 */ /* 0x000fca0000000000 */
[----:B------:R-:W-:-:S13]  /*2eb0*/  ISETP.GT.AND P0, PT, R11, R6, PT ;  /* 0x000000060b00720c */ /* 0x000fda0003f04270 */
[----:B------:R-:W-:Y:S05]  /*2ec0*/  @!P0 BRA `(.L_x_46) ;  /* 0xfffffffc00808947 */ /* 0x000fea000383ffff */
.L_x_44:
        /* <DEDUP_REMOVED lines=20> */
.L_x_50:
        /* <DEDUP_REMOVED lines=8> */
.L_x_49:
[----:B------:R-:W-:Y:S05]  /*3090*/  BSYNC.RECONVERGENT B2 ;  /* 0x0000000000027941 */ /* 0x000fea0003800200 */
.L_x_48:
        /* <DEDUP_REMOVED lines=16> */
.L_x_53:
        /* <DEDUP_REMOVED lines=20> */
[----:B------:R-:W5:Y:S04]  /*32e0*/  LDG.E.CONSTANT R22, desc[UR6][R2.64+0x2400] ;  /* 0x0024000602167981 */ /* 0x000f68000c1e9900 */
[----:B------:R0:W5:Y:S04]  /*32f0*/  LDG.E.CONSTANT R5, desc[UR6][R4.64] ;  /* 0x0000000604057981 */ /* 0x000168000c1e9900 */
        /* <DEDUP_REMOVED lines=17> */
.L_x_52:
[----:B------:R-:W-:Y:S05]  /*3410*/  BSYNC.RECONVERGENT B2 ;  /* 0x0000000000027941 */ /* 0x000fea0003800200 */
.L_x_51:
        /* <DEDUP_REMOVED lines=10> */
[----:B------:R-:W5:Y:S01]  /*34c0*/  LDG.E.CONSTANT R16, desc[UR6][R2.64+0x1400] ;  /* 0x0014000602107981 */ /* 0x000f62000c1e9900 */
[----:B0-----:R-:W-:-:S04]  /*34d0*/  IMAD.WIDE.U32 R4, R11, 0x4, R6 ;  /* 0x000000040b047825 */ /* 0x001fc800078e0006 */
[----:B------:R-:W-:Y:S02]  /*34e0*/  IMAD.WIDE.U32 R6, R13, 0x4, R6 ;  /* 0x000000040d067825 */ /* 0x000fe400078e0006 */
[----:B------:R0:W2:Y:S04]  /*34f0*/  LDG.E.CONSTANT R5, desc[UR6][R4.64] ;  /* 0x0000000604057981 */ /* 0x0000a8000c1e9900 */
[----:B------:R1:W3:Y:S04]  /*3500*/  LDG.E.CONSTANT R13, desc[UR6][R2.64] ;  /* 0x00000006020d7981 */ /* 0x0002e8000c1e9900 */
[----:B------:R-:W4:Y:S01]  /*3510*/  LDG.E.CONSTANT R7, desc[UR6][R6.64] ;  /* 0x0000000606077981 */ /* 0x000f22000c1e9900 */
[----:B0-----:R-:W-:Y:S01]  /*3520*/  IADD3 R4, P1, PT, R2, 0x2000, RZ ;  /* 0x0000200002047810 */ /* 0x001fe20007f3e0ff */
[----:B------:R-:W-:Y:S01]  /*3530*/  VIADD R10, R10, 0x800 ;  /* 0x000008000a0a7836 */ /* 0x000fe20000000000 */
[----:B------:R-:W-:Y:S01]  /*3540*/  PLOP3.LUT P0, PT, PT, PT, PT, 0x8, 0x80 ;  /* 0x000000000080781c */ /* 0x000fe20003f0e170 */
[----:B------:R-:W-:-:S02]  /*3550*/  VIADD R11, R11, 0x800 ;  /* 0x000008000b0b7836 */ /* 0x000fc40000000000 */
[----:B-1----:R-:W-:Y:S01]  /*3560*/  IMAD.MOV.U32 R2, RZ, RZ, R4 ;  /* 0x000000ffff027224 */ /* 0x002fe200078e0004 */
[----:B--2---:R-:W-:-:S04]  /*3570*/  IADD3 R12, PT, PT, R12, R5, R8 ;  /* 0x000000050c0c7210 */ /* 0x004fc80007ffe008 */
[----:B---3--:R-:W-:Y:S01]  /*3580*/  IADD3 R12, PT, PT, R14, R13, R12 ;  /* 0x0000000d0e0c7210 */ /* 0x008fe20007ffe00c */
[----:B------:R-:W-:-:S03]  /*3590*/  IMAD.X R5, RZ, RZ, R3, P1 ;  /* 0x000000ffff057224 */ /* 0x000fc600008e0603 */
[----:B----4-:R-:W-:Y:S01]  /*35a0*/  IADD3 R12, PT, PT, R15, R7, R12 ;  /* 0x000000070f0c7210 */ /* 0x010fe20007ffe00c */
[----:B------:R-:W-:-:S03]  /*35b0*/  IMAD.MOV.U32 R3, RZ, RZ, R5 ;  /* 0x000000ffff037224 */ /* 0x000fc600078e0005 */
[----:B-----5:R-:W-:-:S07]  /*35c0*/  IADD3 R8, PT, PT, R16, R17, R12 ;  /* 0x0000001110087210 */ /* 0x020fce0007ffe00c */
.L_x_55:
[----:B------:R-:W-:Y:S05]  /*35d0*/  BSYNC.RECONVERGENT B2 ;  /* 0x0000000000027941 */ /* 0x000fea0003800200 */
.L_x_54:
        /* <DEDUP_REMOVED lines=10> */
.L_x_47:
[----:B------:R-:W-:Y:S05]  /*3680*/  BSYNC.RECONVERGENT B1 ;  /* 0x0000000000017941 */ /* 0x000fea0003800200 */
.L_x_45:
[----:B------:R-:W0:Y:S01]  /*3690*/  S2R R9, SR_LANEID ;  /* 0x0000000000097919 */ /* 0x000e220000000000 */
[----:B------:R-:W1:Y:S01]  /*36a0*/  SHFL.DOWN PT, R2, R8, 0x1, 0x1f ;  /* 0x08201f0008027f89 */ /* 0x000e6200000e0000 */
[C---:B0-----:R-:W-:Y:S02]  /*36b0*/  ISETP.GT.AND P0, PT, R9.reuse, 0x1e, PT ;  /* 0x0000001e0900780c */ /* 0x041fe40003f04270 */
[C---:B------:R-:W-:Y:S02]  /*36c0*/  ISETP.NE.AND P1, PT, R9.reuse, RZ, PT ;  /* 0x000000ff0900720c */ /* 0x040fe40003f25270 */
        /* <DEDUP_REMOVED lines=37> */
[----:B0-----:R-:W-:-:S07]  /*3920*/  IMAD.IADD R3, R0, 0x1, R9 ;  /* 0x0000000100037824 */ /* 0x001fce00078e0209 */
.L_x_17:
[----:B------:R-:W-:Y:S05]  /*3930*/  BSYNC.RECONVERGENT B0 ;  /* 0x0000000000007941 */ /* 0x000fea0003800200 */
.L_x_1:
[----:B------:R-:W-:Y:S05]  /*3940*/  @P0 EXIT ;  /* 0x000000000000094d */ /* 0x000fea0003800000 */
[----:B-1----:R-:W1:Y:S01]  /*3950*/  LDC.64 R4, c[0x0][0x388] ;  /* 0x0000e200ff047b82 */ /* 0x002e620000000a00 */
[----:B------:R-:W0:Y:S02]  /*3960*/  LDCU UR4, c[0x0][0x398] ;  /* 0x00007300ff0477ac */ /* 0x000e240008000800 */
[----:B0-234-:R-:W-:-:S05]  /*3970*/  VIADD R3, R3, UR4 ;  /* 0x0000000403037c36 */ /* 0x01dfca0008000000 */
[----:B-1----:R-:W-:Y:S01]  /*3980*/  STG.E desc[UR6][R4.64], R3 ;  /* 0x0000000304007986 */ /* 0x002fe2000c101906 */
[----:B------:R-:W-:Y:S05]  /*3990*/  EXIT ;  /* 0x000000000000794d */ /* 0x000fea0003800000 */
.L_x_56:
[----:B------:R-:W-:-:S00]  /*39a0*/  BRA `(.L_x_56) ;  /* 0xfffffffc00fc7947 */ /* 0x000fc0000383ffff */
[----:B------:R-:W-:-:S00]  /*39b0*/  NOP ;  /* 0x0000000000007918 */ /* 0x000fc00000000000 */
        /* <DEDUP_REMOVED lines=12> */
.L_x_354:


//--------------------- .text._ZN3cub18CUB_300001_SM_10006detail6reduce18DeviceReduceKernelINS2_10policy_hubIiyN4cuda3std3__44plusIiEEE10Policy1000EPiyS9_iNS7_10__identityEEEvT0_PT3_T1_NS0_13GridEvenShareISH_EET2_T4_ --------------------------
	.section	.text._ZN3cub18CUB_300001_SM_10006detail6reduce18DeviceReduceKernelINS2_10policy_hubIiyN4cuda3std3__44plusIiEEE10Policy1000EPiyS9_iNS7_10__identityEEEvT0_PT3_T1_NS0_13GridEvenShareISH_EET2_T4_,"ax",@progbits
	.align	128
        .global         _ZN3cub18CUB_300001_SM_10006detail6reduce18DeviceReduceKernelINS2_10policy_hubIiyN4cuda3std3__44plusIiEEE10Policy1000EPiyS9_iNS7_10__identityEEEvT0_PT3_T1_NS0_13GridEvenShareISH_EET2_T4_
        .type           _ZN3cub18CUB_300001_SM_10006detail6reduce18DeviceReduceKernelINS2_10policy_hubIiyN4cuda3std3__44plusIiEEE10Policy1000EPiyS9_iNS7_10__identityEEEvT0_PT3_T1_NS0_13GridEvenShareISH_EET2_T4_,@function
        .size           _ZN3cub18CUB_300001_SM_10006detail6reduce18DeviceReduceKernelINS2_10policy_hubIiyN4cuda3std3__44plusIiEEE10Policy1000EPiyS9_iNS7_10__identityEEEvT0_PT3_T1_NS0_13GridEvenShareISH_EET2_T4_,(.L_x_355 - _ZN3cub18CUB_300001_SM_10006detail6reduce18DeviceReduceKernelINS2_10policy_hubIiyN4cuda3std3__44plusIiEEE10Policy1000EPiyS9_iNS7_10__identityEEEvT0_PT3_T1_NS0_13GridEvenShareISH_EET2_T4_)
        .other          _ZN3cub18CUB_300001_SM_10006detail6reduce18DeviceReduceKernelINS2_10policy_hubIiyN4cuda3std3__44plusIiEEE10Policy1000EPiyS9_iNS7_10__identityEEEvT0_PT3_T1_NS0_13GridEvenShareISH_EET2_T4_,@"STO_CUDA_ENTRY STV_DEFAULT"
_ZN3cub18CUB_300001_SM_10006detail6reduce18DeviceReduceKernelINS2_10policy_hubIiyN4cuda3std3__44plusIiEEE10Policy1000EPiyS9_iNS7_10__identityEEEvT0_PT3_T1_NS0_13GridEvenShareISH_EET2_T4_:
.text._ZN3cub18CUB_300001_SM_10006detail6reduce18DeviceReduceKernelINS2_10policy_hubIiyN4cuda3std3__44plusIiEEE10Policy1000EPiyS9_iNS7_10__identityEEEvT0_PT3_T1_NS0_13GridEvenShareISH_EET2_T4_:
[----:B------:R-:W-:Y:S01]  /*0000*/  LDC R1, c[0x0][0x37c] ;  /* 0x0000df00ff017b82 */ /* 0x000fe20000000800 */
[----:B------:R-:W0:Y:S07]  /*0010*/  LDCU UR10, c[0x0][0x380] ;  /* 0x00007000ff0a77ac */ /* 0x000e2e0008000800 */
[----:B------:R-:W1:Y:S01]  /*0020*/  S2UR UR15, SR_CTAID.X ;  /* 0x00000000000f79c3 */ /* 0x000e620000002500 */
[----:B------:R-:W-:Y:S01]  /*0030*/  BSSY.RECONVERGENT B0, `(.L_x_57) ;  /* 0x00003fb000007945 */ /* 0x000fe20003800200 */
[----:B------:R-:W2:Y:S01]  /*0040*/  LDCU UR5, c[0x0][0x3c0] ;  /* 0x00007800ff0577ac */ /* 0x000ea20008000800 */
[----:B------:R-:W3:Y:S01]  /*0050*/  LDCU.64 UR12, c[0x0][0x358] ;  /* 0x00006b00ff0c77ac */ /* 0x000ee20008000a00 */
[----:B0-----:R-:W-:-:S02]  /*0060*/  ULOP3.LUT UP0, URZ, UR10, 0xf, URZ, 0xc0, !UPT ;  /* 0x0000000f0aff7892 */ /* 0x001fc4000f80c0ff */
[----:B--2---:R-:W-:Y:S02]  /*0070*/  USHF.L.U32 UR5, UR5, 0xc, URZ ;  /* 0x0000000c05057899 */ /* 0x004fe400080006ff */
[----:B-1----:R-:W-:Y:S02]  /*0080*/  USHF.L.U32 UR4, UR15, 0xc, URZ ;  /* 0x0000000c0f047899 */ /* 0x002fe400080006ff */
[----:B------:R-:W-:-:S03]  /*0090*/  USHF.R.S32.HI UR6, URZ, 0x1f, UR5 ;  /* 0x0000001fff067899 */ /* 0x000fc60008011405 */
[----:B---3--:R-:W-:Y:S09]  /*00a0*/  BRA.U UP0, `(.L_x_58) ;  /* 0x0000001d00b07547 */ /* 0x008ff2000b800000 */
[----:B------:R-:W0:Y:S02]  /*00b0*/  LDCU.64 UR8, c[0x0][0x3b8] ;  /* 0x00007700ff0877ac */ /* 0x000e240008000a00 */
[----:B0-----:R-:W-:Y:S02]  /*00c0*/  IMAD.U32 R2, RZ, RZ, UR8 ;  /* 0x00000008ff027e24 */ /* 0x001fe4000f8e00ff */
[----:B------:R-:W-:-:S03]  /*00d0*/  IMAD.U32 R3, RZ, RZ, UR9 ;  /* 0x00000009ff037e24 */ /* 0x000fc6000f8e00ff */
[----:B------:R-:W-:-:S04]  /*00e0*/  IADD3 R21, P1, PT, R2, -UR4, RZ ;  /* 0x8000000402157c10 */ /* 0x000fc8000ff3e0ff */
[----:B------:R-:W-:Y:S02]  /*00f0*/  ISETP.GT.U32.AND P0, PT, R21, 0xfff, PT ;  /* 0x00000fff1500780c */ /* 0x000fe40003f04070 */
[----:B------:R-:W-:-:S04]  /*0100*/  IADD3.X R20, PT, PT, R3, -0x1, RZ, P1, !PT ;  /* 0xffffffff03147810 */ /* 0x000fc80000ffe4ff */
[----:B------:R-:W-:-:S13]  /*0110*/  ISETP.GT.U32.AND.EX P0, PT, R20, RZ, PT, P0 ;  /* 0x000000ff1400720c */ /* 0x000fda0003f04100 */
[----:B------:R-:W-:Y:S05]  /*0120*/  @P0 BRA `(.L_x_59) ;  /* 0x0000000c00f80947 */ /* 0x000fea0003800000 */
[----:B------:R-:W0:Y:S01]  /*0130*/  S2R R9, SR_TID.X ;  /* 0x0000000000097919 */ /* 0x000e220000002100 */
[----:B------:R-:W-:Y:S01]  /*0140*/  VIADD R0, R2, -UR4 ;  /* 0x8000000402007c36 */ /* 0x000fe20008000000 */
[----:B------:R-:W1:Y:S01]  /*0150*/  LDCU UR6, c[0x0][0x384] ;  /* 0x00007080ff0677ac */ /* 0x000e620008000800 */
[----:B------:R-:W-:Y:S01]  /*0160*/  BSSY.RECONVERGENT B1, `(.L_x_60) ;  /* 0x000000a000017945 */ /* 0x000fe20003800200 */
[----:B------:R-:W-:Y:S02]  /*0170*/  IMAD.MOV.U32 R8, RZ, RZ, RZ ;  /* 0x000000ffff087224 */ /* 0x000fe400078e00ff */
[----:B0-----:R-:W-:Y:S01]  /*0180*/  ISETP.GE.AND P0, PT, R9, R0, PT ;  /* 0x000000000900720c */ /* 0x001fe20003f06270 */
[----:B------:R-:W-:-:S12]  /*0190*/  IMAD.MOV.U32 R11, RZ, RZ, R9 ;  /* 0x000000ffff0b7224 */ /* 0x000fd800078e0009 */
[----:B-1----:R-:W-:Y:S05]  /*01a0*/  @P0 BRA `(.L_x_61) ;  /* 0x0000000000140947 */ /* 0x002fea0003800000 */
[----:B------:R-:W0:Y:S01]  /*01b0*/  LDC.64 R4, c[0x0][0x380] ;  /* 0x0000e000ff047b82 */ /* 0x000e220000000a00 */
[----:B------:R-:W-:-:S04]  /*01c0*/  VIADD R3, R9, UR4 ;  /* 0x0000000409037c36 */ /* 0x000fc80008000000 */
[----:B0-----:R-:W-:-:S05]  /*01d0*/  IMAD.WIDE.U32 R4, R3, 0x4, R4 ;  /* 0x0000000403047825 */ /* 0x001fca00078e0004 */
[----:B------:R0:W5:Y:S01]  /*01e0*/  LDG.E.CONSTANT R8, desc[UR12][R4.64] ;  /* 0x0000000c04087981 */ /* 0x000162000c1e9900 */
[----:B------:R-:W-:-:S07]  /*01f0*/  VIADD R11, R9, 0x100 ;  /* 0x00000100090b7836 */ /* 0x000fce0000000000 */
.L_x_61:
[----:B------:R-:W-:Y:S05]  /*0200*/  BSYNC.RECONVERGENT B1 ;  /* 0x0000000000017941 */ /* 0x000fea0003800200 */
.L_x_60:
[----:B------:R-:W-:Y:S01]  /*0210*/  ISETP.GE.AND P0, PT, R11, R0, PT ;  /* 0x000000000b00720c */ /* 0x000fe20003f06270 */
[----:B------:R-:W-:-:S12]  /*0220*/  BSSY.RECONVERGENT B1, `(.L_x_62) ;  /* 0x000007e000017945 */ /* 0x000fd80003800200 */
[----:B------:R-:W-:Y:S05]  /*0230*/  @P0 BRA `(.L_x_63) ;  /* 0x0000000400f00947 */ /* 0x000fea0003800000 */
[----:B------:R-:W-:Y:S01]  /*0240*/  LOP3.LUT R3, RZ, R11, RZ, 0x33, !PT ;  /* 0x0000000bff037212 */ /* 0x000fe200078e33ff */
[----:B------:R-:W-:Y:S04]  /*0250*/  BSSY.RECONVERGENT B2, `(.L_x_64) ;  /* 0x0000019000027945 */ /* 0x000fe80003800200 */
[----:B------:R-:W-:-:S04]  /*0260*/  IMAD.IADD R2, R3, 0x1, R2 ;  /* 0x0000000103027824 */ /* 0x000fc800078e0202 */
[C---:B0-----:R-:W-:Y:S01]  /*0270*/  VIADD R4, R2.reuse, -UR4 ;  /* 0x8000000402047c36 */ /* 0x041fe20008000000 */
[----:B------:R-:W-:-:S04]  /*0280*/  LOP3.LUT R3, R2, 0x300, RZ, 0xc0, !PT ;  /* 0x0000030002037812 */ /* 0x000fc800078ec0ff */
[----:B------:R-:W-:Y:S02]  /*0290*/  ISETP.NE.AND P1, PT, R3, 0x300, PT ;  /* 0x000003000300780c */ /* 0x000fe40003f25270 */
[----:B------:R-:W-:-:S11]  /*02a0*/  ISETP.GE.U32.AND P0, PT, R4, 0x300, PT ;  /* 0x000003000400780c */ /* 0x000fd60003f06070 */
[----:B------:R-:W-:Y:S05]  /*02b0*/  @!P1 BRA `(.L_x_65) ;  /* 0x0000000000489947 */ /* 0x000fea0003800000 */
[----:B------:R-:W0:Y:S01]  /*02c0*/  LDCU UR5, c[0x0][0x384] ;  /* 0x00007080ff0577ac */ /* 0x000e220008000800 */
[----:B------:R-:W-:Y:S02]  /*02d0*/  IADD3 R6, P1, PT, R11, UR4, RZ ;  /* 0x000000040b067c10 */ /* 0x000fe4000ff3e0ff */
[----:B------:R-:W-:Y:S02]  /*02e0*/  LEA.HI R2, R2, 0x1, RZ, 0x18 ;  /* 0x0000000102027811 */ /* 0x000fe400078fc0ff */
[----:B------:R-:W-:Y:S01]  /*02f0*/  LEA R5, P2, R6, UR10, 0x2 ;  /* 0x0000000a06057c11 */ /* 0x000fe2000f8410ff */
[----:B------:R-:W-:Y:S01]  /*0300*/  IMAD.X R3, RZ, RZ, RZ, P1 ;  /* 0x000000ffff037224 */ /* 0x000fe200008e06ff */
[----:B------:R-:W-:-:S05]  /*0310*/  LOP3.LUT R2, R2, 0x3, RZ, 0xc0, !PT ;  /* 0x0000000302027812 */ /* 0x000fca00078ec0ff */
[----:B------:R-:W-:Y:S01]  /*0320*/  IMAD.MOV R4, RZ, RZ, -R2 ;  /* 0x000000ffff047224 */ /* 0x000fe200078e0a02 */
[----:B0-----:R-:W-:-:S07]  /*0330*/  LEA.HI.X R6, R6, UR5, R3, 0x2, P2 ;  /* 0x0000000506067c11 */ /* 0x001fce00090f1403 */
.L_x_66:
[----:B------:R-:W-:Y:S02]  /*0340*/  IMAD.MOV.U32 R3, RZ, RZ, R6 ;  /* 0x000000ffff037224 */ /* 0x000fe400078e0006 */
[----:B------:R-:W-:-:S05]  /*0350*/  IMAD.MOV.U32 R2, RZ, RZ, R5 ;  /* 0x000000ffff027224 */ /* 0x000fca00078e0005 */
[----:B------:R-:W2:Y:S01]  /*0360*/  LDG.E.CONSTANT R3, desc[UR12][R2.64] ;  /* 0x0000000c02037981 */ /* 0x000ea2000c1e9900 */
[----:B------:R-:W-:Y:S01]  /*0370*/  VIADD R4, R4, 0x1 ;  /* 0x0000000104047836 */ /* 0x000fe20000000000 */
[----:B------:R-:W-:Y:S01]  /*0380*/  IADD3 R5, P2, PT, R5, 0x400, RZ ;  /* 0x0000040005057810 */ /* 0x000fe20007f5e0ff */
[----:B------:R-:W-:-:S03]  /*0390*/  VIADD R11, R11, 0x100 ;  /* 0x000001000b0b7836 */ /* 0x000fc60000000000 */
[----:B------:R-:W-:Y:S01]  /*03a0*/  ISETP.NE.AND P1, PT, R4, RZ, PT ;  /* 0x000000ff0400720c */ /* 0x000fe20003f25270 */
[----:B------:R-:W-:Y:S02]  /*03b0*/  IMAD.X R6, RZ, RZ, R6, P2 ;  /* 0x000000ffff067224 */ /* 0x000fe400010e0606 */
[----:B--2--5:R-:W-:-:S10]  /*03c0*/  IMAD.IADD R8, R3, 0x1, R8 ;  /* 0x0000000103087824 */ /* 0x024fd400078e0208 */
[----:B------:R-:W-:Y:S05]  /*03d0*/  @P1 BRA `(.L_x_66) ;  /* 0xfffffffc00d81947 */ /* 0x000fea000383ffff */
.L_x_65:
[----:B------:R-:W-:Y:S05]  /*03e0*/  BSYNC.RECONVERGENT B2 ;  /* 0x0000000000027941 */ /* 0x000fea0003800200 */
.L_x_64:
        /* <DEDUP_REMOVED lines=8> */
.L_x_69:
[C---:B------:R-:W-:Y:S01]  /*0470*/  IADD3 R5, P1, PT, R11.reuse, UR4, RZ ;  /* 0x000000040b057c10 */ /* 0x040fe2000ff3e0ff */
[----:B------:R-:W-:-:S03]  /*0480*/  VIADD R2, R11, 0x400 ;  /* 0x000004000b027836 */ /* 0x000fc60000000000 */
[----:B------:R-:W-:Y:S02]  /*0490*/  LEA.HI.X.SX32 R12, R11, RZ, 0x1, P1 ;  /* 0x000000ff0b0c7211 */ /* 0x000fe400008f0eff */
[C---:B------:R-:W-:Y:S02]  /*04a0*/  LEA R16, P1, R5.reuse, UR10, 0x2 ;  /* 0x0000000a05107c11 */ /* 0x040fe4000f8210ff */
[C---:B------:R-:W-:Y:S02]  /*04b0*/  IADD3 R3, P2, PT, R2.reuse, UR4, RZ ;  /* 0x0000000402037c10 */ /* 0x040fe4000ff5e0ff */
[----:B------:R-:W-:Y:S02]  /*04c0*/  LEA.HI.X R17, R5, UR6, R12, 0x2, P1 ;  /* 0x0000000605117c11 */ /* 0x000fe400088f140c */
[----:B------:R-:W-:Y:S01]  /*04d0*/  LEA.HI.X.SX32 R4, R2, RZ, 0x1, P2 ;  /* 0x000000ff02047211 */ /* 0x000fe200010f0eff */
[----:B------:R-:W-:Y:S01]  /*04e0*/  VIADD R2, R11, 0x800 ;  /* 0x000008000b027836 */ /* 0x000fe20000000000 */
[C---:B------:R-:W-:Y:S01]  /*04f0*/  LEA R6, P2, R3.reuse, UR10, 0x2 ;  /* 0x0000000a03067c11 */ /* 0x040fe2000f8410ff */
[----:B------:R-:W2:Y:S03]  /*0500*/  LDG.E.CONSTANT R14, desc[UR12][R16.64] ;  /* 0x0000000c100e7981 */ /* 0x000ea6000c1e9900 */
[----:B------:R-:W-:Y:S01]  /*0510*/  LEA.HI.X R7, R3, UR6, R4, 0x2, P2 ;  /* 0x0000000603077c11 */ /* 0x000fe200090f1404 */
[----:B------:R-:W2:Y:S01]  /*0520*/  LDG.E.CONSTANT R15, desc[UR12][R16.64+0x400] ;  /* 0x0004000c100f7981 */ /* 0x000ea2000c1e9900 */
[----:B------:R-:W-:Y:S01]  /*0530*/  IADD3 R3, P1, PT, R2, UR4, RZ ;  /* 0x0000000402037c10 */ /* 0x000fe2000ff3e0ff */
[----:B------:R-:W-:-:S02]  /*0540*/  VIADD R4, R11, 0xc00 ;  /* 0x00000c000b047836 */ /* 0x000fc40000000000 */
[----:B------:R-:W3:Y:S01]  /*0550*/  LDG.E.CONSTANT R12, desc[UR12][R16.64+0x800] ;  /* 0x0008000c100c7981 */ /* 0x000ee2000c1e9900 */
[----:B------:R-:W-:-:S03]  /*0560*/  LEA.HI.X.SX32 R20, R2, RZ, 0x1, P1 ;  /* 0x000000ff02147211 */ /* 0x000fc600008f0eff */
[----:B------:R-:W3:Y:S01]  /*0570*/  LDG.E.CONSTANT R21, desc[UR12][R16.64+0xc00] ;  /* 0x000c000c10157981 */ /* 0x000ee2000c1e9900 */
[----:B------:R-:W-:-:S03]  /*0580*/  LEA R2, P1, R3, UR10, 0x2 ;  /* 0x0000000a03027c11 */ /* 0x000fc6000f8210ff */
[----:B------:R-:W4:Y:S01]  /*0590*/  LDG.E.CONSTANT R19, desc[UR12][R6.64] ;  /* 0x0000000c06137981 */ /* 0x000f22000c1e9900 */
[----:B------:R-:W-:-:S03]  /*05a0*/  IADD3 R5, P2, PT, R4, UR4, RZ ;  /* 0x0000000404057c10 */ /* 0x000fc6000ff5e0ff */
[----:B------:R-:W4:Y:S01]  /*05b0*/  LDG.E.CONSTANT R18, desc[UR12][R6.64+0x400] ;  /* 0x0004000c06127981 */ /* 0x000f22000c1e9900 */
[----:B------:R-:W-:-:S03]  /*05c0*/  LEA.HI.X R3, R3, UR6, R20, 0x2, P1 ;  /* 0x0000000603037c11 */ /* 0x000fc600088f1414 */
[----:B------:R-:W4:Y:S01]  /*05d0*/  LDG.E.CONSTANT R13, desc[UR12][R6.64+0x800] ;  /* 0x0008000c060d7981 */ /* 0x000f22000c1e9900 */
[----:B------:R-:W-:-:S03]  /*05e0*/  LEA.HI.X.SX32 R24, R4, RZ, 0x1, P2 ;  /* 0x000000ff04187211 */ /* 0x000fc600010f0eff */
[----:B------:R-:W4:Y:S01]  /*05f0*/  LDG.E.CONSTANT R20, desc[UR12][R6.64+0xc00] ;  /* 0x000c000c06147981 */ /* 0x000f22000c1e9900 */
[----:B------:R-:W-:-:S03]  /*0600*/  LEA R4, P1, R5, UR10, 0x2 ;  /* 0x0000000a05047c11 */ /* 0x000fc6000f8210ff */
[----:B------:R-:W4:Y:S01]  /*0610*/  LDG.E.CONSTANT R22, desc[UR12][R2.64] ;  /* 0x0000000c02167981 */ /* 0x000f22000c1e9900 */
[----:B------:R-:W-:-:S03]  /*0620*/  LEA.HI.X R5, R5, UR6, R24, 0x2, P1 ;  /* 0x0000000605057c11 */ /* 0x000fc600088f1418 */
        /* <DEDUP_REMOVED lines=18> */
.L_x_68:
[----:B------:R-:W-:Y:S05]  /*0750*/  BSYNC.RECONVERGENT B2 ;  /* 0x0000000000027941 */ /* 0x000fea0003800200 */
.L_x_67:
[----:B------:R-:W-:Y:S01]  /*0760*/  IMAD.IADD R2, R0, 0x1, -R11 ;  /* 0x0000000100027824 */ /* 0x000fe200078e0a0b */
[----:B------:R-:W-:Y:S04]  /*0770*/  BSSY.RECONVERGENT B2, `(.L_x_70) ;  /* 0x000001b000027945 */ /* 0x000fe80003800200 */
[----:B------:R-:W-:-:S13]  /*0780*/  ISETP.GT.AND P1, PT, R2, 0x400, PT ;  /* 0x000004000200780c */ /* 0x000fda0003f24270 */
[----:B------:R-:W-:Y:S05]  /*0790*/  @!P1 BRA `(.L_x_71) ;  /* 0x0000000000609947 */ /* 0x000fea0003800000 */
[----:B------:R-:W0:Y:S01]  /*07a0*/  LDCU UR5, c[0x0][0x384] ;  /* 0x00007080ff0577ac */ /* 0x000e220008000800 */
[C---:B------:R-:W-:Y:S01]  /*07b0*/  IADD3 R6, P0, PT, R11.reuse, UR4, RZ ;  /* 0x000000040b067c10 */ /* 0x040fe2000ff1e0ff */
[----:B------:R-:W-:-:S03]  /*07c0*/  VIADD R2, R11, 0x400 ;  /* 0x000004000b027836 */ /* 0x000fc60000000000 */
[----:B------:R-:W-:Y:S02]  /*07d0*/  LEA.HI.X.SX32 R5, R11, RZ, 0x1, P0 ;  /* 0x000000ff0b057211 */ /* 0x000fe400000f0eff */
[----:B------:R-:W-:Y:S02]  /*07e0*/  LEA R4, P1, R6, UR10, 0x2 ;  /* 0x0000000a06047c11 */ /* 0x000fe4000f8210ff */
[----:B------:R-:W-:-:S04]  /*07f0*/  IADD3 R3, P0, PT, R2, UR4, RZ ;  /* 0x0000000402037c10 */ /* 0x000fc8000ff1e0ff */
[----:B------:R-:W-:Y:S02]  /*0800*/  LEA.HI.X.SX32 R10, R2, RZ, 0x1, P0 ;  /* 0x000000ff020a7211 */ /* 0x000fe400000f0eff */
[C---:B------:R-:W-:Y:S02]  /*0810*/  LEA R2, P0, R3.reuse, UR10, 0x2 ;  /* 0x0000000a03027c11 */ /* 0x040fe4000f8010ff */
[----:B0-----:R-:W-:Y:S02]  /*0820*/  LEA.HI.X R5, R6, UR5, R5, 0x2, P1 ;  /* 0x0000000506057c11 */ /* 0x001fe400088f1405 */
[----:B------:R-:W-:-:S03]  /*0830*/  LEA.HI.X R3, R3, UR5, R10, 0x2, P0 ;  /* 0x0000000503037c11 */ /* 0x000fc600080f140a */
[----:B------:R-:W2:Y:S04]  /*0840*/  LDG.E.CONSTANT R7, desc[UR12][R4.64] ;  /* 0x0000000c04077981 */ /* 0x000ea8000c1e9900 */
        /* <DEDUP_REMOVED lines=13> */
.L_x_71:
[----:B------:R-:W-:Y:S05]  /*0920*/  BSYNC.RECONVERGENT B2 ;  /* 0x0000000000027941 */ /* 0x000fea0003800200 */
.L_x_70:
[----:B------:R-:W-:-:S13]  /*0930*/  ISETP.LT.OR P0, PT, R11, R0, P0 ;  /* 0x000000000b00720c */ /* 0x000fda0000701670 */
[----:B------:R-:W-:Y:S05]  /*0940*/  @!P0 BRA `(.L_x_63) ;  /* 0x00000000002c8947 */ /* 0x000fea0003800000 */
[----:B------:R-:W0:Y:S01]  /*0950*/  LDCU UR5, c[0x0][0x384] ;  /* 0x00007080ff0577ac */ /* 0x000e220008000800 */
[----:B------:R-:W-:-:S04]  /*0960*/  IADD3 R3, P0, PT, R11, UR4, RZ ;  /* 0x000000040b037c10 */ /* 0x000fc8000ff1e0ff */
[----:B------:R-:W-:Y:S02]  /*0970*/  LEA.HI.X.SX32 R4, R11, RZ, 0x1, P0 ;  /* 0x000000ff0b047211 */ /* 0x000fe400000f0eff */
[----:B------:R-:W-:-:S04]  /*0980*/  LEA R2, P0, R3, UR10, 0x2 ;  /* 0x0000000a03027c11 */ /* 0x000fc8000f8010ff */
[----:B0-----:R-:W-:-:S05]  /*0990*/  LEA.HI.X R3, R3, UR5, R4, 0x2, P0 ;  /* 0x0000000503037c11 */ /* 0x001fca00080f1404 */
[----:B------:R-:W2:Y:S04]  /*09a0*/  LDG.E.CONSTANT R5, desc[UR12][R2.64] ;  /* 0x0000000c02057981 */ /* 0x000ea8000c1e9900 */
[----:B------:R-:W2:Y:S04]  /*09b0*/  LDG.E.CONSTANT R4, desc[UR12][R2.64+0x400] ;  /* 0x0004000c02047981 */ /* 0x000ea8000c1e9900 */
[----:B------:R-:W3:Y:S04]  /*09c0*/  LDG.E.CONSTANT R7, desc[UR12][R2.64+0x800] ;  /* 0x0008000c02077981 */ /* 0x000ee8000c1e9900 */
[----:B------:R-:W3:Y:S01]  /*09d0*/  LDG.E.CONSTANT R6, desc[UR12][R2.64+0xc00] ;  /* 0x000c000c02067981 */ /* 0x000ee2000c1e9900 */
[----:B--2--5:R-:W-:-:S04]  /*09e0*/  IADD3 R4, PT, PT, R4, R5, R8 ;  /* 0x0000000504047210 */ /* 0x024fc80007ffe008 */
[----:B---3--:R-:W-:-:S07]  /*09f0*/  IADD3 R8, PT, PT, R6, R7, R4 ;  /* 0x0000000706087210 */ /* 0x008fce0007ffe004 */
.L_x_63:
[----:B------:R-:W-:Y:S05]  /*0a00*/  BSYNC.RECONVERGENT B1 ;  /* 0x0000000000017941 */ /* 0x000fea0003800200 */
.L_x_62:
[----:B------:R-:W-:-:S13]  /*0a10*/  ISETP.GE.AND P0, PT, R0, 0x100, PT ;  /* 0x000001000000780c */ /* 0x000fda0003f06270 */
[----:B------:R-:W-:Y:S05]  /*0a20*/  @!P0 BRA `(.L_x_72) ;  /* 0x0000000000ac8947 */ /* 0x000fea0003800000 */
[----:B------:R-:W1:Y:S01]  /*0a30*/  S2R R6, SR_LANEID ;  /* 0x0000000000067919 */ /* 0x000e620000000000 */
[----:B-----5:R-:W2:Y:S01]  /*0a40*/  SHFL.DOWN PT, R0, R8, 0x1, 0x1f ;  /* 0x08201f0008007f89 */ /* 0x020ea200000e0000 */
[C---:B-1----:R-:W-:Y:S02]  /*0a50*/  ISETP.GT.AND P0, PT, R6.reuse, 0x1e, PT ;  /* 0x0000001e0600780c */ /* 0x042fe40003f04270 */
[----:B------:R-:W-:Y:S02]  /*0a60*/  ISETP.NE.AND P1, PT, R6, RZ, PT ;  /* 0x000000ff0600720c */ /* 0x000fe40003f25270 */
[----:B--2---:R-:W-:Y:S02]  /*0a70*/  SEL R3, R0, RZ, !P0 ;  /* 0x000000ff00037207 */ /* 0x004fe40004000000 */
[----:B------:R-:W-:-:S03]  /*0a80*/  ISETP.GT.AND P0, PT, R6, 0x1d, PT ;  /* 0x0000001d0600780c */ /* 0x000fc60003f04270 */
[----:B------:R-:W-:-:S05]  /*0a90*/  IMAD.IADD R3, R3, 0x1, R8 ;  /* 0x0000000103037824 */ /* 0x000fca00078e0208 */
[----:B------:R-:W1:Y:S01]  /*0aa0*/  SHFL.DOWN PT, R0, R3, 0x2, 0x1f ;  /* 0x08401f0003007f89 */ /* 0x000e6200000e0000 */
[----:B0-----:R-:W-:Y:S01]  /*0ab0*/  @!P1 MOV R4, 0x400 ;  /* 0x0000040000049802 */ /* 0x001fe20000000f00 */
[----:B------:R-:W0:Y:S01]  /*0ac0*/  @!P1 S2R R7, SR_CgaCtaId ;  /* 0x0000000000079919 */ /* 0x000e220000008800 */
[----:B-1----:R-:W-:Y:S02]  /*0ad0*/  SEL R0, R0, RZ, !P0 ;  /* 0x000000ff00007207 */ /* 0x002fe40004000000 */
[----:B------:R-:W-:-:S03]  /*0ae0*/  ISETP.GT.AND P0, PT, R6, 0x1b, PT ;  /* 0x0000001b0600780c */ /* 0x000fc60003f04270 */
[----:B------:R-:W-:-:S05]  /*0af0*/  IMAD.IADD R0, R3, 0x1, R0 ;  /* 0x0000000103007824 */ /* 0x000fca00078e0200 */
[----:B------:R-:W1:Y:S01]  /*0b00*/  SHFL.DOWN PT, R2, R0, 0x4, 0x1f ;  /* 0x08801f0000027f89 */ /* 0x000e6200000e0000 */
[----:B0-----:R-:W-:Y:S02]  /*0b10*/  @!P1 LEA R7, R7, R4, 0x18 ;  /* 0x0000000407079211 */ /* 0x001fe400078ec0ff */
[----:B-1----:R-:W-:Y:S02]  /*0b20*/  SEL R5, R2, RZ, !P0 ;  /* 0x000000ff02057207 */ /* 0x002fe40004000000 */
        /* <DEDUP_REMOVED lines=19> */
[----:B0-----:R-:W-:Y:S04]  /*0c60*/  LDS R0, [UR4+0xc] ;  /* 0x00000c04ff007984 */ /* 0x001fe80008000800 */
[----:B------:R-:W0:Y:S04]  /*0c70*/  LDS.128 R4, [UR4+0x10] ;  /* 0x00001004ff047984 */ /* 0x000e280008000c00 */
[----:B------:R-:W1:Y:S01]  /*0c80*/  LDS.64 R8, [UR4+0x20] ;  /* 0x00002004ff087984 */ /* 0x000e620008000a00 */
[----:B0-----:R-:W-:-:S04]  /*0c90*/  IADD3 R0, PT, PT, R4, R0, R3 ;  /* 0x0000000004007210 */ /* 0x001fc80007ffe003 */
[----:B------:R-:W-:-:S04]  /*0ca0*/  IADD3 R0, PT, PT, R6, R0, R5 ;  /* 0x0000000006007210 */ /* 0x000fc80007ffe005 */
[----:B-1----:R-:W-:-:S05]  /*0cb0*/  IADD3 R0, PT, PT, R8, R0, R7 ;  /* 0x0000000008007210 */ /* 0x002fca0007ffe007 */
[----:B------:R-:W-:Y:S01]  /*0cc0*/  IMAD.IADD R3, R0, 0x1, R9 ;  /* 0x0000000100037824 */ /* 0x000fe200078e0209 */
[----:B------:R-:W-:Y:S06]  /*0cd0*/  BRA `(.L_x_73) ;  /* 0x0000003000c07947 */ /* 0x000fec0003800000 */
.L_x_72:
[----:B------:R-:W-:Y:S01]  /*0ce0*/  LOP3.LUT R2, R9, 0x3e0, RZ, 0xc0, !PT ;  /* 0x000003e009027812 */ /* 0x000fe200078ec0ff */
[----:B------:R-:W1:Y:S03]  /*0cf0*/  S2R R10, SR_LANEID ;  /* 0x00000000000a7919 */ /* 0x000e660000000000 */
[----:B0-----:R-:W-:Y:S01]  /*0d00*/  LOP3.LUT R5, RZ, R2, RZ, 0x33, !PT ;  /* 0x00000002ff057212 */ /* 0x001fe200078e33ff */
[----:B------:R-:W-:-:S04]  /*0d10*/  VIADD R3, R2, 0x20 ;  /* 0x0000002002037836 */ /* 0x000fc80000000000 */
[----:B------:R-:W-:Y:S01]  /*0d20*/  IMAD.IADD R5, R0, 0x1, R5 ;  /* 0x0000000100057824 */ /* 0x000fe200078e0205 */
[----:B------:R-:W-:-:S04]  /*0d30*/  ISETP.GT.AND P0, PT, R3, R0, PT ;  /* 0x000000000300720c */ /* 0x000fc80003f04270 */
[----:B------:R-:W-:-:S05]  /*0d40*/  SEL R5, R5, 0x1f, P0 ;  /* 0x0000001f05057807 */ /* 0x000fca0000000000 */
[----:B-----5:R-:W0:Y:S01]  /*0d50*/  SHFL.DOWN PT, R2, R8, 0x1, R5 ;  /* 0x0820000008027989 */ /* 0x020e2200000e0005 */
[CC--:B-1----:R-:W-:Y:S01]  /*0d60*/  ISETP.GE.AND P0, PT, R10.reuse, R5.reuse, PT ;  /* 0x000000050a00720c */ /* 0x0c2fe20003f06270 */
[C---:B------:R-:W-:Y:S01]  /*0d70*/  VIADD R4, R10.reuse, 0x2 ;  /* 0x000000020a047836 */ /* 0x040fe20000000000 */
[C---:B------:R-:W-:Y:S01]  /*0d80*/  ISETP.NE.AND P1, PT, R10.reuse, RZ, PT ;  /* 0x000000ff0a00720c */ /* 0x040fe20003f25270 */
[----:B------:R-:W-:Y:S01]  /*0d90*/  VIADD R6, R10, 0x4 ;  /* 0x000000040a067836 */ /* 0x000fe20000000000 */
[----:B0-----:R-:W-:Y:S02]  /*0da0*/  SEL R3, R2, RZ, !P0 ;  /* 0x000000ff02037207 */ /* 0x001fe40004000000 */
[----:B------:R-:W-:-:S03]  /*0db0*/  ISETP.GT.AND P0, PT, R4, R5, PT ;  /* 0x000000050400720c */ /* 0x000fc60003f04270 */
[----:B------:R-:W-:-:S06]  /*0dc0*/  IMAD.IADD R2, R3, 0x1, R8 ;  /* 0x0000000103027824 */ /* 0x000fcc00078e0208 */
[----:B------:R-:W0:Y:S01]  /*0dd0*/  @!P1 S2R R11, SR_CgaCtaId ;  /* 0x00000000000b9919 */ /* 0x000e220000008800 */
[----:B------:R-:W-:Y:S02]  /*0de0*/  @!P1 MOV R8, 0x400 ;  /* 0x0000040000089802 */ /* 0x000fe40000000f00 */
[----:B------:R-:W-:Y:S01]  /*0df0*/  @!P1 SHF.R.U32.HI R7, RZ, 0x3, R9 ;  /* 0x00000003ff079819 */ /* 0x000fe20000011609 */
[----:B------:R-:W1:Y:S03]  /*0e00*/  SHFL.DOWN PT, R3, R2, 0x2, R5 ;  /* 0x0840000002037989 */ /* 0x000e6600000e0005 */
[----:B------:R-:W-:Y:S02]  /*0e10*/  @!P1 LOP3.LUT R7, R7, 0x7c, RZ, 0xc0, !PT ;  /* 0x0000007c07079812 */ /* 0x000fe400078ec0ff */
[----:B-1----:R-:W-:Y:S02]  /*0e20*/  SEL R3, R3, RZ, !P0 ;  /* 0x000000ff03037207 */ /* 0x002fe40004000000 */
[----:B------:R-:W-:-:S02]  /*0e30*/  ISETP.GT.AND P0, PT, R6, R5, PT ;  /* 0x000000050600720c */ /* 0x000fc40003f04270 */
[----:B0-----:R-:W-:Y:S01]  /*0e40*/  @!P1 LEA R8, R11, R8, 0x18 ;  /* 0x000000080b089211 */ /* 0x001fe200078ec0ff */
[----:B------:R-:W-:Y:S02]  /*0e50*/  IMAD.IADD R4, R2, 0x1, R3 ;  /* 0x0000000102047824 */ /* 0x000fe400078e0203 */
[----:B------:R-:W-:Y:S02]  /*0e60*/  VIADD R2, R10, 0x8 ;  /* 0x000000080a027836 */ /* 0x000fe40000000000 */
[----:B------:R-:W-:Y:S01]  /*0e70*/  @!P1 IMAD.IADD R8, R7, 0x1, R8 ;  /* 0x0000000107089824 */ /* 0x000fe200078e0208 */
[----:B------:R-:W0:Y:S02]  /*0e80*/  SHFL.DOWN PT, R3, R4, 0x4, R5 ;  /* 0x0880000004037989 */ /* 0x000e2400000e0005 */
        /* <DEDUP_REMOVED lines=21> */
[----:B------:R-:W0:Y:S04]  /*0fe0*/  LDS.128 R4, [UR4+0x10] ;  /* 0x00001004ff047984 */ /* 0x000e280008000c00 */
[----:B------:R-:W1:Y:S04]  /*0ff0*/  LDS R2, [UR4+0xc] ;  /* 0x00000c04ff027984 */ /* 0x000e680008000800 */
[----:B----4-:R-:W2:Y:S01]  /*1000*/  LDS.64 R8, [UR4+0x20] ;  /* 0x00002004ff087984 */ /* 0x010ea20008000a00 */
        /* <DEDUP_REMOVED lines=16> */
.L_x_59:
[----:B------:R-:W0:Y:S01]  /*1110*/  S2R R0, SR_TID.X ;  /* 0x0000000000007919 */ /* 0x000e220000002100 */
[----:B------:R-:W1:Y:S01]  /*1120*/  LDC.64 R22, c[0x0][0x380] ;  /* 0x0000e000ff167b82 */ /* 0x000e620000000a00 */
[----:B0-----:R-:W-:-:S04]  /*1130*/  IMAD.SHL.U32 R4, R0, 0x4, RZ ;  /* 0x0000000400047824 */ /* 0x001fc800078e00ff */
[----:B------:R-:W-:-:S04]  /*1140*/  VIADD R5, R4, UR4 ;  /* 0x0000000404057c36 */ /* 0x000fc80008000000 */
[----:B-1----:R-:W-:-:S05]  /*1150*/  IMAD.WIDE.U32 R22, R5, 0x4, R22 ;  /* 0x0000000405167825 */ /* 0x002fca00078e0016 */
[----:B------:R-:W2:Y:S04]  /*1160*/  LDG.E.128.CONSTANT R4, desc[UR12][R22.64] ;  /* 0x0000000c16047981 */ /* 0x000ea8000c1e9d00 */
[----:B------:R-:W3:Y:S04]  /*1170*/  LDG.E.128.CONSTANT R8, desc[UR12][R22.64+0x1000] ;  /* 0x0010000c16087981 */ /* 0x000ee8000c1e9d00 */
[----:B------:R-:W4:Y:S04]  /*1180*/  LDG.E.128.CONSTANT R12, desc[UR12][R22.64+0x2000] ;  /* 0x0020000c160c7981 */ /* 0x000f28000c1e9d00 */
[----:B------:R-:W5:Y:S01]  /*1190*/  LDG.E.128.CONSTANT R16, desc[UR12][R22.64+0x3000] ;  /* 0x0030000c16107981 */ /* 0x000f62000c1e9d00 */
[----:B------:R-:W-:-:S04]  /*11a0*/  ISETP.GE.U32.AND P0, PT, R21, UR5, PT ;  /* 0x0000000515007c0c */ /* 0x000fc8000bf06070 */
[----:B------:R-:W-:Y:S02]  /*11b0*/  ISETP.GE.U32.AND.EX P0, PT, R20, UR6, PT, P0 ;  /* 0x0000000614007c0c */ /* 0x000fe4000bf06100 */
        /* <DEDUP_REMOVED lines=9> */
[----:B------:R-:W-:Y:S01]  /*1250*/  UIADD3 UR7, UP0, UPT, UR5, UR4, URZ ;  /* 0x0000000405077290 */ /* 0x000fe2000ff1e0ff */
[----:B------:R-:W-:Y:S01]  /*1260*/  IADD3 R26, P2, PT, R2, -0x1000, RZ ;  /* 0xfffff000021a7810 */ /* 0x000fe20007f5e0ff */
[----:B------:R-:W0:Y:S03]  /*1270*/  LDCU UR11, c[0x0][0x384] ;  /* 0x00007080ff0b77ac */ /* 0x000e260008000800 */
[----:B------:R-:W-:Y:S01]  /*1280*/  IADD3.X R22, PT, PT, R3, -0x1, RZ, P2, !PT ;  /* 0xffffffff03167810 */ /* 0x000fe200017fe4ff */
[----:B------:R-:W-:Y:S01]  /*1290*/  UIADD3.X UR6, UPT, UPT, URZ, UR6, URZ, UP0, !UPT ;  /* 0x00000006ff067290 */ /* 0x000fe200087fe4ff */
[----:B------:R-:W-:Y:S01]  /*12a0*/  ISETP.LT.U32.AND P0, PT, R26, UR7, PT ;  /* 0x000000071a007c0c */ /* 0x000fe2000bf01070 */
[----:B------:R-:W-:Y:S01]  /*12b0*/  UMOV UR4, URZ ;  /* 0x000000ff00047c82 */ /* 0x000fe20008000000 */
[----:B------:R-:W-:Y:S01]  /*12c0*/  IADD3 R23, P1, PT, R0, UR7, RZ ;  /* 0x0000000700177c10 */ /* 0x000fe2000ff3e0ff */
[----:B------:R-:W-:-:S02]  /*12d0*/  UMOV UR8, UR7 ;  /* 0x0000000700087c82 */ /* 0x000fc40008000000 */
[----:B------:R-:W-:Y:S01]  /*12e0*/  IMAD.U32 R5, RZ, RZ, UR6 ;  /* 0x00000006ff057e24 */ /* 0x000fe2000f8e00ff */
[----:B------:R-:W-:Y:S01]  /*12f0*/  LEA R20, P2, R23, UR10, 0x2 ;  /* 0x0000000a17147c11 */ /* 0x000fe2000f8410ff */
[----:B------:R-:W-:Y:S01]  /*1300*/  IMAD.X R4, RZ, RZ, UR6, P1 ;  /* 0x00000006ff047e24 */ /* 0x000fe200088e06ff */
[----:B------:R-:W-:Y:S02]  /*1310*/  UMOV UR9, UR6 ;  /* 0x0000000600097c82 */ /* 0x000fe40008000000 */
[----:B------:R-:W-:Y:S02]  /*1320*/  ISETP.GT.U32.AND.EX P0, PT, R5, R22, PT, P0 ;  /* 0x000000160500720c */ /* 0x000fe40003f04100 */
[----:B0-----:R-:W-:-:S11]  /*1330*/  LEA.HI.X R23, R23, UR11, R4, 0x2, P2 ;  /* 0x0000000b17177c11 */ /* 0x001fd600090f1404 */
[----:B------:R-:W-:Y:S05]  /*1340*/  @P0 BRA `(.L_x_75) ;  /* 0x00000000009c0947 */ /* 0x000fea0003800000 */
[----:B------:R-:W0:Y:S01]  /*1350*/  LDC.64 R2, c[0x0][0x3b8] ;  /* 0x0000ee00ff027b82 */ /* 0x000e220000000a00 */
[----:B------:R-:W1:Y:S01]  /*1360*/  LDCU.64 UR10, c[0x0][0x380] ;  /* 0x00007000ff0a77ac */ /* 0x000e620008000a00 */
[----:B------:R-:W-:Y:S01]  /*1370*/  NOP ;  /* 0x0000000000007918 */ /* 0x000fe20000000000 */
.L_x_76:
[----:B------:R-:W-:-:S05]  /*1380*/  IMAD.SHL.U32 R4, R0, 0x4, RZ ;  /* 0x0000000400047824 */ /* 0x000fca00078e00ff */
[----:B------:R-:W-:-:S05]  /*1390*/  IADD3 R4, P0, PT, R4, UR7, RZ ;  /* 0x0000000704047c10 */ /* 0x000fca000ff1e0ff */
[----:B------:R-:W-:Y:S01]  /*13a0*/  IMAD.X R5, RZ, RZ, UR6, P0 ;  /* 0x00000006ff057e24 */ /* 0x000fe200080e06ff */
[----:B-1----:R-:W-:-:S04]  /*13b0*/  LEA R24, P0, R4, UR10, 0x2 ;  /* 0x0000000a04187c11 */ /* 0x002fc8000f8010ff */
[----:B------:R-:W-:-:S05]  /*13c0*/  LEA.HI.X R25, R4, UR11, R5, 0x2, P0 ;  /* 0x0000000b04197c11 */ /* 0x000fca00080f1405 */
[----:B------:R-:W2:Y:S04]  /*13d0*/  LDG.E.128.CONSTANT R16, desc[UR12][R24.64] ;  /* 0x0000000c18107981 */ /* 0x000ea8000c1e9d00 */
[----:B------:R-:W3:Y:S04]  /*13e0*/  LDG.E.128.CONSTANT R4, desc[UR12][R24.64+0x1000] ;  /* 0x0010000c18047981 */ /* 0x000ee8000c1e9d00 */
[----:B------:R-:W4:Y:S04]  /*13f0*/  LDG.E.128.CONSTANT R8, desc[UR12][R24.64+0x2000] ;  /* 0x0020000c18087981 */ /* 0x000f28000c1e9d00 */
[----:B------:R-:W5:Y:S01]  /*1400*/  LDG.E.128.CONSTANT R12, desc[UR12][R24.64+0x3000] ;  /* 0x0030000c180c7981 */ /* 0x000f62000c1e9d00 */
[----:B------:R-:W-:-:S02]  /*1410*/  USHF.R.S32.HI UR14, URZ, 0x1f, UR5 ;  /* 0x0000001fff0e7899 */ /* 0x000fc40008011405 */
[----:B------:R-:W-:Y:S02]  /*1420*/  UIADD3 UR8, UP0, UPT, UR5, UR8, URZ ;  /* 0x0000000805087290 */ /* 0x000fe4000ff1e0ff */
[----:B------:R-:W-:Y:S02]  /*1430*/  USHF.L.U64.HI UR16, UR5, 0x2, UR14 ;  /* 0x0000000205107899 */ /* 0x000fe4000801020e */
[----:B------:R-:W-:Y:S01]  /*1440*/  UIADD3.X UR9, UPT, UPT, UR14, UR9, URZ, UP0, !UPT ;  /* 0x000000090e097290 */ /* 0x000fe200087fe4ff */
[----:B--2---:R-:W-:-:S04]  /*1450*/  IADD3 R17, PT, PT, R17, R16, R21 ;  /* 0x0000001011117210 */ /* 0x004fc80007ffe015 */
[----:B------:R-:W-:-:S04]  /*1460*/  IADD3 R17, PT, PT, R19, R18, R17 ;  /* 0x0000001213117210 */ /* 0x000fc80007ffe011 */
[----:B---3--:R-:W-:Y:S01]  /*1470*/  IADD3 R17, PT, PT, R5, R4, R17 ;  /* 0x0000000405117210 */ /* 0x008fe20007ffe011 */
[----:B------:R-:W-:Y:S01]  /*1480*/  IMAD.U32 R5, RZ, RZ, UR5 ;  /* 0x00000005ff057e24 */ /* 0x000fe2000f8e00ff */
[----:B0-----:R-:W-:Y:S02]  /*1490*/  IADD3 R4, P1, PT, R2, -UR7, RZ ;  /* 0x8000000702047c10 */ /* 0x001fe4000ff3e0ff */
[----:B------:R-:W-:Y:S02]  /*14a0*/  IADD3 R17, PT, PT, R7, R6, R17 ;  /* 0x0000000607117210 */ /* 0x000fe40007ffe011 */
[----:B------:R-:W-:Y:S02]  /*14b0*/  ISETP.GE.U32.AND P0, PT, R4, UR5, PT ;  /* 0x0000000504007c0c */ /* 0x000fe4000bf06070 */
[----:B------:R-:W-:Y:S02]  /*14c0*/  IADD3.X R4, PT, PT, R3, ~UR6, RZ, P1, !PT ;  /* 0x8000000603047c10 */ /* 0x000fe40008ffe4ff */
[----:B----4-:R-:W-:-:S02]  /*14d0*/  IADD3 R17, PT, PT, R9, R8, R17 ;  /* 0x0000000809117210 */ /* 0x010fc40007ffe011 */
[----:B------:R-:W-:Y:S02]  /*14e0*/  ISETP.GE.U32.AND.EX P0, PT, R4, UR14, PT, P0 ;  /* 0x0000000e04007c0c */ /* 0x000fe4000bf06100 */
[----:B------:R-:W-:Y:S02]  /*14f0*/  IADD3 R17, PT, PT, R11, R10, R17 ;  /* 0x0000000a0b117210 */ /* 0x000fe40007ffe011 */
[----:B------:R-:W-:Y:S02]  /*1500*/  LEA R20, P1, R5, R20, 0x2 ;  /* 0x0000001405147211 */ /* 0x000fe400078210ff */
[----:B-----5:R-:W-:Y:S02]  /*1510*/  IADD3 R17, PT, PT, R13, R12, R17 ;  /* 0x0000000c0d117210 */ /* 0x020fe40007ffe011 */
[----:B------:R-:W-:Y:S02]  /*1520*/  IADD3.X R23, PT, PT, R23, UR16, RZ, P1, !PT ;  /* 0x0000001017177c10 */ /* 0x000fe40008ffe4ff */
[----:B------:R-:W-:-:S03]  /*1530*/  IADD3 R21, PT, PT, R15, R14, R17 ;  /* 0x0000000e0f157210 */ /* 0x000fc60007ffe011 */
[----:B------:R-:W-:Y:S05]  /*1540*/  @!P0 BRA `(.L_x_74) ;  /* 0x0000000400dc8947 */ /* 0x000fea0003800000 */
[----:B------:R-:W-:Y:S02]  /*1550*/  UIADD3 UR7, UP0, UPT, UR5, UR7, URZ ;  /* 0x0000000705077290 */ /* 0x000fe4000ff1e0ff */
[----:B------:R-:W-:Y:S02]  /*1560*/  UIADD3 UR4, UPT, UPT, UR4, 0x1, URZ ;  /* 0x0000000104047890 */ /* 0x000fe4000fffe0ff */
[----:B------:R-:W-:Y:S02]  /*1570*/  UIADD3.X UR6, UPT, UPT, UR14, UR6, URZ, UP0, !UPT ;  /* 0x000000060e067290 */ /* 0x000fe400087fe4ff */
[----:B------:R-:W-:-:S04]  /*1580*/  ISETP.LT.U32.AND P0, PT, R26, UR7, PT ;  /* 0x000000071a007c0c */ /* 0x000fc8000bf01070 */
[----:B------:R-:W-:-:S05]  /*1590*/  IMAD.U32 R5, RZ, RZ, UR6 ;  /* 0x00000006ff057e24 */ /* 0x000fca000f8e00ff */
[----:B------:R-:W-:-:S13]  /*15a0*/  ISETP.GT.U32.AND.EX P0, PT, R5, R22, PT, P0 ;  /* 0x000000160500720c */ /* 0x000fda0003f04100 */
[----:B------:R-:W-:Y:S05]  /*15b0*/  @!P0 BRA `(.L_x_76) ;  /* 0xfffffffc00708947 */ /* 0x000fea000383ffff */
.L_x_75:
[----:B------:R-:W-:Y:S01]  /*15c0*/  IMAD.U32 R4, RZ, RZ, UR6 ;  /* 0x00000006ff047e24 */ /* 0x000fe2000f8e00ff */
[----:B------:R-:W-:-:S04]  /*15d0*/  ISETP.LE.U32.AND P0, PT, R2, UR7, PT ;  /* 0x0000000702007c0c */ /* 0x000fc8000bf03070 */
[----:B------:R-:W-:-:S13]  /*15e0*/  ISETP.GE.U32.AND.EX P0, PT, R4, R3, PT, P0 ;  /* 0x000000030400720c */ /* 0x000fda0003f06100 */
[----:B------:R-:W-:Y:S05]  /*15f0*/  @P0 BRA `(.L_x_74) ;  /* 0x0000000400b00947 */ /* 0x000fea0003800000 */
[----:B------:R-:W-:Y:S01]  /*1600*/  VIADD R5, R2, -UR7 ;  /* 0x8000000702057c36 */ /* 0x000fe20008000000 */
[----:B------:R-:W-:Y:S04]  /*1610*/  BSSY.RECONVERGENT B1, `(.L_x_74) ;  /* 0x000006a000017945 */ /* 0x000fe80003800200 */
[----:B------:R-:W-:-:S13]  /*1620*/  ISETP.GE.AND P0, PT, R0, R5, PT ;  /* 0x000000050000720c */ /* 0x000fda0003f06270 */
[----:B------:R-:W-:Y:S05]  /*1630*/  @P0 BRA `(.L_x_77) ;  /* 0x00000004009c0947 */ /* 0x000fea0003800000 */
[----:B------:R-:W0:Y:S01]  /*1640*/  LDC R7, c[0x0][0x3c0] ;  /* 0x0000f000ff077b82 */ /* 0x000e220000000800 */
[----:B------:R-:W-:Y:S01]  /*1650*/  LOP3.LUT R3, RZ, R0, RZ, 0x33, !PT ;  /* 0x00000000ff037212 */ /* 0x000fe200078e33ff */
[----:B------:R-:W-:Y:S01]  /*1660*/  USHF.L.U32 UR6, UR15, 0xc, URZ ;  /* 0x0000000c0f067899 */ /* 0x000fe200080006ff */
[----:B------:R-:W-:Y:S03]  /*1670*/  BSSY.RECONVERGENT B2, `(.L_x_78) ;  /* 0x0000019000027945 */ /* 0x000fe60003800200 */
[----:B------:R-:W-:Y:S02]  /*1680*/  IMAD.IADD R3, R3, 0x1, R2 ;  /* 0x0000000103037824 */ /* 0x000fe400078e0202 */
[----:B------:R-:W-:-:S03]  /*1690*/  IMAD.U32 R2, RZ, RZ, UR6 ;  /* 0x00000006ff027e24 */ /* 0x000fc6000f8e00ff */
[C---:B------:R-:W-:Y:S02]  /*16a0*/  LOP3.LUT R4, R3.reuse, 0x300, RZ, 0xc0, !PT ;  /* 0x0000030003047812 */ /* 0x040fe400078ec0ff */
[C---:B------:R-:W-:Y:S02]  /*16b0*/  IADD3 R2, PT, PT, R3.reuse, -UR5, -R2 ;  /* 0x8000000503027c10 */ /* 0x040fe4000fffe802 */
[----:B------:R-:W-:Y:S01]  /*16c0*/  ISETP.NE.AND P0, PT, R4, 0x300, PT ;  /* 0x000003000400780c */ /* 0x000fe20003f05270 */
[----:B------:R-:W-:Y:S01]  /*16d0*/  IMAD.MOV.U32 R4, RZ, RZ, R0 ;  /* 0x000000ffff047224 */ /* 0x000fe200078e0000 */
[----:B------:R-:W-:Y:S01]  /*16e0*/  LEA.HI R3, R3, 0x1, RZ, 0x18 ;  /* 0x0000000103037811 */ /* 0x000fe200078fc0ff */
[----:B0-----:R-:W-:-:S04]  /*16f0*/  IMAD R7, R7, UR4, RZ ;  /* 0x0000000407077c24 */ /* 0x001fc8000f8e02ff */
[----:B------:R-:W-:-:S05]  /*1700*/  IMAD R2, R7, -0x1000, R2 ;  /* 0xfffff00007027824 */ /* 0x000fca00078e0202 */
[----:B------:R-:W-:Y:S01]  /*1710*/  ISETP.GE.U32.AND P1, PT, R2, 0x300, PT ;  /* 0x000003000200780c */ /* 0x000fe20003f26070 */
[----:B------:R-:W-:-:S12]  /*1720*/  @!P0 BRA `(.L_x_79) ;  /* 0x0000000000348947 */ /* 0x000fd80003800000 */
[----:B------:R-:W-:Y:S01]  /*1730*/  LOP3.LUT R3, R3, 0x3, RZ, 0xc0, !PT ;  /* 0x0000000303037812 */ /* 0x000fe200078ec0ff */
[----:B------:R-:W-:-:S04]  /*1740*/  IMAD.MOV.U32 R4, RZ, RZ, R0 ;  /* 0x000000ffff047224 */ /* 0x000fc800078e0000 */
[----:B------:R-:W-:-:S07]  /*1750*/  IMAD.MOV R6, RZ, RZ, -R3 ;  /* 0x000000ffff067224 */ /* 0x000fce00078e0a03 */
.L_x_80:
        /* <DEDUP_REMOVED lines=8> */
[----:B--2---:R-:W-:-:S10]  /*17e0*/  IMAD.IADD R21, R2, 0x1, R21 ;  /* 0x0000000102157824 */ /* 0x004fd400078e0215 */
[----:B------:R-:W-:Y:S05]  /*17f0*/  @P0 BRA `(.L_x_80) ;  /* 0xfffffffc00d80947 */ /* 0x000fea000383ffff */
.L_x_79:
[----:B------:R-:W-:Y:S05]  /*1800*/  BSYNC.RECONVERGENT B2 ;  /* 0x0000000000027941 */ /* 0x000fea0003800200 */
.L_x_78:
[----:B------:R-:W-:Y:S05]  /*1810*/  @!P1 BRA `(.L_x_77) ;  /* 0x0000000400249947 */ /* 0x000fea0003800000 */
[----:B------:R-:W-:Y:S01]  /*1820*/  IMAD.IADD R7, R5, 0x1, -R4 ;  /* 0x0000000105077824 */ /* 0x000fe200078e0a04 */
[----:B------:R-:W-:Y:S01]  /*1830*/  IADD3 R3, P0, PT, R4, UR8, RZ ;  /* 0x0000000804037c10 */ /* 0x000fe2000ff1e0ff */
[----:B------:R-:W-:Y:S03]  /*1840*/  BSSY.RECONVERGENT B2, `(.L_x_81) ;  /* 0x0000027000027945 */ /* 0x000fe60003800200 */
[----:B------:R-:W-:Y:S01]  /*1850*/  ISETP.GT.AND P1, PT, R7, 0xc00, PT ;  /* 0x00000c000700780c */ /* 0x000fe20003f24270 */
[----:B------:R-:W-:Y:S01]  /*1860*/  IMAD.X R6, RZ, RZ, UR9, P0 ;  /* 0x00000009ff067e24 */ /* 0x000fe200080e06ff */
[----:B------:R-:W-:-:S04]  /*1870*/  LEA R2, P0, R3, UR10, 0x2 ;  /* 0x0000000a03027c11 */ /* 0x000fc8000f8010ff */
[----:B------:R-:W-:Y:S02]  /*1880*/  LEA.HI.X R3, R3, UR11, R6, 0x2, P0 ;  /* 0x0000000b03037c11 */ /* 0x000fe400080f1406 */
[----:B------:R-:W-:-:S05]  /*1890*/  PLOP3.LUT P0, PT, PT, PT, PT, 0x80, 0x8 ;  /* 0x000000000008781c */ /* 0x000fca0003f0f070 */
[----:B------:R-:W-:Y:S08]  /*18a0*/  @!P1 BRA `(.L_x_82) ;  /* 0x0000000000809947 */ /* 0x000ff00003800000 */
[----:B------:R-:W-:Y:S01]  /*18b0*/  PLOP3.LUT P0, PT, PT, PT, PT, 0x8, 0x80 ;  /* 0x000000000080781c */ /* 0x000fe20003f0e170 */
[----:B------:R-:W-:-:S12]  /*18c0*/  VIADD R7, R5, 0xfffff400 ;  /* 0xfffff40005077836 */ /* 0x000fd80000000000 */
.L_x_83:
        /* <DEDUP_REMOVED lines=15> */
[----:B------:R0:W5:Y:S01]  /*19c0*/  LDG.E.CONSTANT R6, desc[UR12][R2.64+0x3c00] ;  /* 0x003c000c02067981 */ /* 0x000162000c1e9900 */
[----:B------:R-:W-:-:S05]  /*19d0*/  VIADD R4, R4, 0x1000 ;  /* 0x0000100004047836 */ /* 0x000fca0000000000 */
[----:B------:R-:W-:Y:S02]  /*19e0*/  ISETP.GE.AND P1, PT, R4, R7, PT ;  /* 0x000000070400720c */ /* 0x000fe40003f26270 */
[----:B--2---:R-:W-:Y:S02]  /*19f0*/  IADD3 R10, PT, PT, R12, R10, R21 ;  /* 0x0000000a0c0a7210 */ /* 0x004fe40007ffe015 */
[----:B------:R-:W-:-:S05]  /*1a00*/  IADD3 R12, P2, PT, R2, 0x4000, RZ ;  /* 0x00004000020c7810 */ /* 0x000fca0007f5e0ff */
[----:B0-----:R-:W-:Y:S01]  /*1a10*/  IMAD.X R3, RZ, RZ, R3, P2 ;  /* 0x000000ffff037224 */ /* 0x001fe200010e0603 */
[----:B---3--:R-:W-:Y:S01]  /*1a20*/  IADD3 R10, PT, PT, R14, R13, R10 ;  /* 0x0000000d0e0a7210 */ /* 0x008fe20007ffe00a */
[----:B------:R-:W-:-:S03]  /*1a30*/  IMAD.MOV.U32 R2, RZ, RZ, R12 ;  /* 0x000000ffff027224 */ /* 0x000fc600078e000c */
[----:B----4-:R-:W-:-:S04]  /*1a40*/  IADD3 R10, PT, PT, R16, R15, R10 ;  /* 0x0000000f100a7210 */ /* 0x010fc80007ffe00a */
[----:B-----5:R-:W-:-:S04]  /*1a50*/  IADD3 R10, PT, PT, R18, R17, R10 ;  /* 0x00000011120a7210 */ /* 0x020fc80007ffe00a */
[----:B------:R-:W-:-:S04]  /*1a60*/  IADD3 R10, PT, PT, R20, R19, R10 ;  /* 0x00000013140a7210 */ /* 0x000fc80007ffe00a */
[----:B------:R-:W-:-:S04]  /*1a70*/  IADD3 R10, PT, PT, R22, R23, R10 ;  /* 0x00000017160a7210 */ /* 0x000fc80007ffe00a */
[----:B------:R-:W-:-:S04]  /*1a80*/  IADD3 R8, PT, PT, R8, R11, R10 ;  /* 0x0000000b08087210 */ /* 0x000fc80007ffe00a */
[----:B------:R-:W-:Y:S01]  /*1a90*/  IADD3 R21, PT, PT, R6, R9, R8 ;  /* 0x0000000906157210 */ /* 0x000fe20007ffe008 */
[----:B------:R-:W-:Y:S06]  /*1aa0*/  @!P1 BRA `(.L_x_83) ;  /* 0xfffffffc00889947 */ /* 0x000fec000383ffff */
.L_x_82:
[----:B------:R-:W-:Y:S05]  /*1ab0*/  BSYNC.RECONVERGENT B2 ;  /* 0x0000000000027941 */ /* 0x000fea0003800200 */
.L_x_81:
[----:B------:R-:W-:Y:S01]  /*1ac0*/  IMAD.IADD R6, R5, 0x1, -R4 ;  /* 0x0000000105067824 */ /* 0x000fe200078e0a04 */
[----:B------:R-:W-:Y:S04]  /*1ad0*/  BSSY.RECONVERGENT B2, `(.L_x_84) ;  /* 0x0000015000027945 */ /* 0x000fe80003800200 */
[----:B------:R-:W-:-:S13]  /*1ae0*/  ISETP.GT.AND P1, PT, R6, 0x400, PT ;  /* 0x000004000600780c */ /* 0x000fda0003f24270 */
[----:B------:R-:W-:Y:S05]  /*1af0*/  @!P1 BRA `(.L_x_85) ;  /* 0x0000000000489947 */ /* 0x000fea0003800000 */
[----:B------:R-:W2:Y:S04]  /*1b00*/  LDG.E.CONSTANT R6, desc[UR12][R2.64] ;  /* 0x0000000c02067981 */ /* 0x000ea8000c1e9900 */
[----:B------:R-:W2:Y:S04]  /*1b10*/  LDG.E.CONSTANT R7, desc[UR12][R2.64+0x400] ;  /* 0x0004000c02077981 */ /* 0x000ea8000c1e9900 */
[----:B------:R-:W3:Y:S04]  /*1b20*/  LDG.E.CONSTANT R9, desc[UR12][R2.64+0x800] ;  /* 0x0008000c02097981 */ /* 0x000ee8000c1e9900 */
[----:B------:R-:W3:Y:S04]  /*1b30*/  LDG.E.CONSTANT R8, desc[UR12][R2.64+0xc00] ;  /* 0x000c000c02087981 */ /* 0x000ee8000c1e9900 */
[----:B------:R-:W4:Y:S04]  /*1b40*/  LDG.E.CONSTANT R11, desc[UR12][R2.64+0x1000] ;  /* 0x0010000c020b7981 */ /* 0x000f28000c1e9900 */
[----:B------:R-:W4:Y:S04]  /*1b50*/  LDG.E.CONSTANT R10, desc[UR12][R2.64+0x1400] ;  /* 0x0014000c020a7981 */ /* 0x000f28000c1e9900 */
[----:B------:R-:W5:Y:S04]  /*1b60*/  LDG.E.CONSTANT R13, desc[UR12][R2.64+0x1800] ;  /* 0x0018000c020d7981 */ /* 0x000f68000c1e9900 */
[----:B------:R0:W5:Y:S01]  /*1b70*/  LDG.E.CONSTANT R12, desc[UR12][R2.64+0x1c00] ;  /* 0x001c000c020c7981 */ /* 0x000162000c1e9900 */
[----:B------:R-:W-:Y:S01]  /*1b80*/  PLOP3.LUT P0, PT, PT, PT, PT, 0x8, 0x80 ;  /* 0x000000000080781c */ /* 0x000fe20003f0e170 */
[----:B------:R-:W-:Y:S01]  /*1b90*/  VIADD R4, R4, 0x800 ;  /* 0x0000080004047836 */ /* 0x000fe20000000000 */
[----:B--2---:R-:W-:-:S02]  /*1ba0*/  IADD3 R6, PT, PT, R7, R6, R21 ;  /* 0x0000000607067210 */ /* 0x004fc40007ffe015 */
[----:B------:R-:W-:-:S05]  /*1bb0*/  IADD3 R7, P1, PT, R2, 0x2000, RZ ;  /* 0x0000200002077810 */ /* 0x000fca0007f3e0ff */
[----:B0-----:R-:W-:Y:S01]  /*1bc0*/  IMAD.MOV.U32 R2, RZ, RZ, R7 ;  /* 0x000000ffff027224 */ /* 0x001fe200078e0007 */
[----:B---3--:R-:W-:Y:S01]  /*1bd0*/  IADD3 R6, PT, PT, R8, R9, R6 ;  /* 0x0000000908067210 */ /* 0x008fe20007ffe006 */
[----:B------:R-:W-:-:S04]  /*1be0*/  IMAD.X R8, RZ, RZ, R3, P1 ;  /* 0x000000ffff087224 */ /* 0x000fc800008e0603 */
[----:B------:R-:W-:Y:S01]  /*1bf0*/  IMAD.MOV.U32 R3, RZ, RZ, R8 ;  /* 0x000000ffff037224 */ /* 0x000fe200078e0008 */
[----:B----4-:R-:W-:-:S04]  /*1c00*/  IADD3 R6, PT, PT, R10, R11, R6 ;  /* 0x0000000b0a067210 */ /* 0x010fc80007ffe006 */
[----:B-----5:R-:W-:-:S07]  /*1c10*/  IADD3 R21, PT, PT, R12, R13, R6 ;  /* 0x0000000d0c157210 */ /* 0x020fce0007ffe006 */
.L_x_85:
[----:B------:R-:W-:Y:S05]  /*1c20*/  BSYNC.RECONVERGENT B2 ;  /* 0x0000000000027941 */ /* 0x000fea0003800200 */
.L_x_84:
[----:B------:R-:W-:-:S13]  /*1c30*/  ISETP.LT.OR P0, PT, R4, R5, P0 ;  /* 0x000000050400720c */ /* 0x000fda0000701670 */
[----:B------:R-:W-:Y:S05]  /*1c40*/  @!P0 BRA `(.L_x_77) ;  /* 0x0000000000188947 */ /* 0x000fea0003800000 */
[----:B------:R-:W2:Y:S04]  /*1c50*/  LDG.E.CONSTANT R4, desc[UR12][R2.64] ;  /* 0x0000000c02047981 */ /* 0x000ea8000c1e9900 */
[----:B------:R-:W2:Y:S04]  /*1c60*/  LDG.E.CONSTANT R5, desc[UR12][R2.64+0x400] ;  /* 0x0004000c02057981 */ /* 0x000ea8000c1e9900 */
[----:B------:R-:W3:Y:S04]  /*1c70*/  LDG.E.CONSTANT R7, desc[UR12][R2.64+0x800] ;  /* 0x0008000c02077981 */ /* 0x000ee8000c1e9900 */
[----:B------:R-:W3:Y:S01]  /*1c80*/  LDG.E.CONSTANT R6, desc[UR12][R2.64+0xc00] ;  /* 0x000c000c02067981 */ /* 0x000ee2000c1e9900 */
[----:B--2---:R-:W-:-:S04]  /*1c90*/  IADD3 R4, PT, PT, R5, R4, R21 ;  /* 0x0000000405047210 */ /* 0x004fc80007ffe015 */
[----:B---3--:R-:W-:-:S07]  /*1ca0*/  IADD3 R21, PT, PT, R6, R7, R4 ;  /* 0x0000000706157210 */ /* 0x008fce0007ffe004 */
.L_x_77:
[----:B------:R-:W-:Y:S05]  /*1cb0*/  BSYNC.RECONVERGENT B1 ;  /* 0x0000000000017941 */ /* 0x000fea0003800200 */
.L_x_74:
        /* <DEDUP_REMOVED lines=43> */
.L_x_58:
[----:B------:R-:W0:Y:S01]  /*1f70*/  LDCU.64 UR8, c[0x0][0x3b8] ;  /* 0x00007700ff0877ac */ /* 0x000e220008000a00 */
[----:B------:R-:W-:Y:S01]  /*1f80*/  USHF.L.U32 UR6, UR15, 0xc, URZ ;  /* 0x0000000c0f067899 */ /* 0x000fe200080006ff */
        /* <DEDUP_REMOVED lines=20> */
.L_x_88:
[----:B------:R-:W-:Y:S05]  /*20d0*/  BSYNC.RECONVERGENT B1 ;  /* 0x0000000000017941 */ /* 0x000fea0003800200 */
.L_x_87:
        /* <DEDUP_REMOVED lines=19> */
.L_x_93:
        /* <DEDUP_REMOVED lines=10> */
.L_x_92:
[----:B------:R-:W-:Y:S05]  /*22b0*/  BSYNC.RECONVERGENT B2 ;  /* 0x0000000000027941 */ /* 0x000fea0003800200 */
.L_x_91:
        /* <DEDUP_REMOVED lines=8> */
.L_x_96:
        /* <DEDUP_REMOVED lines=46> */
.L_x_95:
[----:B------:R-:W-:Y:S05]  /*2620*/  BSYNC.RECONVERGENT B2 ;  /* 0x0000000000027941 */ /* 0x000fea0003800200 */
.L_x_94:
        /* <DEDUP_REMOVED lines=28> */
.L_x_98:
[----:B------:R-:W-:Y:S05]  /*27f0*/  BSYNC.RECONVERGENT B2 ;  /* 0x0000000000027941 */ /* 0x000fea0003800200 */
.L_x_97:
        /* <DEDUP_REMOVED lines=13> */
.L_x_90:
[----:B------:R-:W-:Y:S05]  /*28d0*/  BSYNC.RECONVERGENT B1 ;  /* 0x0000000000017941 */ /* 0x000fea0003800200 */
.L_x_89:
        /* <DEDUP_REMOVED lines=37> */
[----:B--2---:R-:W-:Y:S04]  /*2b30*/  LDS R0, [UR4+0xc] ;  /* 0x00000c04ff007984 */ /* 0x004fe80008000800 */
[----:B------:R-:W0:Y:S04]  /*2b40*/  LDS.128 R4, [UR4+0x10] ;  /* 0x00001004ff047984 */ /* 0x000e280008000c00 */
[----:B------:R-:W1:Y:S01]  /*2b50*/  LDS.64 R8, [UR4+0x20] ;  /* 0x00002004ff087984 */ /* 0x000e620008000a00 */
[----:B0-----:R-:W-:-:S04]  /*2b60*/  IADD3 R0, PT, PT, R4, R0, R3 ;  /* 0x0000000004007210 */ /* 0x001fc80007ffe003 */
[----:B------:R-:W-:-:S04]  /*2b70*/  IADD3 R0, PT, PT, R6, R0, R5 ;  /* 0x0000000006007210 */ /* 0x000fc80007ffe005 */
[----:B-1----:R-:W-:-:S05]  /*2b80*/  IADD3 R0, PT, PT, R8, R0, R7 ;  /* 0x0000000008007210 */ /* 0x002fca0007ffe007 */
[----:B------:R-:W-:Y:S01]  /*2b90*/  IMAD.IADD R3, R0, 0x1, R9 ;  /* 0x0000000100037824 */ /* 0x000fe200078e0209 */
[----:B------:R-:W-:Y:S06]  /*2ba0*/  BRA `(.L_x_73) ;  /* 0x00000014000c7947 */ /* 0x000fec0003800000 */
.L_x_99:
        /* <DEDUP_REMOVED lines=16> */
[C---:B------:R-:W-:Y:S02]  /*2cb0*/  VIADD R8, R6.reuse, 0x8 ;  /* 0x0000000806087836 */ /* 0x040fe40000000000 */
[----:B------:R-:W-:Y:S01]  /*2cc0*/  VIADD R6, R6, 0x10 ;  /* 0x0000001006067836 */ /* 0x000fe20000000000 */
[----:B------:R-:W1:Y:S02]  /*2cd0*/  SHFL.DOWN PT, R2, R3, 0x2, R7 ;  /* 0x0840000003027989 */ /* 0x000e6400000e0007 */
[----:B-1----:R-:W-:Y:S02]  /*2ce0*/  SEL R2, R2, RZ, !P0 ;  /* 0x000000ff02027207 */ /* 0x002fe40004000000 */
[----:B------:R-:W-:-:S03]  /*2cf0*/  ISETP.GT.AND P0, PT, R10, R7, PT ;  /* 0x000000070a00720c */ /* 0x000fc60003f04270 */
[----:B------:R-:W-:Y:S01]  /*2d00*/  IMAD.IADD R2, R3, 0x1, R2 ;  /* 0x0000000103027824 */ /* 0x000fe200078e0202 */
[----:B------:R-:W-:-:S04]  /*2d10*/  @!P1 SHF.R.U32.HI R3, RZ, 0x3, R9 ;  /* 0x00000003ff039819 */ /* 0x000fc80000011609 */
[----:B------:R-:W1:Y:S02]  /*2d20*/  SHFL.DOWN PT, R4, R2, 0x4, R7 ;  /* 0x0880000002047989 */ /* 0x000e6400000e0007 */
[----:B-1----:R-:W-:Y:S02]  /*2d30*/  SEL R5, R4, RZ, !P0 ;  /* 0x000000ff04057207 */ /* 0x002fe40004000000 */
[----:B------:R-:W-:Y:S02]  /*2d40*/  ISETP.GT.AND P0, PT, R8, R7, PT ;  /* 0x000000070800720c */ /* 0x000fe40003f04270 */
[----:B------:R-:W-:Y:S01]  /*2d50*/  @!P1 MOV R8, 0x400 ;  /* 0x0000040000089802 */ /* 0x000fe20000000f00 */
[----:B------:R-:W-:-:S03]  /*2d60*/  IMAD.IADD R5, R2, 0x1, R5 ;  /* 0x0000000102057824 */ /* 0x000fc600078e0205 */
[----:B0-----:R-:W-:Y:S02]  /*2d70*/  @!P1 LEA R8, R11, R8, 0x18 ;  /* 0x000000080b089211 */ /* 0x001fe400078ec0ff */
[----:B------:R-:W0:Y:S02]  /*2d80*/  SHFL.DOWN PT, R4, R5, 0x8, R7 ;  /* 0x0900000005047989 */ /* 0x000e2400000e0007 */
[----:B0-----:R-:W-:Y:S02]  /*2d90*/  SEL R4, R4, RZ, !P0 ;  /* 0x000000ff04047207 */ /* 0x001fe40004000000 */
[----:B------:R-:W-:-:S03]  /*2da0*/  ISETP.GT.AND P0, PT, R6, R7, PT ;  /* 0x000000070600720c */ /* 0x000fc60003f04270 */
[----:B------:R-:W-:Y:S01]  /*2db0*/  IMAD.IADD R4, R5, 0x1, R4 ;  /* 0x0000000105047824 */ /* 0x000fe200078e0204 */
[----:B------:R-:W-:-:S04]  /*2dc0*/  @!P1 LOP3.LUT R5, R3, 0x7c, RZ, 0xc0, !PT ;  /* 0x0000007c03059812 */ /* 0x000fc800078ec0ff */
[----:B------:R-:W0:Y:S01]  /*2dd0*/  SHFL.DOWN PT, R2, R4, 0x10, R7 ;  /* 0x0a00000004027989 */ /* 0x000e2200000e0007 */
[----:B------:R-:W-:Y:S01]  /*2de0*/  @!P1 IMAD.IADD R8, R5, 0x1, R8 ;  /* 0x0000000105089824 */ /* 0x000fe200078e0208 */
        /* <DEDUP_REMOVED lines=13> */
[----:B------:R-:W2:Y:S04]  /*2ec0*/  LDS R2, [UR4+0xc] ;  /* 0x00000c04ff027984 */ /* 0x000ea80008000800 */
[----:B-1----:R-:W1:Y:S01]  /*2ed0*/  LDS.64 R8, [UR4+0x20] ;  /* 0x00002004ff087984 */ /* 0x002e620008000a00 */
[----:B0-----:R-:W-:Y:S02]  /*2ee0*/  SEL R4, R4, RZ, P2 ;  /* 0x000000ff04047207 */ /* 0x001fe40001000000 */
[----:B------:R-:W-:-:S02]  /*2ef0*/  ISETP.GT.AND P2, PT, R0, 0x60, PT ;  /* 0x000000600000780c */ /* 0x000fc40003f44270 */
[----:B--2---:R-:W-:Y:S02]  /*2f00*/  SEL R2, R2, RZ, P1 ;  /* 0x000000ff02027207 */ /* 0x004fe40000800000 */
        /* <DEDUP_REMOVED lines=8> */
[----:B-1----:R-:W-:Y:S02]  /*2f90*/  SEL R8, R8, RZ, P2 ;  /* 0x000000ff08087207 */ /* 0x002fe40001000000 */
[----:B------:R-:W-:Y:S02]  /*2fa0*/  SEL R9, R9, RZ, P3 ;  /* 0x000000ff09097207 */ /* 0x000fe40001800000 */
[----:B------:R-:W-:-:S05]  /*2fb0*/  IADD3 R2, PT, PT, R8, R2, R7 ;  /* 0x0000000208027210 */ /* 0x000fca0007ffe007 */
[----:B------:R-:W-:Y:S01]  /*2fc0*/  IMAD.IADD R3, R2, 0x1, R9 ;  /* 0x0000000102037824 */ /* 0x000fe200078e0209 */
[----:B------:R-:W-:Y:S06]  /*2fd0*/  BRA `(.L_x_73) ;  /* 0x0000001000007947 */ /* 0x000fec0003800000 */
.L_x_86:
[----:B------:R-:W0:Y:S01]  /*2fe0*/  S2R R0, SR_TID.X ;  /* 0x0000000000007919 */ /* 0x000e220000002100 */
[----:B------:R-:W1:Y:S01]  /*2ff0*/  LDC.64 R4, c[0x0][0x380] ;  /* 0x0000e000ff047b82 */ /* 0x000e620000000a00 */
[----:B0-----:R-:W-:-:S04]  /*3000*/  VIADD R7, R0, UR6 ;  /* 0x0000000600077c36 */ /* 0x001fc80008000000 */
[----:B-1----:R-:W-:-:S05]  /*3010*/  IMAD.WIDE.U32 R4, R7, 0x4, R4 ;  /* 0x0000000407047825 */ /* 0x002fca00078e0004 */
        /* <DEDUP_REMOVED lines=16> */
[----:B------:R-:W-:-:S02]  /*3120*/  USHF.R.S32.HI UR7, URZ, 0x1f, UR5 ;  /* 0x0000001fff077899 */ /* 0x000fc40008011405 */
[----:B------:R-:W-:-:S04]  /*3130*/  ISETP.GE.U32.AND P0, PT, R22, UR5, PT ;  /* 0x0000000516007c0c */ /* 0x000fc8000bf06070 */
[----:B------:R-:W-:Y:S02]  /*3140*/  ISETP.GE.U32.AND.EX P0, PT, R21, UR7, PT, P0 ;  /* 0x0000000715007c0c */ /* 0x000fe4000bf06100 */
[----:B--2---:R-:W-:-:S04]  /*3150*/  IADD3 R6, PT, PT, R7, R6, R23 ;  /* 0x0000000607067210 */ /* 0x004fc80007ffe017 */
[----:B---3--:R-:W-:-:S04]  /*3160*/  IADD3 R6, PT, PT, R9, R8, R6 ;  /* 0x0000000809067210 */ /* 0x008fc80007ffe006 */
[----:B----4-:R-:W-:-:S04]  /*3170*/  IADD3 R6, PT, PT, R11, R10, R6 ;  /* 0x0000000a0b067210 */ /* 0x010fc80007ffe006 */
[----:B-----5:R-:W-:-:S04]  /*3180*/  IADD3 R6, PT, PT, R13, R12, R6 ;  /* 0x0000000c0d067210 */ /* 0x020fc80007ffe006 */
[----:B------:R-:W-:-:S04]  /*3190*/  IADD3 R6, PT, PT, R15, R14, R6 ;  /* 0x0000000e0f067210 */ /* 0x000fc80007ffe006 */
[----:B------:R-:W-:-:S04]  /*31a0*/  IADD3 R6, PT, PT, R17, R16, R6 ;  /* 0x0000001011067210 */ /* 0x000fc80007ffe006 */
        /* <DEDUP_REMOVED lines=22> */
.L_x_102:
[----:B------:R-:W2:Y:S02]  /*3310*/  S2R R7, SR_TID.X ;  /* 0x0000000000077919 */ /* 0x000ea40000002100 */
[----:B--2---:R-:W-:-:S05]  /*3320*/  IADD3 R7, P0, PT, R7, UR6, RZ ;  /* 0x0000000607077c10 */ /* 0x004fca000ff1e0ff */
[----:B------:R-:W-:Y:S01]  /*3330*/  IMAD.X R8, RZ, RZ, UR7, P0 ;  /* 0x00000007ff087e24 */ /* 0x000fe200080e06ff */
[----:B-1----:R-:W-:-:S04]  /*3340*/  LEA R6, P0, R7, UR10, 0x2 ;  /* 0x0000000a07067c11 */ /* 0x002fc8000f8010ff */
[----:B------:R-:W-:-:S05]  /*3350*/  LEA.HI.X R7, R7, UR11, R8, 0x2, P0 ;  /* 0x0000000b07077c11 */ /* 0x000fca00080f1408 */
        /* <DEDUP_REMOVED lines=16> */
[----:B------:R-:W-:-:S02]  /*3460*/  USHF.R.S32.HI UR14, URZ, 0x1f, UR5 ;  /* 0x0000001fff0e7899 */ /* 0x000fc40008011405 */
[----:B------:R-:W-:-:S04]  /*3470*/  UIADD3 UR8, UP0, UPT, UR5, UR8, URZ ;  /* 0x0000000805087290 */ /* 0x000fc8000ff1e0ff */
[----:B------:R-:W-:Y:S01]  /*3480*/  UIADD3.X UR9, UPT, UPT, UR14, UR9, URZ, UP0, !UPT ;  /* 0x000000090e097290 */ /* 0x000fe200087fe4ff */
[----:B-1----:R-:W-:Y:S01]  /*3490*/  IMAD.U32 R6, RZ, RZ, UR5 ;  /* 0x00000005ff067e24 */ /* 0x002fe2000f8e00ff */
[----:B--2---:R-:W-:Y:S02]  /*34a0*/  IADD3 R17, PT, PT, R18, R17, R4 ;  /* 0x0000001112117210 */ /* 0x004fe40007ffe004 */
[----:B0-----:R-:W-:-:S04]  /*34b0*/  IADD3 R4, P1, PT, R2, -UR6, RZ ;  /* 0x8000000602047c10 */ /* 0x001fc8000ff3e0ff */
[----:B------:R-:W-:Y:S02]  /*34c0*/  ISETP.GE.U32.AND P0, PT, R4, UR5, PT ;  /* 0x0000000504007c0c */ /* 0x000fe4000bf06070 */
[----:B---3--:R-:W-:Y:S01]  /*34d0*/  IADD3 R17, PT, PT, R20, R19, R17 ;  /* 0x0000001314117210 */ /* 0x008fe20007ffe011 */
[----:B------:R-:W-:Y:S01]  /*34e0*/  IMAD.U32 R19, RZ, RZ, UR5 ;  /* 0x00000005ff137e24 */ /* 0x000fe2000f8e00ff */
[----:B------:R-:W-:-:S04]  /*34f0*/  IADD3.X R4, PT, PT, R3, ~UR7, RZ, P1, !PT ;  /* 0x8000000703047c10 */ /* 0x000fc80008ffe4ff */
[----:B------:R-:W-:Y:S01]  /*3500*/  ISETP.GE.U32.AND.EX P0, PT, R4, UR14, PT, P0 ;  /* 0x0000000e04007c0c */ /* 0x000fe2000bf06100 */
[----:B------:R-:W-:Y:S01]  /*3510*/  IMAD.U32 R4, RZ, RZ, UR14 ;  /* 0x0000000eff047e24 */ /* 0x000fe2000f8e00ff */
[----:B----4-:R-:W-:Y:S02]  /*3520*/  IADD3 R17, PT, PT, R22, R21, R17 ;  /* 0x0000001516117210 */ /* 0x010fe40007ffe011 */
[----:B------:R-:W-:-:S04]  /*3530*/  LEA R0, P1, R19, R0, 0x2 ;  /* 0x0000000013007211 */ /* 0x000fc800078210ff */
[----:B------:R-:W-:Y:S02]  /*3540*/  LEA.HI.X R5, R6, R5, R4, 0x2, P1 ;  /* 0x0000000506057211 */ /* 0x000fe400008f1404 */
[----:B-----5:R-:W-:-:S04]  /*3550*/  IADD3 R17, PT, PT, R24, R23, R17 ;  /* 0x0000001718117210 */ /* 0x020fc80007ffe011 */
[----:B------:R-:W-:-:S04]  /*3560*/  IADD3 R8, PT, PT, R11, R8, R17 ;  /* 0x000000080b087210 */ /* 0x000fc80007ffe011 */
[----:B------:R-:W-:-:S04]  /*3570*/  IADD3 R8, PT, PT, R13, R16, R8 ;  /* 0x000000100d087210 */ /* 0x000fc80007ffe008 */
[----:B------:R-:W-:-:S04]  /*3580*/  IADD3 R8, PT, PT, R9, R14, R8 ;  /* 0x0000000e09087210 */ /* 0x000fc80007ffe008 */
[----:B------:R-:W-:Y:S01]  /*3590*/  IADD3 R4, PT, PT, R15, R12, R8 ;  /* 0x0000000c0f047210 */ /* 0x000fe20007ffe008 */
[----:B------:R-:W-:Y:S06]  /*35a0*/  @!P0 BRA `(.L_x_100) ;  /* 0x0000000400e08947 */ /* 0x000fec0003800000 */
[----:B------:R-:W-:Y:S02]  /*35b0*/  UIADD3 UR6, UP0, UPT, UR5, UR6, URZ ;  /* 0x0000000605067290 */ /* 0x000fe4000ff1e0ff */
[----:B------:R-:W-:Y:S02]  /*35c0*/  UIADD3 UR4, UPT, UPT, UR4, 0x1, URZ ;  /* 0x0000000104047890 */ /* 0x000fe4000fffe0ff */
[----:B------:R-:W-:Y:S02]  /*35d0*/  UIADD3.X UR7, UPT, UPT, UR14, UR7, URZ, UP0, !UPT ;  /* 0x000000070e077290 */ /* 0x000fe400087fe4ff */
[----:B------:R-:W-:-:S04]  /*35e0*/  ISETP.LT.U32.AND P0, PT, R25, UR6, PT ;  /* 0x0000000619007c0c */ /* 0x000fc8000bf01070 */
[----:B------:R-:W-:-:S05]  /*35f0*/  IMAD.U32 R7, RZ, RZ, UR7 ;  /* 0x00000007ff077e24 */ /* 0x000fca000f8e00ff */
[----:B------:R-:W-:-:S13]  /*3600*/  ISETP.GT.U32.AND.EX P0, PT, R7, R10, PT, P0 ;  /* 0x0000000a0700720c */ /* 0x000fda0003f04100 */
[----:B------:R-:W-:Y:S05]  /*3610*/  @!P0 BRA `(.L_x_102) ;  /* 0xfffffffc003c8947 */ /* 0x000fea000383ffff */
.L_x_101:
[----:B------:R-:W-:Y:S01]  /*3620*/  IMAD.U32 R6, RZ, RZ, UR7 ;  /* 0x00000007ff067e24 */ /* 0x000fe2000f8e00ff */
[----:B------:R-:W-:-:S04]  /*3630*/  ISETP.LE.U32.AND P0, PT, R2, UR6, PT ;  /* 0x0000000602007c0c */ /* 0x000fc8000bf03070 */
[----:B------:R-:W-:-:S13]  /*3640*/  ISETP.GE.U32.AND.EX P0, PT, R6, R3, PT, P0 ;  /* 0x000000030600720c */ /* 0x000fda0003f06100 */
[----:B------:R-:W-:Y:S05]  /*3650*/  @P0 BRA `(.L_x_100) ;  /* 0x0000000400b40947 */ /* 0x000fea0003800000 */
[----:B------:R-:W0:Y:S01]  /*3660*/  S2R R9, SR_TID.X ;  /* 0x0000000000097919 */ /* 0x000e220000002100 */
[----:B------:R-:W-:Y:S01]  /*3670*/  VIADD R6, R2, -UR6 ;  /* 0x8000000602067c36 */ /* 0x000fe20008000000 */
[----:B------:R-:W-:Y:S04]  /*3680*/  BSSY.RECONVERGENT B1, `(.L_x_100) ;  /* 0x000006a000017945 */ /* 0x000fe80003800200 */
[----:B0-----:R-:W-:-:S13]  /*3690*/  ISETP.GE.AND P0, PT, R9, R6, PT ;  /* 0x000000060900720c */ /* 0x001fda0003f06270 */
[----:B------:R-:W-:Y:S05]  /*36a0*/  @P0 BRA `(.L_x_103) ;  /* 0x00000004009c0947 */ /* 0x000fea0003800000 */
[----:B------:R-:W0:Y:S01]  /*36b0*/  LDC R8, c[0x0][0x3c0] ;  /* 0x0000f000ff087b82 */ /* 0x000e220000000800 */
[----:B------:R-:W-:Y:S01]  /*36c0*/  USHF.L.U32 UR6, UR15, 0xc, URZ ;  /* 0x0000000c0f067899 */ /* 0x000fe200080006ff */
[----:B------:R-:W-:Y:S01]  /*36d0*/  LOP3.LUT R3, RZ, R9, RZ, 0x33, !PT ;  /* 0x00000009ff037212 */ /* 0x000fe200078e33ff */
[----:B------:R-:W-:Y:S04]  /*36e0*/  BSSY.RECONVERGENT B2, `(.L_x_104) ;  /* 0x0000019000027945 */ /* 0x000fe80003800200 */
[----:B------:R-:W-:Y:S02]  /*36f0*/  IMAD.IADD R3, R3, 0x1, R2 ;  /* 0x0000000103037824 */ /* 0x000fe400078e0202 */
[----:B------:R-:W-:-:S05]  /*3700*/  IMAD.U32 R2, RZ, RZ, UR6 ;  /* 0x00000006ff027e24 */ /* 0x000fca000f8e00ff */
[C---:B------:R-:W-:Y:S01]  /*3710*/  IADD3 R7, PT, PT, R3.reuse, -UR5, -R2 ;  /* 0x8000000503077c10 */ /* 0x040fe2000fffe802 */
[----:B0-----:R-:W-:Y:S01]  /*3720*/  IMAD R2, R8, UR4, RZ ;  /* 0x0000000408027c24 */ /* 0x001fe2000f8e02ff */
[C---:B------:R-:W-:Y:S02]  /*3730*/  LOP3.LUT R8, R3.reuse, 0x300, RZ, 0xc0, !PT ;  /* 0x0000030003087812 */ /* 0x040fe400078ec0ff */
[----:B------:R-:W-:Y:S01]  /*3740*/  LEA.HI R3, R3, 0x1, RZ, 0x18 ;  /* 0x0000000103037811 */ /* 0x000fe200078fc0ff */
[----:B------:R-:W-:Y:S01]  /*3750*/  IMAD R2, R2, -0x1000, R7 ;  /* 0xfffff00002027824 */ /* 0x000fe200078e0207 */
[----:B------:R-:W-:Y:S01]  /*3760*/  ISETP.NE.AND P0, PT, R8, 0x300, PT ;  /* 0x000003000800780c */ /* 0x000fe20003f05270 */
[----:B------:R-:W-:-:S03]  /*3770*/  IMAD.MOV.U32 R7, RZ, RZ, R9 ;  /* 0x000000ffff077224 */ /* 0x000fc600078e0009 */
[----:B------:R-:W-:-:S09]  /*3780*/  ISETP.GE.U32.AND P1, PT, R2, 0x300, PT ;  /* 0x000003000200780c */ /* 0x000fd20003f26070 */
[----:B------:R-:W-:Y:S05]  /*3790*/  @!P0 BRA `(.L_x_105) ;  /* 0x0000000000348947 */ /* 0x000fea0003800000 */
[----:B------:R-:W-:Y:S01]  /*37a0*/  LOP3.LUT R3, R3, 0x3, RZ, 0xc0, !PT ;  /* 0x0000000303037812 */ /* 0x000fe200078ec0ff */
[----:B------:R-:W-:-:S04]  /*37b0*/  IMAD.MOV.U32 R7, RZ, RZ, R9 ;  /* 0x000000ffff077224 */ /* 0x000fc800078e0009 */
[----:B------:R-:W-:-:S07]  /*37c0*/  IMAD.MOV R8, RZ, RZ, -R3 ;  /* 0x000000ffff087224 */ /* 0x000fce00078e0a03 */
.L_x_106:
        /* <DEDUP_REMOVED lines=10> */
.L_x_105:
[----:B------:R-:W-:Y:S05]  /*3870*/  BSYNC.RECONVERGENT B2 ;  /* 0x0000000000027941 */ /* 0x000fea0003800200 */
.L_x_104:
        /* <DEDUP_REMOVED lines=12> */
.L_x_109:
        /* <DEDUP_REMOVED lines=30> */
.L_x_108:
[----:B------:R-:W-:Y:S05]  /*3b20*/  BSYNC.RECONVERGENT B2 ;  /* 0x0000000000027941 */ /* 0x000fea0003800200 */
.L_x_107:
        /* <DEDUP_REMOVED lines=22> */
.L_x_111:
[----:B------:R-:W-:Y:S05]  /*3c90*/  BSYNC.RECONVERGENT B2 ;  /* 0x0000000000027941 */ /* 0x000fea0003800200 */
.L_x_110:
        /* <DEDUP_REMOVED lines=8> */
.L_x_103:
[----:B------:R-:W-:Y:S05]  /*3d20*/  BSYNC.RECONVERGENT B1 ;  /* 0x0000000000017941 */ /* 0x000fea0003800200 */
.L_x_100:
[----:B------:R-:W0:Y:S01]  /*3d30*/  S2R R8, SR_LANEID ;  /* 0x0000000000087919 */ /* 0x000e220000000000 */
[----:B------:R-:W1:Y:S01]  /*3d40*/  SHFL.DOWN PT, R0, R4, 0x1, 0x1f ;  /* 0x08201f0004007f89 */ /* 0x000e6200000e0000 */
[----:B------:R-:W2:Y:S01]  /*3d50*/  S2R R6, SR_TID.X ;  /* 0x0000000000067919 */ /* 0x000ea20000002100 */
        /* <DEDUP_REMOVED lines=10> */
[----:B------:R-:W-:Y:S01]  /*3e00*/  IMAD.IADD R0, R3, 0x1, R0 ;  /* 0x0000000103007824 */ /* 0x000fe200078e0200 */
[----:B--2---:R-:W-:-:S04]  /*3e10*/  @!P1 SHF.R.U32.HI R3, RZ, 0x3, R6 ;  /* 0x00000003ff039819 */ /* 0x004fc80000011606 */
[----:B------:R-:W0:Y:S01]  /*3e20*/  SHFL.DOWN PT, R2, R0, 0x4, 0x1f ;  /* 0x08801f0000027f89 */ /* 0x000e2200000e0000 */
[----:B-1----:R-:W-:Y:S02]  /*3e30*/  @!P1 LEA R7, R7, R4, 0x18 ;  /* 0x0000000407079211 */ /* 0x002fe400078ec0ff */
[----:B------:R-:W-:-:S05]  /*3e40*/  @!P1 LOP3.LUT R4, R3, 0x7c, RZ, 0xc0, !PT ;  /* 0x0000007c03049812 */ /* 0x000fca00078ec0ff */
[----:B------:R-:W-:Y:S01]  /*3e50*/  @!P1 IMAD.IADD R4, R4, 0x1, R7 ;  /* 0x0000000104049824 */ /* 0x000fe200078e0207 */
[----:B0-----:R-:W-:Y:S02]  /*3e60*/  SEL R5, R2, RZ, !P0 ;  /* 0x000000ff02057207 */ /* 0x001fe40004000000 */
[----:B------:R-:W-:-:S03]  /*3e70*/  ISETP.GT.AND P0, PT, R8, 0x17, PT ;  /* 0x000000170800780c */ /* 0x000fc60003f04270 */
[----:B------:R-:W-:-:S05]  /*3e80*/  IMAD.IADD R5, R0, 0x1, R5 ;  /* 0x0000000100057824 */ /* 0x000fca00078e0205 */
[----:B------:R-:W0:Y:S02]  /*3e90*/  SHFL.DOWN PT, R2, R5, 0x8, 0x1f ;  /* 0x09001f0005027f89 */ /* 0x000e2400000e0000 */
        /* <DEDUP_REMOVED lines=14> */
[----:B0-----:R-:W0:Y:S04]  /*3f80*/  LDS.128 R4, [UR4+0x10] ;  /* 0x00001004ff047984 */ /* 0x001e280008000c00 */
[----:B------:R-:W1:Y:S01]  /*3f90*/  LDS.64 R8, [UR4+0x20] ;  /* 0x00002004ff087984 */ /* 0x000e620008000a00 */
[----:B0-----:R-:W-:-:S04]  /*3fa0*/  IADD3 R0, PT, PT, R4, R0, R3 ;  /* 0x0000000004007210 */ /* 0x001fc80007ffe003 */
[----:B------:R-:W-:-:S04]  /*3fb0*/  IADD3 R0, PT, PT, R6, R0, R5 ;  /* 0x0000000006007210 */ /* 0x000fc80007ffe005 */
[----:B-1----:R-:W-:-:S05]  /*3fc0*/  IADD3 R0, PT, PT, R8, R0, R7 ;  /* 0x0000000008007210 */ /* 0x002fca0007ffe007 */
[----:B------:R-:W-:-:S07]  /*3fd0*/  IMAD.IADD R3, R0, 0x1, R9 ;  /* 0x0000000100037824 */ /* 0x000fce00078e0209 */
.L_x_73:
[----:B------:R-:W-:Y:S05]  /*3fe0*/  BSYNC.RECONVERGENT B0 ;  /* 0x0000000000007941 */ /* 0x000fea0003800200 */
.L_x_57:
[----:B------:R-:W-:Y:S05]  /*3ff0*/  @P0 EXIT ;  /* 0x000000000000094d */ /* 0x000fea0003800000 */
[----:B------:R-:W5:Y:S02]  /*4000*/  LDCU.64 UR4, c[0x0][0x388] ;  /* 0x00007100ff0477ac */ /* 0x000f640008000a00 */
[----:B-----5:R-:W-:-:S06]  /*4010*/  UIMAD.WIDE.U32 UR4, UR15, 0x4, UR4 ;  /* 0x000000040f0478a5 */ /* 0x020fcc000f8e0004 */
[----:B0-----:R-:W-:Y:S02]  /*4020*/  IMAD.U32 R4, RZ, RZ, UR4 ;  /* 0x00000004ff047e24 */ /* 0x001fe4000f8e00ff */
[----:B------:R-:W-:-:S05]  /*4030*/  IMAD.U32 R5, RZ, RZ, UR5 ;  /* 0x00000005ff057e24 */ /* 0x000fca000f8e00ff */
[----:B------:R-:W-:Y:S01]  /*4040*/  STG.E desc[UR12][R4.64], R3 ;  /* 0x0000000304007986 */ /* 0x000fe2000c10190c */
[----:B------:R-:W-:Y:S05]  /*4050*/  EXIT ;  /* 0x000000000000794d */ /* 0x000fea0003800000 */
.L_x_112:
        /* <DEDUP_REMOVED lines=10> */
.L_x_355:


//--------------------- .text._ZN3cub18CUB_300001_SM_10006detail6reduce28DeviceReduceSingleTileKernelINS2_10policy_hubIiyN4cuda3std3__44plusIiEEE10Policy1000EPiSC_yS9_iiNS7_10__identityEEEvT0_T1_T2_T3_T4_T6_ --------------------------
	.section	.text._ZN3cub18CUB_300001_SM_10006detail6reduce28DeviceReduceSingleTileKernelINS2_10policy_hubIiyN4cuda3std3__44plusIiEEE10Policy1000EPiSC_yS9_iiNS7_10__identityEEEvT0_T1_T2_T3_T4_T6_,"ax",@progbits
	.align	128
        .global         _ZN3cub18CUB_300001_SM_10006detail6reduce28DeviceReduceSingleTileKernelINS2_10policy_hubIiyN4cuda3std3__44plusIiEEE10Policy1000EPiSC_yS9_iiNS7_10__identityEEEvT0_T1_T2_T3_T4_T6_
        .type           _ZN3cub18CUB_300001_SM_10006detail6reduce28DeviceReduceSingleTileKernelINS2_10policy_hubIiyN4cuda3std3__44plusIiEEE10Policy1000EPiSC_yS9_iiNS7_10__identityEEEvT0_T1_T2_T3_T4_T6_,@function
        .size           _ZN3cub18CUB_300001_SM_10006detail6reduce28DeviceReduceSingleTileKernelINS2_10policy_hubIiyN4cuda3std3__44plusIiEEE10Policy1000EPiSC_yS9_iiNS7_10__identityEEEvT0_T1_T2_T3_T4_T6_,(.L_x_356 - _ZN3cub18CUB_300001_SM_10006detail6reduce28DeviceReduceSingleTileKernelINS2_10policy_hubIiyN4cuda3std3__44plusIiEEE10Policy1000EPiSC_yS9_iiNS7_10__identityEEEvT0_T1_T2_T3_T4_T6_)
        .other          _ZN3cub18CUB_300001_SM_10006detail6reduce28DeviceReduceSingleTileKernelINS2_10policy_hubIiyN4cuda3std3__44plusIiEEE10Policy1000EPiSC_yS9_iiNS7_10__identityEEEvT0_T1_T2_T3_T4_T6_,@"STO_CUDA_ENTRY STV_DEFAULT"
_ZN3cub18CUB_300001_SM_10006detail6reduce28DeviceReduceSingleTileKernelINS2_10policy_hubIiyN4cuda3std3__44plusIiEEE10Policy1000EPiSC_yS9_iiNS7_10__identityEEEvT0_T1_T2_T3_T4_T6_:
.text._ZN3cub18CUB_300001_SM_10006detail6reduce28DeviceReduceSingleTileKernelINS2_10policy_hubIiyN4cuda3std3__44plusIiEEE10Policy1000EPiSC_yS9_iiNS7_10__identityEEEvT0_T1_T2_T3_T4_T6_:
[----:B------:R-:W-:Y:S01]  /*0000*/  LDC R1, c[0x0][0x37c] ;  /* 0x0000df00ff017b82 */ /* 0x000fe20000000800 */
[----:B------:R-:W0:Y:S01]  /*0010*/  LDCU.64 UR4, c[0x0][0x390] ;  /* 0x00007200ff0477ac */ /* 0x000e220008000a00 */
[----:B------:R-:W1:Y:S01]  /*0020*/  LDCU.64 UR6, c[0x0][0x358] ;  /* 0x00006b00ff0677ac */ /* 0x000e620008000a00 */
[----:B0-----:R-:W-:Y:S02]  /*0030*/  IMAD.U32 R0, RZ, RZ, UR4 ;  /* 0x00000004ff007e24 */ /* 0x001fe4000f8e00ff */
[----:B------:R-:W-:-:S03]  /*0040*/  IMAD.U32 R3, RZ, RZ, UR5 ;  /* 0x00000005ff037e24 */ /* 0x000fc6000f8e00ff */
[----:B------:R-:W-:-:S04]  /*0050*/  ISETP.NE.U32.AND P0, PT, R0, RZ, PT ;  /* 0x000000ff0000720c */ /* 0x000fc80003f05070 */
[----:B------:R-:W-:-:S13]  /*0060*/  ISETP.NE.AND.EX P0, PT, R3, RZ, PT, P0 ;  /* 0x000000ff0300720c */ /* 0x000fda0003f05300 */
        /* <DEDUP_REMOVED lines=8> */
.L_x_113:
[----:B------:R-:W0:Y:S01]  /*00f0*/  LDCU UR4, c[0x0][0x380] ;  /* 0x00007000ff0477ac */ /* 0x000e220008000800 */
[----:B------:R-:W-:Y:S01]  /*0100*/  BSSY.RECONVERGENT B0, `(.L_x_114) ;  /* 0x0000390000007945 */ /* 0x000fe20003800200 */
[----:B0-----:R-:W-:-:S09]  /*0110*/  ULOP3.LUT UP0, URZ, UR4, 0xf, URZ, 0xc0, !UPT ;  /* 0x0000000f04ff7892 */ /* 0x001fd2000f80c0ff */
[----:B------:R-:W-:Y:S05]  /*0120*/  BRA.U UP0, `(.L_x_115) ;  /* 0x0000001900f07547 */ /* 0x000fea000b800000 */
[----:B------:R-:W-:-:S04]  /*0130*/  ISETP.GT.U32.AND P0, PT, R0, 0xfff, PT ;  /* 0x00000fff0000780c */ /* 0x000fc80003f04070 */
[----:B------:R-:W-:-:S13]  /*0140*/  ISETP.GT.U32.AND.EX P0, PT, R3, RZ, PT, P0 ;  /* 0x000000ff0300720c */ /* 0x000fda0003f04100 */
[----:B------:R-:W-:Y:S05]  /*0150*/  @P0 BRA `(.L_x_116) ;  /* 0x0000000c00ac0947 */ /* 0x000fea0003800000 */
[----:B------:R-:W0:Y:S01]  /*0160*/  S2R R11, SR_TID.X ;  /* 0x00000000000b7919 */ /* 0x000e220000002100 */
[----:B------:R-:W-:Y:S01]  /*0170*/  BSSY.RECONVERGENT B1, `(.L_x_117) ;  /* 0x0000009000017945 */ /* 0x000fe20003800200 */
[----:B------:R-:W-:Y:S01]  /*0180*/  IMAD.MOV.U32 R2, RZ, RZ, RZ ;  /* 0x000000ffff027224 */ /* 0x000fe200078e00ff */
[----:B0-----:R-:W-:Y:S01]  /*0190*/  ISETP.GE.U32.AND P0, PT, R11, R0, PT ;  /* 0x000000000b00720c */ /* 0x001fe20003f06070 */
[----:B------:R-:W-:-:S12]  /*01a0*/  IMAD.MOV.U32 R13, RZ, RZ, R11 ;  /* 0x000000ffff0d7224 */ /* 0x000fd800078e000b */
[----:B------:R-:W-:Y:S05]  /*01b0*/  @P0 BRA `(.L_x_118) ;  /* 0x0000000000100947 */ /* 0x000fea0003800000 */
[----:B------:R-:W0:Y:S02]  /*01c0*/  LDC.64 R4, c[0x0][0x380] ;  /* 0x0000e000ff047b82 */ /* 0x000e240000000a00 */
[----:B0-----:R-:W-:-:S05]  /*01d0*/  IMAD.WIDE.U32 R4, R11, 0x4, R4 ;  /* 0x000000040b047825 */ /* 0x001fca00078e0004 */
[----:B------:R0:W5:Y:S01]  /*01e0*/  LDG.E.CONSTANT R2, desc[UR6][R4.64] ;  /* 0x0000000604027981 */ /* 0x000162000c1e9900 */
[----:B------:R-:W-:-:S07]  /*01f0*/  VIADD R13, R11, 0x100 ;  /* 0x000001000b0d7836 */ /* 0x000fce0000000000 */
.L_x_118:
[----:B------:R-:W-:Y:S05]  /*0200*/  BSYNC.RECONVERGENT B1 ;  /* 0x0000000000017941 */ /* 0x000fea0003800200 */
.L_x_117:
[----:B------:R-:W-:Y:S01]  /*0210*/  ISETP.GE.U32.AND P0, PT, R13, R0, PT ;  /* 0x000000000d00720c */ /* 0x000fe20003f06070 */
        /* <DEDUP_REMOVED lines=15> */
.L_x_123:
        /* <DEDUP_REMOVED lines=9> */
.L_x_122:
[----:B------:R-:W-:Y:S05]  /*03a0*/  BSYNC.RECONVERGENT B2 ;  /* 0x0000000000027941 */ /* 0x000fea0003800200 */
.L_x_121:
        /* <DEDUP_REMOVED lines=8> */
.L_x_126:
[----:B------:R-:W0:Y:S01]  /*0430*/  LDC.64 R8, c[0x0][0x380] ;  /* 0x0000e000ff087b82 */ /* 0x000e220000000a00 */
[C---:B------:R-:W-:Y:S02]  /*0440*/  VIADD R7, R13.reuse, 0x400 ;  /* 0x000004000d077836 */ /* 0x040fe40000000000 */
        /* <DEDUP_REMOVED lines=10> */
[----:B------:R-:W4:Y:S04]  /*04f0*/  LDG.E.CONSTANT R17, desc[UR6][R6.64+0x400] ;  /* 0x0004000606117981 */ /* 0x000f28000c1e9900 */
        /* <DEDUP_REMOVED lines=22> */
.L_x_125:
[----:B------:R-:W-:Y:S05]  /*0660*/  BSYNC.RECONVERGENT B2 ;  /* 0x0000000000027941 */ /* 0x000fea0003800200 */
.L_x_124:
        /* <DEDUP_REMOVED lines=22> */
.L_x_128:
[----:B------:R-:W-:Y:S05]  /*07d0*/  BSYNC.RECONVERGENT B2 ;  /* 0x0000000000027941 */ /* 0x000fea0003800200 */
.L_x_127:
        /* <DEDUP_REMOVED lines=10> */
.L_x_120:
[----:B------:R-:W-:Y:S05]  /*0880*/  BSYNC.RECONVERGENT B1 ;  /* 0x0000000000017941 */ /* 0x000fea0003800200 */
.L_x_119:
[----:B------:R-:W-:-:S04]  /*0890*/  ISETP.GE.U32.AND P0, PT, R0, 0x100, PT ;  /* 0x000001000000780c */ /* 0x000fc80003f06070 */
[----:B------:R-:W-:-:S13]  /*08a0*/  ISETP.GE.U32.AND.EX P0, PT, R3, RZ, PT, P0 ;  /* 0x000000ff0300720c */ /* 0x000fda0003f06100 */
[----:B------:R-:W-:Y:S05]  /*08b0*/  @!P0 BRA `(.L_x_129) ;  /* 0x0000000000ac8947 */ /* 0x000fea0003800000 */
[----:B------:R-:W1:Y:S01]  /*08c0*/  S2R R6, SR_LANEID ;  /* 0x0000000000067919 */ /* 0x000e620000000000 */
[----:B------:R-:W-:Y:S01]  /*08d0*/  ISETP.NE.AND P4, PT, R11, RZ, PT ;  /* 0x000000ff0b00720c */ /* 0x000fe20003f85270 */
[----:B-----5:R-:W2:Y:S01]  /*08e0*/  SHFL.DOWN PT, R0, R2, 0x1, 0x1f ;  /* 0x08201f0002007f89 */ /* 0x020ea200000e0000 */
[C---:B-1----:R-:W-:Y:S02]  /*08f0*/  ISETP.GT.AND P0, PT, R6.reuse, 0x1e, PT ;  /* 0x0000001e0600780c */ /* 0x042fe40003f04270 */
[----:B------:R-:W-:Y:S02]  /*0900*/  ISETP.NE.AND P1, PT, R6, RZ, PT ;  /* 0x000000ff0600720c */ /* 0x000fe40003f25270 */
[----:B--2---:R-:W-:Y:S02]  /*0910*/  SEL R3, R0, RZ, !P0 ;  /* 0x000000ff00037207 */ /* 0x004fe40004000000 */
[----:B------:R-:W-:-:S03]  /*0920*/  ISETP.GT.AND P0, PT, R6, 0x1d, PT ;  /* 0x0000001d0600780c */ /* 0x000fc60003f04270 */
[----:B------:R-:W-:-:S05]  /*0930*/  IMAD.IADD R3, R3, 0x1, R2 ;  /* 0x0000000103037824 */ /* 0x000fca00078e0202 */
[----:B------:R-:W1:Y:S01]  /*0940*/  SHFL.DOWN PT, R0, R3, 0x2, 0x1f ;  /* 0x08401f0003007f89 */ /* 0x000e6200000e0000 */
[----:B------:R-:W2:Y:S01]  /*0950*/  @!P1 S2R R7, SR_CgaCtaId ;  /* 0x0000000000079919 */ /* 0x000ea20000008800 */
[----:B-1----:R-:W-:Y:S02]  /*0960*/  SEL R0, R0, RZ, !P0 ;  /* 0x000000ff00007207 */ /* 0x002fe40004000000 */
[----:B------:R-:W-:-:S03]  /*0970*/  ISETP.GT.AND P0, PT, R6, 0x1b, PT ;  /* 0x0000001b0600780c */ /* 0x000fc60003f04270 */
[----:B------:R-:W-:-:S05]  /*0980*/  IMAD.IADD R0, R3, 0x1, R0 ;  /* 0x0000000103007824 */ /* 0x000fca00078e0200 */
[----:B0-----:R-:W0:Y:S02]  /*0990*/  SHFL.DOWN PT, R4, R0, 0x4, 0x1f ;  /* 0x08801f0000047f89 */ /* 0x001e2400000e0000 */
[----:B0-----:R-:W-:Y:S02]  /*09a0*/  SEL R5, R4, RZ, !P0 ;  /* 0x000000ff04057207 */ /* 0x001fe40004000000 */
[----:B------:R-:W-:Y:S02]  /*09b0*/  ISETP.GT.AND P0, PT, R6, 0x17, PT ;  /* 0x000000170600780c */ /* 0x000fe40003f04270 */
[----:B------:R-:W-:Y:S01]  /*09c0*/  @!P1 MOV R4, 0x400 ;  /* 0x0000040000049802 */ /* 0x000fe20000000f00 */
[----:B------:R-:W-:Y:S01]  /*09d0*/  IMAD.IADD R5, R0, 0x1, R5 ;  /* 0x0000000100057824 */ /* 0x000fe200078e0205 */
[----:B------:R-:W-:Y:S02]  /*09e0*/  @!P1 SHF.R.U32.HI R0, RZ, 0x3, R11 ;  /* 0x00000003ff009819 */ /* 0x000fe4000001160b */
[----:B--2---:R-:W-:-:S02]  /*09f0*/  @!P1 LEA R7, R7, R4, 0x18 ;  /* 0x0000000407079211 */ /* 0x004fc400078ec0ff */
[----:B------:R-:W0:Y:S01]  /*0a00*/  SHFL.DOWN PT, R2, R5, 0x8, 0x1f ;  /* 0x09001f0005027f89 */ /* 0x000e2200000e0000 */
[----:B------:R-:W-:-:S05]  /*0a10*/  @!P1 LOP3.LUT R0, R0, 0x7c, RZ, 0xc0, !PT ;  /* 0x0000007c00009812 */ /* 0x000fca00078ec0ff */
[----:B------:R-:W-:Y:S01]  /*0a20*/  @!P1 IMAD.IADD R0, R0, 0x1, R7 ;  /* 0x0000000100009824 */ /* 0x000fe200078e0207 */
[----:B0-----:R-:W-:Y:S02]  /*0a30*/  SEL R2, R2, RZ, !P0 ;  /* 0x000000ff02027207 */ /* 0x001fe40004000000 */
[----:B------:R-:W-:-:S03]  /*0a40*/  ISETP.GT.AND P0, PT, R6, 0xf, PT ;  /* 0x0000000f0600780c */ /* 0x000fc60003f04270 */
[----:B------:R-:W-:-:S05]  /*0a50*/  IMAD.IADD R2, R5, 0x1, R2 ;  /* 0x0000000105027824 */ /* 0x000fca00078e0202 */
[----:B------:R-:W0:Y:S02]  /*0a60*/  SHFL.DOWN PT, R3, R2, 0x10, 0x1f ;  /* 0x0a001f0002037f89 */ /* 0x000e2400000e0000 */
[----:B0-----:R-:W-:-:S05]  /*0a70*/  SEL R3, R3, RZ, !P0 ;  /* 0x000000ff03037207 */ /* 0x001fca0004000000 */
        /* <DEDUP_REMOVED lines=15> */
.L_x_129:
[C---:B0-----:R-:W-:Y:S01]  /*0b70*/  LOP3.LUT R4, R11.reuse, 0x3e0, RZ, 0xc0, !PT ;  /* 0x000003e00b047812 */ /* 0x041fe200078ec0ff */
[----:B------:R-:W0:Y:S01]  /*0b80*/  S2R R10, SR_LANEID ;  /* 0x00000000000a7919 */ /* 0x000e220000000000 */
[----:B------:R-:W-:Y:S02]  /*0b90*/  ISETP.NE.AND P4, PT, R11, RZ, PT ;  /* 0x000000ff0b00720c */ /* 0x000fe40003f85270 */
[----:B------:R-:W-:Y:S01]  /*0ba0*/  LOP3.LUT R7, RZ, R4, RZ, 0x33, !PT ;  /* 0x00000004ff077212 */ /* 0x000fe200078e33ff */
[----:B------:R-:W-:-:S04]  /*0bb0*/  VIADD R5, R4, 0x20 ;  /* 0x0000002004057836 */ /* 0x000fc80000000000 */
[----:B------:R-:W-:Y:S01]  /*0bc0*/  IMAD.IADD R7, R7, 0x1, R0 ;  /* 0x0000000107077824 */ /* 0x000fe200078e0200 */
[----:B------:R-:W-:-:S04]  /*0bd0*/  ISETP.GT.U32.AND P0, PT, R5, R0, PT ;  /* 0x000000000500720c */ /* 0x000fc80003f04070 */
        /* <DEDUP_REMOVED lines=30> */
[----:B0-----:R-:W-:-:S05]  /*0dc0*/  SEL R5, R5, RZ, !P0 ;  /* 0x000000ff05057207 */ /* 0x001fca0004000000 */
[----:B------:R-:W-:-:S05]  /*0dd0*/  IMAD.IADD R5, R4, 0x1, R5 ;  /* 0x0000000104057824 */ /* 0x000fca00078e0205 */
[----:B------:R4:W-:Y:S01]  /*0de0*/  @!P1 STS [R8+0x8], R5 ;  /* 0x0000080508009388 */ /* 0x0009e20000000800 */
[----:B------:R-:W-:Y:S06]  /*0df0*/  BAR.SYNC.DEFER_BLOCKING 0x0 ;  /* 0x0000000000007b1d */ /* 0x000fec0000010000 */
[----:B------:R-:W-:Y:S05]  /*0e00*/  @P4 BRA `(.L_x_130) ;  /* 0x0000002800fc4947 */ /* 0x000fea0003800000 */
[----:B------:R-:W0:Y:S01]  /*0e10*/  S2UR UR5, SR_CgaCtaId ;  /* 0x00000000000579c3 */ /* 0x000e220000008800 */
[----:B------:R-:W-:Y:S01]  /*0e20*/  UMOV UR4, 0x400 ;  /* 0x0000040000047882 */ /* 0x000fe20000000000 */
[C---:B------:R-:W-:Y:S02]  /*0e30*/  ISETP.GT.U32.AND P0, PT, R0.reuse, 0x40, PT ;  /* 0x000000400000780c */ /* 0x040fe40003f04070 */
[C---:B------:R-:W-:Y:S02]  /*0e40*/  ISETP.GT.U32.AND P6, PT, R0.reuse, 0x20, PT ;  /* 0x000000200000780c */ /* 0x040fe40003fc4070 */
[C---:B------:R-:W-:Y:S02]  /*0e50*/  ISETP.GT.U32.AND P5, PT, R0.reuse, 0x60, PT ;  /* 0x000000600000780c */ /* 0x040fe40003fa4070 */
[----:B------:R-:W-:Y:S02]  /*0e60*/  ISETP.GT.U32.AND P2, PT, R0, 0x80, PT ;  /* 0x000000800000780c */ /* 0x000fe40003f44070 */
[----:B------:R-:W-:-:S02]  /*0e70*/  ISETP.GT.U32.AND.EX P0, PT, R3, RZ, PT, P0 ;  /* 0x000000ff0300720c */ /* 0x000fc40003f04100 */
[C---:B------:R-:W-:Y:S02]  /*0e80*/  ISETP.GT.U32.AND.EX P6, PT, R3.reuse, RZ, PT, P6 ;  /* 0x000000ff0300720c */ /* 0x040fe40003fc4160 */
[C---:B------:R-:W-:Y:S02]  /*0e90*/  ISETP.GT.U32.AND P3, PT, R0.reuse, 0xa0, PT ;  /* 0x000000a00000780c */ /* 0x040fe40003f64070 */
[----:B------:R-:W-:Y:S02]  /*0ea0*/  ISETP.GT.U32.AND P1, PT, R0, 0xc0, PT ;  /* 0x000000c00000780c */ /* 0x000fe40003f24070 */
[C---:B------:R-:W-:Y:S02]  /*0eb0*/  ISETP.GT.U32.AND.EX P5, PT, R3.reuse, RZ, PT, P5 ;  /* 0x000000ff0300720c */ /* 0x040fe40003fa4150 */
[C---:B------:R-:W-:Y:S02]  /*0ec0*/  ISETP.GT.U32.AND.EX P2, PT, R3.reuse, RZ, PT, P2 ;  /* 0x000000ff0300720c */ /* 0x040fe40003f44120 */
[C---:B------:R-:W-:Y:S01]  /*0ed0*/  ISETP.GT.U32.AND.EX P3, PT, R3.reuse, RZ, PT, P3 ;  /* 0x000000ff0300720c */ /* 0x040fe20003f64130 */
[----:B0-----:R-:W-:Y:S01]  /*0ee0*/  ULEA UR4, UR5, UR4, 0x18 ;  /* 0x0000000405047291 */ /* 0x001fe2000f8ec0ff */
[----:B------:R-:W-:-:S08]  /*0ef0*/  ISETP.GT.U32.AND.EX P1, PT, R3, RZ, PT, P1 ;  /* 0x000000ff0300720c */ /* 0x000fd00003f24110 */
[----:B----4-:R-:W0:Y:S04]  /*0f00*/  LDS.128 R8, [UR4+0x10] ;  /* 0x00001004ff087984 */ /* 0x010e280008000c00 */
[----:B------:R-:W1:Y:S04]  /*0f10*/  LDS R2, [UR4+0xc] ;  /* 0x00000c04ff027984 */ /* 0x000e680008000800 */
[----:B------:R-:W2:Y:S01]  /*0f20*/  LDS.64 R6, [UR4+0x20] ;  /* 0x00002004ff067984 */ /* 0x000ea20008000a00 */
[----:B0-----:R-:W-:Y:S02]  /*0f30*/  SEL R8, R8, RZ, P0 ;  /* 0x000000ff08087207 */ /* 0x001fe40000000000 */
[----:B------:R-:W-:-:S02]  /*0f40*/  ISETP.GT.U32.AND P0, PT, R0, 0xe0, PT ;  /* 0x000000e00000780c */ /* 0x000fc40003f04070 */
[----:B-1----:R-:W-:Y:S02]  /*0f50*/  SEL R2, R2, RZ, P6 ;  /* 0x000000ff02027207 */ /* 0x002fe40003000000 */
[----:B------:R-:W-:Y:S02]  /*0f60*/  SEL R9, R9, RZ, P5 ;  /* 0x000000ff09097207 */ /* 0x000fe40002800000 */
[----:B------:R-:W-:Y:S02]  /*0f70*/  IADD3 R2, PT, PT, R8, R2, R5 ;  /* 0x0000000208027210 */ /* 0x000fe40007ffe005 */
[----:B------:R-:W-:Y:S02]  /*0f80*/  SEL R10, R10, RZ, P2 ;  /* 0x000000ff0a0a7207 */ /* 0x000fe40001000000 */
[----:B------:R-:W-:Y:S02]  /*0f90*/  ISETP.GT.U32.AND.EX P0, PT, R3, RZ, PT, P0 ;  /* 0x000000ff0300720c */ /* 0x000fe40003f04100 */
[----:B------:R-:W-:-:S02]  /*0fa0*/  SEL R11, R11, RZ, P3 ;  /* 0x000000ff0b0b7207 */ /* 0x000fc40001800000 */
[----:B------:R-:W-:Y:S02]  /*0fb0*/  IADD3 R2, PT, PT, R10, R2, R9 ;  /* 0x000000020a027210 */ /* 0x000fe40007ffe009 */
[----:B--2---:R-:W-:Y:S02]  /*0fc0*/  SEL R6, R6, RZ, P1 ;  /* 0x000000ff06067207 */ /* 0x004fe40000800000 */
[----:B------:R-:W-:Y:S02]  /*0fd0*/  SEL R7, R7, RZ, P0 ;  /* 0x000000ff07077207 */ /* 0x000fe40000000000 */
[----:B------:R-:W-:-:S05]  /*0fe0*/  IADD3 R2, PT, PT, R6, R2, R11 ;  /* 0x0000000206027210 */ /* 0x000fca0007ffe00b */
[----:B------:R-:W-:Y:S01]  /*0ff0*/  IMAD.IADD R5, R2, 0x1, R7 ;  /* 0x0000000102057824 */ /* 0x000fe200078e0207 */
[----:B------:R-:W-:Y:S06]  /*1000*/  BRA `(.L_x_130) ;  /* 0x00000028007c7947 */ /* 0x000fec0003800000 */
.L_x_116:
        /* <DEDUP_REMOVED lines=8> */
[----:B------:R-:W-:-:S02]  /*1090*/  IMAD.MOV.U32 R29, RZ, RZ, 0x1000 ;  /* 0x00001000ff1d7424 */ /* 0x000fc400078e00ff */
[----:B------:R-:W-:Y:S01]  /*10a0*/  IMAD.MOV.U32 R26, RZ, RZ, RZ ;  /* 0x000000ffff1a7224 */ /* 0x000fe200078e00ff */
[----:B--2---:R-:W-:Y:S02]  /*10b0*/  IADD3 R5, PT, PT, R6, R5, R4 ;  /* 0x0000000506057210 */ /* 0x004fe40007ffe004 */
[----:B------:R-:W-:Y:S02]  /*10c0*/  IADD3 R4, P1, PT, R0, -0x1000, RZ ;  /* 0xfffff00000047810 */ /* 0x000fe40007f3e0ff */
[----:B---3--:R-:W-:Y:S02]  /*10d0*/  IADD3 R5, PT, PT, R8, R7, R5 ;  /* 0x0000000708057210 */ /* 0x008fe40007ffe005 */
[----:B------:R-:W-:Y:S02]  /*10e0*/  ISETP.GE.U32.AND P0, PT, R4, 0x1000, PT ;  /* 0x000010000400780c */ /* 0x000fe40003f06070 */
[----:B------:R-:W-:-:S04]  /*10f0*/  IADD3 R5, PT, PT, R10, R9, R5 ;  /* 0x000000090a057210 */ /* 0x000fc80007ffe005 */
[----:B----4-:R-:W-:-:S04]  /*1100*/  IADD3 R5, PT, PT, R12, R11, R5 ;  /* 0x0000000b0c057210 */ /* 0x010fc80007ffe005 */
[----:B------:R-:W-:Y:S02]  /*1110*/  IADD3 R13, PT, PT, R14, R13, R5 ;  /* 0x0000000d0e0d7210 */ /* 0x000fe40007ffe005 */
[----:B------:R-:W-:Y:S02]  /*1120*/  IADD3.X R5, PT, PT, R3, -0x1, RZ, P1, !PT ;  /* 0xffffffff03057810 */ /* 0x000fe40000ffe4ff */
[----:B-----5:R-:W-:Y:S02]  /*1130*/  IADD3 R13, PT, PT, R16, R15, R13 ;  /* 0x0000000f100d7210 */ /* 0x020fe40007ffe00d */
[----:B------:R-:W-:Y:S02]  /*1140*/  ISETP.GE.U32.AND.EX P0, PT, R5, RZ, PT, P0 ;  /* 0x000000ff0500720c */ /* 0x000fe40003f06100 */
[----:B------:R-:W-:-:S05]  /*1150*/  IADD3 R13, PT, PT, R18, R17, R13 ;  /* 0x00000011120d7210 */ /* 0x000fca0007ffe00d */
[----:B------:R-:W-:-:S06]  /*1160*/  IMAD.IADD R27, R19, 0x1, R13 ;  /* 0x00000001131b7824 */ /* 0x000fcc00078e020d */
[----:B------:R-:W-:Y:S05]  /*1170*/  @!P0 BRA `(.L_x_131) ;  /* 0x0000000000748947 */ /* 0x000fea0003800000 */
[----:B------:R-:W0:Y:S01]  /*1180*/  LDC.64 R6, c[0x0][0x390] ;  /* 0x0000e400ff067b82 */ /* 0x000e220000000a00 */
[----:B------:R-:W-:Y:S02]  /*1190*/  IMAD.MOV.U32 R29, RZ, RZ, 0x1000 ;  /* 0x00001000ff1d7424 */ /* 0x000fe400078e00ff */
[----:B------:R-:W-:-:S07]  /*11a0*/  IMAD.MOV.U32 R26, RZ, RZ, RZ ;  /* 0x000000ffff1a7224 */ /* 0x000fce00078e00ff */
.L_x_133:
[----:B------:R-:W-:-:S04]  /*11b0*/  LEA R12, P0, R29, R24, 0x2 ;  /* 0x000000181d0c7211 */ /* 0x000fc800078010ff */
[----:B------:R-:W-:-:S05]  /*11c0*/  LEA.HI.X R13, R29, R25, R26, 0x2, P0 ;  /* 0x000000191d0d7211 */ /* 0x000fca00000f141a */
[----:B------:R-:W2:Y:S04]  /*11d0*/  LDG.E.128.CONSTANT R20, desc[UR6][R12.64] ;  /* 0x000000060c147981 */ /* 0x000ea8000c1e9d00 */
[----:B------:R-:W3:Y:S04]  /*11e0*/  LDG.E.128.CONSTANT R16, desc[UR6][R12.64+0x1000] ;  /* 0x001000060c107981 */ /* 0x000ee8000c1e9d00 */
[----:B------:R-:W4:Y:S04]  /*11f0*/  LDG.E.128.CONSTANT R8, desc[UR6][R12.64+0x2000] ;  /* 0x002000060c087981 */ /* 0x000f28000c1e9d00 */
[----:B------:R-:W5:Y:S01]  /*1200*/  LDG.E.128.CONSTANT R12, desc[UR6][R12.64+0x3000] ;  /* 0x003000060c0c7981 */ /* 0x000f62000c1e9d00 */
[----:B0-----:R-:W-:-:S02]  /*1210*/  IMAD.MOV.U32 R0, RZ, RZ, R6 ;  /* 0x000000ffff007224 */ /* 0x001fc400078e0006 */
[----:B------:R-:W-:Y:S01]  /*1220*/  IMAD.MOV.U32 R3, RZ, RZ, R7 ;  /* 0x000000ffff037224 */ /* 0x000fe200078e0007 */
[----:B--2---:R-:W-:-:S04]  /*1230*/  IADD3 R21, PT, PT, R21, R20, R27 ;  /* 0x0000001415157210 */ /* 0x004fc80007ffe01b */
[----:B------:R-:W-:-:S04]  /*1240*/  IADD3 R21, PT, PT, R23, R22, R21 ;  /* 0x0000001617157210 */ /* 0x000fc80007ffe015 */
[----:B---3--:R-:W-:Y:S02]  /*1250*/  IADD3 R21, PT, PT, R17, R16, R21 ;  /* 0x0000001011157210 */ /* 0x008fe40007ffe015 */
[----:B------:R-:W-:Y:S02]  /*1260*/  IADD3 R16, P1, PT, -R29, R0, RZ ;  /* 0x000000001d107210 */ /* 0x000fe40007f3e1ff */
[----:B------:R-:W-:Y:S02]  /*1270*/  IADD3 R21, PT, PT, R19, R18, R21 ;  /* 0x0000001213157210 */ /* 0x000fe40007ffe015 */
[----:B------:R-:W-:Y:S02]  /*1280*/  ISETP.GE.U32.AND P0, PT, R16, 0x1000, PT ;  /* 0x000010001000780c */ /* 0x000fe40003f06070 */
[----:B----4-:R-:W-:Y:S01]  /*1290*/  IADD3 R21, PT, PT, R9, R8, R21 ;  /* 0x0000000809157210 */ /* 0x010fe20007ffe015 */
[----:B------:R-:W-:-:S03]  /*12a0*/  IMAD.X R8, R3, 0x1, ~R26, P1 ;  /* 0x0000000103087824 */ /* 0x000fc600008e0e1a */
[----:B------:R-:W-:Y:S02]  /*12b0*/  IADD3 R21, PT, PT, R11, R10, R21 ;  /* 0x0000000a0b157210 */ /* 0x000fe40007ffe015 */
[----:B------:R-:W-:Y:S02]  /*12c0*/  ISETP.GE.U32.AND.EX P0, PT, R8, RZ, PT, P0 ;  /* 0x000000ff0800720c */ /* 0x000fe40003f06100 */
[----:B-----5:R-:W-:-:S04]  /*12d0*/  IADD3 R21, PT, PT, R13, R12, R21 ;  /* 0x0000000c0d157210 */ /* 0x020fc80007ffe015 */
[----:B------:R-:W-:-:S07]  /*12e0*/  IADD3 R27, PT, PT, R15, R14, R21 ;  /* 0x0000000e0f1b7210 */ /* 0x000fce0007ffe015 */
[----:B------:R-:W-:Y:S05]  /*12f0*/  @!P0 BRA `(.L_x_132) ;  /* 0x0000000400d08947 */ /* 0x000fea0003800000 */
[----:B------:R-:W-:-:S05]  /*1300*/  IADD3 R29, P0, PT, R29, 0x1000, RZ ;  /* 0x000010001d1d7810 */ /* 0x000fca0007f1e0ff */
[----:B------:R-:W-:Y:S01]  /*1310*/  IMAD.X R26, RZ, RZ, R26, P0 ;  /* 0x000000ffff1a7224 */ /* 0x000fe200000e061a */
[----:B------:R-:W-:-:S04]  /*1320*/  ISETP.GT.U32.AND P0, PT, R29, R4, PT ;  /* 0x000000041d00720c */ /* 0x000fc80003f04070 */
[----:B------:R-:W-:-:S13]  /*1330*/  ISETP.GT.U32.AND.EX P0, PT, R26, R5, PT, P0 ;  /* 0x000000051a00720c */ /* 0x000fda0003f04100 */
[----:B------:R-:W-:Y:S05]  /*1340*/  @!P0 BRA `(.L_x_133) ;  /* 0xfffffffc00988947 */ /* 0x000fea000383ffff */
.L_x_131:
[----:B------:R-:W-:-:S04]  /*1350*/  ISETP.GE.U32.AND P0, PT, R29, R0, PT ;  /* 0x000000001d00720c */ /* 0x000fc80003f06070 */
[----:B------:R-:W-:-:S13]  /*1360*/  ISETP.GE.U32.AND.EX P0, PT, R26, R3, PT, P0 ;  /* 0x000000031a00720c */ /* 0x000fda0003f06100 */
[----:B------:R-:W-:Y:S05]  /*1370*/  @P0 BRA `(.L_x_132) ;  /* 0x0000000400b00947 */ /* 0x000fea0003800000 */
[----:B------:R-:W-:Y:S01]  /*1380*/  IMAD.IADD R3, R0, 0x1, -R29 ;  /* 0x0000000100037824 */ /* 0x000fe200078e0a1d */
[----:B------:R-:W-:Y:S04]  /*1390*/  BSSY.RECONVERGENT B1, `(.L_x_132) ;  /* 0x000006a000017945 */ /* 0x000fe80003800200 */
[----:B------:R-:W-:-:S13]  /*13a0*/  ISETP.GE.AND P0, PT, R2, R3, PT ;  /* 0x000000030200720c */ /* 0x000fda0003f06270 */
[----:B------:R-:W-:Y:S05]  /*13b0*/  @P0 BRA `(.L_x_134) ;  /* 0x00000004009c0947 */ /* 0x000fea0003800000 */
[----:B------:R-:W-:Y:S01]  /*13c0*/  LOP3.LUT R4, RZ, R2, RZ, 0x33, !PT ;  /* 0x00000002ff047212 */ /* 0x000fe200078e33ff */
[----:B------:R-:W-:Y:S03]  /*13d0*/  BSSY.RECONVERGENT B2, `(.L_x_135) ;  /* 0x000001a000027945 */ /* 0x000fe60003800200 */
[----:B------:R-:W-:-:S04]  /*13e0*/  IADD3 R4, PT, PT, -R29, R0, R4 ;  /* 0x000000001d047210 */ /* 0x000fc80007ffe104 */
[C---:B------:R-:W-:Y:S02]  /*13f0*/  LOP3.LUT R0, R4.reuse, 0x300, RZ, 0xc0, !PT ;  /* 0x0000030004007812 */ /* 0x040fe400078ec0ff */
[----:B------:R-:W-:Y:S02]  /*1400*/  ISETP.GE.U32.AND P1, PT, R4, 0x300, PT ;  /* 0x000003000400780c */ /* 0x000fe40003f26070 */
[----:B------:R-:W-:Y:S01]  /*1410*/  ISETP.NE.AND P0, PT, R0, 0x300, PT ;  /* 0x000003000000780c */ /* 0x000fe20003f05270 */
[----:B------:R-:W-:-:S12]  /*1420*/  IMAD.MOV.U32 R0, RZ, RZ, R2 ;  /* 0x000000ffff007224 */ /* 0x000fd800078e0002 */
[----:B------:R-:W-:Y:S05]  /*1430*/  @!P0 BRA `(.L_x_136) ;  /* 0x00000000004c8947 */ /* 0x000fea0003800000 */
[----:B------:R-:W0:Y:S01]  /*1440*/  LDCU.64 UR4, c[0x0][0x380] ;  /* 0x00007000ff0477ac */ /* 0x000e220008000a00 */
[----:B------:R-:W-:Y:S02]  /*1450*/  IADD3 R8, P0, PT, R2, R29, RZ ;  /* 0x0000001d02087210 */ /* 0x000fe40007f1e0ff */
[----:B------:R-:W-:-:S03]  /*1460*/  LEA.HI R0, R4, 0x1, RZ, 0x18 ;  /* 0x0000000104007811 */ /* 0x000fc600078fc0ff */
[----:B------:R-:W-:Y:S01]  /*1470*/  IMAD.X R5, RZ, RZ, R26, P0 ;  /* 0x000000ffff057224 */ /* 0x000fe200000e061a */
[----:B------:R-:W-:Y:S01]  /*1480*/  LOP3.LUT R4, R0, 0x3, RZ, 0xc0, !PT ;  /* 0x0000000300047812 */ /* 0x000fe200078ec0ff */
[----:B------:R-:W-:-:S04]  /*1490*/  IMAD.MOV.U32 R0, RZ, RZ, R2 ;  /* 0x000000ffff007224 */ /* 0x000fc800078e0002 */
[----:B------:R-:W-:Y:S01]  /*14a0*/  IMAD.MOV R6, RZ, RZ, -R4 ;  /* 0x000000ffff067224 */ /* 0x000fe200078e0a04 */
[----:B0-----:R-:W-:-:S04]  /*14b0*/  LEA R7, P2, R8, UR4, 0x2 ;  /* 0x0000000408077c11 */ /* 0x001fc8000f8410ff */
[----:B------:R-:W-:-:S09]  /*14c0*/  LEA.HI.X R8, R8, UR5, R5, 0x2, P2 ;  /* 0x0000000508087c11 */ /* 0x000fd200090f1405 */
.L_x_137:
        /* <DEDUP_REMOVED lines=10> */
.L_x_136:
[----:B------:R-:W-:Y:S05]  /*1570*/  BSYNC.RECONVERGENT B2 ;  /* 0x0000000000027941 */ /* 0x000fea0003800200 */
.L_x_135:
[----:B------:R-:W-:Y:S05]  /*1580*/  @!P1 BRA `(.L_x_134) ;  /* 0x0000000400289947 */ /* 0x000fea0003800000 */
[----:B------:R-:W0:Y:S01]  /*1590*/  LDCU.64 UR4, c[0x0][0x380] ;  /* 0x00007000ff0477ac */ /* 0x000e220008000a00 */
[----:B------:R-:W-:Y:S01]  /*15a0*/  IMAD.IADD R5, R3, 0x1, -R0 ;  /* 0x0000000103057824 */ /* 0x000fe200078e0a00 */
[----:B------:R-:W-:Y:S01]  /*15b0*/  IADD3 R29, P0, PT, R0, R29, RZ ;  /* 0x0000001d001d7210 */ /* 0x000fe20007f1e0ff */
[----:B------:R-:W-:Y:S03]  /*15c0*/  BSSY.RECONVERGENT B2, `(.L_x_138) ;  /* 0x0000027000027945 */ /* 0x000fe60003800200 */
[----:B------:R-:W-:Y:S01]  /*15d0*/  ISETP.GT.AND P1, PT, R5, 0xc00, PT ;  /* 0x00000c000500780c */ /* 0x000fe20003f24270 */
[----:B------:R-:W-:Y:S01]  /*15e0*/  IMAD.X R26, RZ, RZ, R26, P0 ;  /* 0x000000ffff1a7224 */ /* 0x000fe200000e061a */
[----:B0-----:R-:W-:-:S04]  /*15f0*/  LEA R4, P0, R29, UR4, 0x2 ;  /* 0x000000041d047c11 */ /* 0x001fc8000f8010ff */
[----:B------:R-:W-:Y:S02]  /*1600*/  LEA.HI.X R5, R29, UR5, R26, 0x2, P0 ;  /* 0x000000051d057c11 */ /* 0x000fe400080f141a */
[----:B------:R-:W-:-:S05]  /*1610*/  PLOP3.LUT P0, PT, PT, PT, PT, 0x80, 0x8 ;  /* 0x000000000008781c */ /* 0x000fca0003f0f070 */
[----:B------:R-:W-:Y:S08]  /*1620*/  @!P1 BRA `(.L_x_139) ;  /* 0x0000000000809947 */ /* 0x000ff00003800000 */
[----:B------:R-:W-:Y:S01]  /*1630*/  PLOP3.LUT P0, PT, PT, PT, PT, 0x8, 0x80 ;  /* 0x000000000080781c */ /* 0x000fe20003f0e170 */
[----:B------:R-:W-:-:S12]  /*1640*/  VIADD R7, R3, 0xfffff400 ;  /* 0xfffff40003077836 */ /* 0x000fd80000000000 */
.L_x_140:
        /* <DEDUP_REMOVED lines=30> */
.L_x_139:
[----:B------:R-:W-:Y:S05]  /*1830*/  BSYNC.RECONVERGENT B2 ;  /* 0x0000000000027941 */ /* 0x000fea0003800200 */
.L_x_138:
        /* <DEDUP_REMOVED lines=22> */
.L_x_142:
[----:B------:R-:W-:Y:S05]  /*19a0*/  BSYNC.RECONVERGENT B2 ;  /* 0x0000000000027941 */ /* 0x000fea0003800200 */
.L_x_141:
        /* <DEDUP_REMOVED lines=8> */
.L_x_134:
[----:B------:R-:W-:Y:S05]  /*1a30*/  BSYNC.RECONVERGENT B1 ;  /* 0x0000000000017941 */ /* 0x000fea0003800200 */
.L_x_132:
[----:B------:R-:W0:Y:S01]  /*1a40*/  S2R R8, SR_LANEID ;  /* 0x0000000000087919 */ /* 0x000e220000000000 */
[----:B------:R-:W-:Y:S01]  /*1a50*/  ISETP.NE.AND P4, PT, R2, RZ, PT ;  /* 0x000000ff0200720c */ /* 0x000fe20003f85270 */
        /* <DEDUP_REMOVED lines=39> */
[----:B---3--:R-:W-:Y:S01]  /*1cd0*/  IMAD.IADD R5, R0, 0x1, R3 ;  /* 0x0000000100057824 */ /* 0x008fe200078e0203 */
[----:B------:R-:W-:Y:S06]  /*1ce0*/  BRA `(.L_x_130) ;  /* 0x0000001c00447947 */ /* 0x000fec0003800000 */
.L_x_115:
        /* <DEDUP_REMOVED lines=13> */
.L_x_145:
[----:B------:R-:W-:Y:S05]  /*1dc0*/  BSYNC.RECONVERGENT B1 ;  /* 0x0000000000017941 */ /* 0x000fea0003800200 */
.L_x_144:
        /* <DEDUP_REMOVED lines=16> */
.L_x_150:
        /* <DEDUP_REMOVED lines=9> */
.L_x_149:
[----:B------:R-:W-:Y:S05]  /*1f60*/  BSYNC.RECONVERGENT B2 ;  /* 0x0000000000027941 */ /* 0x000fea0003800200 */
.L_x_148:
        /* <DEDUP_REMOVED lines=8> */
.L_x_153:
        /* <DEDUP_REMOVED lines=35> */
.L_x_152:
[----:B------:R-:W-:Y:S05]  /*2220*/  BSYNC.RECONVERGENT B2 ;  /* 0x0000000000027941 */ /* 0x000fea0003800200 */
.L_x_151:
        /* <DEDUP_REMOVED lines=22> */
.L_x_155:
[----:B------:R-:W-:Y:S05]  /*2390*/  BSYNC.RECONVERGENT B2 ;  /* 0x0000000000027941 */ /* 0x000fea0003800200 */
.L_x_154:
        /* <DEDUP_REMOVED lines=10> */
.L_x_147:
[----:B------:R-:W-:Y:S05]  /*2440*/  BSYNC.RECONVERGENT B1 ;  /* 0x0000000000017941 */ /* 0x000fea0003800200 */
.L_x_146:
        /* <DEDUP_REMOVED lines=46> */
.L_x_156:
        /* <DEDUP_REMOVED lines=57> */
[----:B------:R-:W0:Y:S04]  /*2ac0*/  LDS.128 R8, [UR4+0x10] ;  /* 0x00001004ff087984 */ /* 0x000e280008000c00 */
[----:B------:R-:W2:Y:S04]  /*2ad0*/  LDS R2, [UR4+0xc] ;  /* 0x00000c04ff027984 */ /* 0x000ea80008000800 */
[----:B-1----:R-:W1:Y:S01]  /*2ae0*/  LDS.64 R6, [UR4+0x20] ;  /* 0x00002004ff067984 */ /* 0x002e620008000a00 */
[----:B0-----:R-:W-:Y:S02]  /*2af0*/  SEL R8, R8, RZ, P3 ;  /* 0x000000ff08087207 */ /* 0x001fe40001800000 */
[----:B------:R-:W-:-:S02]  /*2b00*/  ISETP.GT.U32.AND P3, PT, R0, 0xe0, PT ;  /* 0x000000e00000780c */ /* 0x000fc40003f64070 */
[----:B--2---:R-:W-:Y:S02]  /*2b10*/  SEL R2, R2, RZ, P6 ;  /* 0x000000ff02027207 */ /* 0x004fe40003000000 */
[----:B------:R-:W-:Y:S02]  /*2b20*/  SEL R9, R9, RZ, P5 ;  /* 0x000000ff09097207 */ /* 0x000fe40002800000 */
[----:B------:R-:W-:Y:S02]  /*2b30*/  IADD3 R2, PT, PT, R8, R2, R5 ;  /* 0x0000000208027210 */ /* 0x000fe40007ffe005 */
[----:B------:R-:W-:Y:S02]  /*2b40*/  SEL R10, R10, RZ, P2 ;  /* 0x000000ff0a0a7207 */ /* 0x000fe40001000000 */
[----:B------:R-:W-:Y:S02]  /*2b50*/  ISETP.GT.U32.AND.EX P3, PT, R3, RZ, PT, P3 ;  /* 0x000000ff0300720c */ /* 0x000fe40003f64130 */
[----:B------:R-:W-:-:S02]  /*2b60*/  SEL R11, R11, RZ, P1 ;  /* 0x000000ff0b0b7207 */ /* 0x000fc40000800000 */
[----:B------:R-:W-:Y:S02]  /*2b70*/  IADD3 R2, PT, PT, R10, R2, R9 ;  /* 0x000000020a027210 */ /* 0x000fe40007ffe009 */
[----:B-1----:R-:W-:Y:S02]  /*2b80*/  SEL R6, R6, RZ, P0 ;  /* 0x000000ff06067207 */ /* 0x002fe40000000000 */
[----:B------:R-:W-:Y:S02]  /*2b90*/  SEL R7, R7, RZ, P3 ;  /* 0x000000ff07077207 */ /* 0x000fe40001800000 */
[----:B------:R-:W-:-:S05]  /*2ba0*/  IADD3 R2, PT, PT, R6, R2, R11 ;  /* 0x0000000206027210 */ /* 0x000fca0007ffe00b */
[----:B------:R-:W-:Y:S01]  /*2bb0*/  IMAD.IADD R5, R2, 0x1, R7 ;  /* 0x0000000102057824 */ /* 0x000fe200078e0207 */
[----:B------:R-:W-:Y:S06]  /*2bc0*/  BRA `(.L_x_130) ;  /* 0x0000000c008c7947 */ /* 0x000fec0003800000 */
.L_x_143:
        /* <DEDUP_REMOVED lines=21> */
[----:B------:R-:W-:-:S03]  /*2d20*/  IMAD.MOV.U32 R11, RZ, RZ, 0x1000 ;  /* 0x00001000ff0b7424 */ /* 0x000fc600078e00ff */
[----:B----4-:R-:W-:Y:S01]  /*2d30*/  IADD3 R2, PT, PT, R13, R10, R2 ;  /* 0x0000000a0d027210 */ /* 0x010fe20007ffe002 */
[----:B------:R-:W-:-:S03]  /*2d40*/  IMAD.MOV.U32 R10, RZ, RZ, RZ ;  /* 0x000000ffff0a7224 */ /* 0x000fc600078e00ff */
[----:B-----5:R-:W-:Y:S02]  /*2d50*/  IADD3 R2, PT, PT, R15, R12, R2 ;  /* 0x0000000c0f027210 */ /* 0x020fe40007ffe002 */
[----:B------:R-:W-:-:S04]  /*2d60*/  IADD3 R12, P1, PT, R0, -0x1000, RZ ;  /* 0xfffff000000c7810 */ /* 0x000fc80007f3e0ff */
[----:B------:R-:W-:Y:S02]  /*2d70*/  ISETP.GE.U32.AND P0, PT, R12, 0x1000, PT ;  /* 0x000010000c00780c */ /* 0x000fe40003f06070 */
[----:B------:R-:W-:Y:S02]  /*2d80*/  IADD3.X R13, PT, PT, R3, -0x1, RZ, P1, !PT ;  /* 0xffffffff030d7810 */ /* 0x000fe40000ffe4ff */
[----:B------:R-:W-:Y:S02]  /*2d90*/  IADD3 R2, PT, PT, R17, R14, R2 ;  /* 0x0000000e11027210 */ /* 0x000fe40007ffe002 */
[----:B------:R-:W-:Y:S02]  /*2da0*/  ISETP.GE.U32.AND.EX P0, PT, R13, RZ, PT, P0 ;  /* 0x000000ff0d00720c */ /* 0x000fe40003f06100 */
[----:B------:R-:W-:-:S04]  /*2db0*/  IADD3 R2, PT, PT, R19, R16, R2 ;  /* 0x0000001013027210 */ /* 0x000fc80007ffe002 */
[----:B------:R-:W-:-:S05]  /*2dc0*/  IADD3 R2, PT, PT, R21, R18, R2 ;  /* 0x0000001215027210 */ /* 0x000fca0007ffe002 */
[----:B------:R-:W-:Y:S02]  /*2dd0*/  IMAD.IADD R9, R9, 0x1, R2 ;  /* 0x0000000109097824 */ /* 0x000fe400078e0202 */
[----:B------:R-:W-:Y:S05]  /*2de0*/  @!P0 BRA `(.L_x_157) ;  /* 0x0000000000a08947 */ /* 0x000fea0003800000 */
[----:B------:R-:W0:Y:S01]  /*2df0*/  LDC.64 R2, c[0x0][0x390] ;  /* 0x0000e400ff027b82 */ /* 0x000e220000000a00 */
[----:B------:R-:W-:Y:S02]  /*2e00*/  IMAD.MOV.U32 R11, RZ, RZ, 0x1000 ;  /* 0x00001000ff0b7424 */ /* 0x000fe400078e00ff */
[----:B------:R-:W-:-:S07]  /*2e10*/  IMAD.MOV.U32 R10, RZ, RZ, RZ ;  /* 0x000000ffff0a7224 */ /* 0x000fce00078e00ff */
.L_x_159:
[----:B------:R-:W-:-:S04]  /*2e20*/  LEA R6, P0, R11, R4, 0x2 ;  /* 0x000000040b067211 */ /* 0x000fc800078010ff */
[----:B------:R-:W-:-:S05]  /*2e30*/  LEA.HI.X R7, R11, R5, R10, 0x2, P0 ;  /* 0x000000050b077211 */ /* 0x000fca00000f140a */
        /* <DEDUP_REMOVED lines=17> */
[----:B---3--:R-:W-:-:S04]  /*2f50*/  IADD3 R24, PT, PT, R28, R27, R24 ;  /* 0x0000001b1c187210 */ /* 0x008fc80007ffe018 */
[----:B----4-:R-:W-:Y:S01]  /*2f60*/  IADD3 R24, PT, PT, R0, R25, R24 ;  /* 0x0000001900187210 */ /* 0x010fe20007ffe018 */
[----:B0-----:R-:W-:-:S05]  /*2f70*/  IMAD.MOV.U32 R0, RZ, RZ, R2 ;  /* 0x000000ffff007224 */ /* 0x001fca00078e0002 */
[----:B------:R-:W-:Y:S02]  /*2f80*/  IADD3 R9, P1, PT, -R11, R0, RZ ;  /* 0x000000000b097210 */ /* 0x000fe40007f3e1ff */
[----:B-----5:R-:W-:Y:S02]  /*2f90*/  IADD3 R21, PT, PT, R22, R21, R24 ;  /* 0x0000001516157210 */ /* 0x020fe40007ffe018 */
[----:B------:R-:W-:Y:S01]  /*2fa0*/  ISETP.GE.U32.AND P0, PT, R9, 0x1000, PT ;  /* 0x000010000900780c */ /* 0x000fe20003f06070 */
[----:B------:R-:W-:-:S05]  /*2fb0*/  IMAD.X R9, R3, 0x1, ~R10, P1 ;  /* 0x0000000103097824 */ /* 0x000fca00008e0e0a */
[----:B------:R-:W-:Y:S02]  /*2fc0*/  ISETP.GE.U32.AND.EX P0, PT, R9, RZ, PT, P0 ;  /* 0x000000ff0900720c */ /* 0x000fe40003f06100 */
[----:B------:R-:W-:-:S04]  /*2fd0*/  IADD3 R14, PT, PT, R15, R14, R21 ;  /* 0x0000000e0f0e7210 */ /* 0x000fc80007ffe015 */
[----:B------:R-:W-:-:S04]  /*2fe0*/  IADD3 R14, PT, PT, R17, R16, R14 ;  /* 0x00000010110e7210 */ /* 0x000fc80007ffe00e */
[----:B------:R-:W-:-:S04]  /*2ff0*/  IADD3 R14, PT, PT, R19, R18, R14 ;  /* 0x00000012130e7210 */ /* 0x000fc80007ffe00e */
[----:B------:R-:W-:Y:S01]  /*3000*/  IADD3 R9, PT, PT, R23, R20, R14 ;  /* 0x0000001417097210 */ /* 0x000fe20007ffe00e */
[----:B------:R-:W-:Y:S06]  /*3010*/  @!P0 BRA `(.L_x_158) ;  /* 0x0000000400d08947 */ /* 0x000fec0003800000 */
[----:B------:R-:W-:-:S05]  /*3020*/  IADD3 R11, P0, PT, R11, 0x1000, RZ ;  /* 0x000010000b0b7810 */ /* 0x000fca0007f1e0ff */
[----:B------:R-:W-:Y:S01]  /*3030*/  IMAD.X R10, RZ, RZ, R10, P0 ;  /* 0x000000ffff0a7224 */ /* 0x000fe200000e060a */
[----:B------:R-:W-:-:S04]  /*3040*/  ISETP.GT.U32.AND P0, PT, R11, R12, PT ;  /* 0x0000000c0b00720c */ /* 0x000fc80003f04070 */
[----:B------:R-:W-:-:S13]  /*3050*/  ISETP.GT.U32.AND.EX P0, PT, R10, R13, PT, P0 ;  /* 0x0000000d0a00720c */ /* 0x000fda0003f04100 */
[----:B------:R-:W-:Y:S05]  /*3060*/  @!P0 BRA `(.L_x_159) ;  /* 0xfffffffc006c8947 */ /* 0x000fea000383ffff */
.L_x_157:
        /* <DEDUP_REMOVED lines=20> */
[----:B------:R-:W-:Y:S01]  /*31b0*/  IMAD.MOV.U32 R0, RZ, RZ, R8 ;  /* 0x000000ffff007224 */ /* 0x000fe200078e0008 */
[----:B0-----:R-:W-:-:S04]  /*31c0*/  LEA R6, P2, R7, UR4, 0x2 ;  /* 0x0000000407067c11 */ /* 0x001fc8000f8410ff */
[----:B------:R-:W-:Y:S01]  /*31d0*/  LEA.HI.X R7, R7, UR5, R4, 0x2, P2 ;  /* 0x0000000507077c11 */ /* 0x000fe200090f1404 */
[----:B------:R-:W-:-:S08]  /*31e0*/  IMAD.MOV R4, RZ, RZ, -R2 ;  /* 0x000000ffff047224 */ /* 0x000fd000078e0a02 */
.L_x_163:
        /* <DEDUP_REMOVED lines=10> */
.L_x_162:
[----:B------:R-:W-:Y:S05]  /*3290*/  BSYNC.RECONVERGENT B2 ;  /* 0x0000000000027941 */ /* 0x000fea0003800200 */
.L_x_161:
        /* <DEDUP_REMOVED lines=13> */
.L_x_166:
        /* <DEDUP_REMOVED lines=30> */
.L_x_165:
[----:B------:R-:W-:Y:S05]  /*3550*/  BSYNC.RECONVERGENT B2 ;  /* 0x0000000000027941 */ /* 0x000fea0003800200 */
.L_x_164:
        /* <DEDUP_REMOVED lines=22> */
.L_x_168:
[----:B------:R-:W-:Y:S05]  /*36c0*/  BSYNC.RECONVERGENT B2 ;  /* 0x0000000000027941 */ /* 0x000fea0003800200 */
.L_x_167:
        /* <DEDUP_REMOVED lines=8> */
.L_x_160:
[----:B------:R-:W-:Y:S05]  /*3750*/  BSYNC.RECONVERGENT B1 ;  /* 0x0000000000017941 */ /* 0x000fea0003800200 */
.L_x_158:
[----:B------:R-:W0:Y:S01]  /*3760*/  S2R R7, SR_LANEID ;  /* 0x0000000000077919 */ /* 0x000e220000000000 */
[----:B------:R-:W-:Y:S01]  /*3770*/  ISETP.NE.AND P4, PT, R8, RZ, PT ;  /* 0x000000ff0800720c */ /* 0x000fe20003f85270 */
[----:B------:R-:W1:Y:S01]  /*3780*/  SHFL.DOWN PT, R0, R9, 0x1, 0x1f ;  /* 0x08201f0009007f89 */ /* 0x000e6200000e0000 */
[C---:B0-----:R-:W-:Y:S02]  /*3790*/  ISETP.GT.AND P0, PT, R7.reuse, 0x1e, PT ;  /* 0x0000001e0700780c */ /* 0x041fe40003f04270 */
[C---:B------:R-:W-:Y:S02]  /*37a0*/  ISETP.NE.AND P1, PT, R7.reuse, RZ, PT ;  /* 0x000000ff0700720c */ /* 0x040fe40003f25270 */
[----:B-1----:R-:W-:Y:S02]  /*37b0*/  SEL R0, R0, RZ, !P0 ;  /* 0x000000ff00007207 */ /* 0x002fe40004000000 */
        /* <DEDUP_REMOVED lines=9> */
[----:B------:R-:W-:-:S03]  /*3850*/  ISETP.GT.AND P0, PT, R7, 0x17, PT ;  /* 0x000000170700780c */ /* 0x000fc60003f04270 */
[----:B------:R-:W-:Y:S01]  /*3860*/  IMAD.IADD R2, R3, 0x1, R2 ;  /* 0x0000000103027824 */ /* 0x000fe200078e0202 */
[----:B------:R-:W-:-:S04]  /*3870*/  @!P1 SHF.R.U32.HI R3, RZ, 0x3, R8 ;  /* 0x00000003ff039819 */ /* 0x000fc80000011608 */
[----:B------:R-:W0:Y:S01]  /*3880*/  SHFL.DOWN PT, R4, R2, 0x8, 0x1f ;  /* 0x09001f0002047f89 */ /* 0x000e2200000e0000 */
[----:B------:R-:W-:Y:S02]  /*3890*/  @!P1 LOP3.LUT R3, R3, 0x7c, RZ, 0xc0, !PT ;  /* 0x0000007c03039812 */ /* 0x000fe400078ec0ff */
[----:B0-----:R-:W-:Y:S02]  /*38a0*/  SEL R5, R4, RZ, !P0 ;  /* 0x000000ff04057207 */ /* 0x001fe40004000000 */
[----:B------:R-:W-:-:S03]  /*38b0*/  ISETP.GT.AND P0, PT, R7, 0xf, PT ;  /* 0x0000000f0700780c */ /* 0x000fc60003f04270 */
[----:B------:R-:W-:Y:S01]  /*38c0*/  IMAD.IADD R0, R2, 0x1, R5 ;  /* 0x0000000102007824 */ /* 0x000fe200078e0205 */
[----:B------:R-:W-:-:S04]  /*38d0*/  @!P1 MOV R5, 0x400 ;  /* 0x0000040000059802 */ /* 0x000fc80000000f00 */
[----:B------:R-:W0:Y:S01]  /*38e0*/  SHFL.DOWN PT, R4, R0, 0x10, 0x1f ;  /* 0x0a001f0000047f89 */ /* 0x000e2200000e0000 */
[----:B-1----:R-:W-:-:S05]  /*38f0*/  @!P1 LEA R6, R6, R5, 0x18 ;  /* 0x0000000506069211 */ /* 0x002fca00078ec0ff */
[----:B------:R-:W-:Y:S01]  /*3900*/  @!P1 IMAD.IADD R6, R3, 0x1, R6 ;  /* 0x0000000103069824 */ /* 0x000fe200078e0206 */
        /* <DEDUP_REMOVED lines=15> */
.L_x_130:
[----:B------:R-:W-:Y:S05]  /*3a00*/  BSYNC.RECONVERGENT B0 ;  /* 0x0000000000007941 */ /* 0x000fea0003800200 */
.L_x_114:
[----:B------:R-:W-:Y:S05]  /*3a10*/  @P4 EXIT ;  /* 0x000000000000494d */ /* 0x000fea0003800000 */
[----:B------:R-:W5:Y:S01]  /*3a20*/  LDC.64 R2, c[0x0][0x388] ;  /* 0x0000e200ff027b82 */ /* 0x000f620000000a00 */
[----:B------:R-:W0:Y:S02]  /*3a30*/  LDCU UR4, c[0x0][0x39c] ;  /* 0x00007380ff0477ac */ /* 0x000e240008000800 */
[----:B01234-:R-:W-:-:S05]  /*3a40*/  VIADD R5, R5, UR4 ;  /* 0x0000000405057c36 */ /* 0x01ffca0008000000 */
[----:B-----5:R-:W-:Y:S01]  /*3a50*/  STG.E desc[UR6][R2.64], R5 ;  /* 0x0000000502007986 */ /* 0x020fe2000c101906 */
[----:B------:R-:W-:Y:S05]  /*3a60*/  EXIT ;  /* 0x000000000000794d */ /* 0x000fea0003800000 */
.L_x_169:
        /* <DEDUP_REMOVED lines=9> */
.L_x_356:


//--------------------- .text._ZN3cub18CUB_300001_SM_10006detail6reduce28DeviceReduceSingleTileKernelINS2_10policy_hubIijN4cuda3std3__44plusIiEEE10Policy1000EPiSC_iS9_iiNS7_10__identityEEEvT0_T1_T2_T3_T4_T6_ --------------------------
	.section	.text._ZN3cub18CUB_300001_SM_10006detail6reduce28DeviceReduceSingleTileKernelINS2_10policy_hubIijN4cuda3std3__44plusIiEEE10Policy1000EPiSC_iS9_iiNS7_10__identityEEEvT0_T1_T2_T3_T4_T6_,"ax",@progbits
	.align	128
        .global         _ZN3cub18CUB_300001_SM_10006detail6reduce28DeviceReduceSingleTileKernelINS2_10policy_hubIijN4cuda3std3__44plusIiEEE10Policy1000EPiSC_iS9_iiNS7_10__identityEEEvT0_T1_T2_T3_T4_T6_
        .type           _ZN3cub18CUB_300001_SM_10006detail6reduce28DeviceReduceSingleTileKernelINS2_10policy_hubIijN4cuda3std3__44plusIiEEE10Policy1000EPiSC_iS9_iiNS7_10__identityEEEvT0_T1_T2_T3_T4_T6_,@function
        .size           _ZN3cub18CUB_300001_SM_10006detail6reduce28DeviceReduceSingleTileKernelINS2_10policy_hubIijN4cuda3std3__44plusIiEEE10Policy1000EPiSC_iS9_iiNS7_10__identityEEEvT0_T1_T2_T3_T4_T6_,(.L_x_357 - _ZN3cub18CUB_300001_SM_10006detail6reduce28DeviceReduceSingleTileKernelINS2_10policy_hubIijN4cuda3std3__44plusIiEEE10Policy1000EPiSC_iS9_iiNS7_10__identityEEEvT0_T1_T2_T3_T4_T6_)
        .other          _ZN3cub18CUB_300001_SM_10006detail6reduce28DeviceReduceSingleTileKernelINS2_10policy_hubIijN4cuda3std3__44plusIiEEE10Policy1000EPiSC_iS9_iiNS7_10__identityEEEvT0_T1_T2_T3_T4_T6_,@"STO_CUDA_ENTRY STV_DEFAULT"
_ZN3cub18CUB_300001_SM_10006detail6reduce28DeviceReduceSingleTileKernelINS2_10policy_hubIijN4cuda3std3__44plusIiEEE10Policy1000EPiSC_iS9_iiNS7_10__identityEEEvT0_T1_T2_T3_T4_T6_:
.text._ZN3cub18CUB_300001_SM_10006detail6reduce28DeviceReduceSingleTileKernelINS2_10policy_hubIijN4cuda3std3__44plusIiEEE10Policy1000EPiSC_iS9_iiNS7_10__identityEEEvT0_T1_T2_T3_T4_T6_:
        /* <DEDUP_REMOVED lines=13> */
.L_x_170:
        /* <DEDUP_REMOVED lines=16> */
.L_x_175:
[----:B------:R-:W-:Y:S05]  /*01d0*/  BSYNC.RECONVERGENT B1 ;  /* 0x0000000000017941 */ /* 0x000fea0003800200 */
.L_x_174:
        /* <DEDUP_REMOVED lines=16> */
.L_x_180:
        /* <DEDUP_REMOVED lines=9> */
.L_x_179:
[----:B------:R-:W-:Y:S05]  /*0370*/  BSYNC.RECONVERGENT B2 ;  /* 0x0000000000027941 */ /* 0x000fea0003800200 */
.L_x_178:
        /* <DEDUP_REMOVED lines=8> */
.L_x_183:
        /* <DEDUP_REMOVED lines=35> */
.L_x_182:
[----:B------:R-:W-:Y:S05]  /*0630*/  BSYNC.RECONVERGENT B2 ;  /* 0x0000000000027941 */ /* 0x000fea0003800200 */
.L_x_181:
        /* <DEDUP_REMOVED lines=22> */
.L_x_185:
[----:B------:R-:W-:Y:S05]  /*07a0*/  BSYNC.RECONVERGENT B2 ;  /* 0x0000000000027941 */ /* 0x000fea0003800200 */
.L_x_184:
        /* <DEDUP_REMOVED lines=10> */
.L_x_177:
[----:B------:R-:W-:Y:S05]  /*0850*/  BSYNC.RECONVERGENT B1 ;  /* 0x0000000000017941 */ /* 0x000fea0003800200 */
.L_x_176:
        /* <DEDUP_REMOVED lines=45> */
.L_x_186:
        /* <DEDUP_REMOVED lines=67> */
.L_x_173:
        /* <DEDUP_REMOVED lines=22> */
.L_x_190:
        /* <DEDUP_REMOVED lines=20> */
.L_x_188:
        /* <DEDUP_REMOVED lines=20> */
.L_x_194:
        /* <DEDUP_REMOVED lines=8> */
.L_x_193:
[----:B------:R-:W-:Y:S05]  /*13c0*/  BSYNC.RECONVERGENT B2 ;  /* 0x0000000000027941 */ /* 0x000fea0003800200 */
.L_x_192:
        /* <DEDUP_REMOVED lines=16> */
.L_x_197:
        /* <DEDUP_REMOVED lines=39> */
.L_x_196:
[----:B------:R-:W-:Y:S05]  /*1740*/  BSYNC.RECONVERGENT B2 ;  /* 0x0000000000027941 */ /* 0x000fea0003800200 */
.L_x_195:
        /* <DEDUP_REMOVED lines=27> */
.L_x_199:
[----:B------:R-:W-:Y:S05]  /*1900*/  BSYNC.RECONVERGENT B2 ;  /* 0x0000000000027941 */ /* 0x000fea0003800200 */
.L_x_198:
        /* <DEDUP_REMOVED lines=10> */
.L_x_191:
[----:B------:R-:W-:Y:S05]  /*19b0*/  BSYNC.RECONVERGENT B1 ;  /* 0x0000000000017941 */ /* 0x000fea0003800200 */
.L_x_189:
        /* <DEDUP_REMOVED lines=43> */
.L_x_172:
        /* <DEDUP_REMOVED lines=12> */
.L_x_202:
[----:B------:R-:W-:Y:S05]  /*1d30*/  BSYNC.RECONVERGENT B1 ;  /* 0x0000000000017941 */ /* 0x000fea0003800200 */
.L_x_201:
        /* <DEDUP_REMOVED lines=16> */
.L_x_207:
        /* <DEDUP_REMOVED lines=9> */
.L_x_206:
[----:B------:R-:W-:Y:S05]  /*1ed0*/  BSYNC.RECONVERGENT B2 ;  /* 0x0000000000027941 */ /* 0x000fea0003800200 */
.L_x_205:
        /* <DEDUP_REMOVED lines=8> */
.L_x_210:
        /* <DEDUP_REMOVED lines=35> */
.L_x_209:
[----:B------:R-:W-:Y:S05]  /*2190*/  BSYNC.RECONVERGENT B2 ;  /* 0x0000000000027941 */ /* 0x000fea0003800200 */
.L_x_208:
        /* <DEDUP_REMOVED lines=22> */
.L_x_212:
[----:B------:R-:W-:Y:S05]  /*2300*/  BSYNC.RECONVERGENT B2 ;  /* 0x0000000000027941 */ /* 0x000fea0003800200 */
.L_x_211:
        /* <DEDUP_REMOVED lines=10> */
.L_x_204:
[----:B------:R-:W-:Y:S05]  /*23b0*/  BSYNC.RECONVERGENT B1 ;  /* 0x0000000000017941 */ /* 0x000fea0003800200 */
.L_x_203:
        /* <DEDUP_REMOVED lines=45> */
.L_x_213:
        /* <DEDUP_REMOVED lines=67> */
.L_x_200:
        /* <DEDUP_REMOVED lines=33> */
.L_x_216:
        /* <DEDUP_REMOVED lines=32> */
.L_x_214:
        /* <DEDUP_REMOVED lines=20> */
.L_x_220:
        /* <DEDUP_REMOVED lines=8> */
.L_x_219:
[----:B------:R-:W-:Y:S05]  /*3090*/  BSYNC.RECONVERGENT B2 ;  /* 0x0000000000027941 */ /* 0x000fea0003800200 */
.L_x_218:
        /* <DEDUP_REMOVED lines=16> */
.L_x_223:
        /* <DEDUP_REMOVED lines=39> */
.L_x_222:
[----:B------:R-:W-:Y:S05]  /*3410*/  BSYNC.RECONVERGENT B2 ;  /* 0x0000000000027941 */ /* 0x000fea0003800200 */
.L_x_221:
        /* <DEDUP_REMOVED lines=27> */
.L_x_225:
[----:B------:R-:W-:Y:S05]  /*35d0*/  BSYNC.RECONVERGENT B2 ;  /* 0x0000000000027941 */ /* 0x000fea0003800200 */
.L_x_224:
        /* <DEDUP_REMOVED lines=10> */
.L_x_217:
[----:B------:R-:W-:Y:S05]  /*3680*/  BSYNC.RECONVERGENT B1 ;  /* 0x0000000000017941 */ /* 0x000fea0003800200 */
.L_x_215:
        /* <DEDUP_REMOVED lines=42> */
.L_x_187:
[----:B------:R-:W-:Y:S05]  /*3930*/  BSYNC.RECONVERGENT B0 ;  /* 0x0000000000007941 */ /* 0x000fea0003800200 */
.L_x_171:
[----:B------:R-:W-:Y:S05]  /*3940*/  @P0 EXIT ;  /* 0x000000000000094d */ /* 0x000fea0003800000 */
[----:B-1----:R-:W1:Y:S01]  /*3950*/  LDC.64 R4, c[0x0][0x388] ;  /* 0x0000e200ff047b82 */ /* 0x002e620000000a00 */
[----:B------:R-:W0:Y:S02]  /*3960*/  LDCU UR4, c[0x0][0x398] ;  /* 0x00007300ff0477ac */ /* 0x000e240008000800 */
[----:B0-234-:R-:W-:-:S05]  /*3970*/  VIADD R3, R3, UR4 ;  /* 0x0000000403037c36 */ /* 0x01dfca0008000000 */
[----:B-1----:R-:W-:Y:S01]  /*3980*/  STG.E desc[UR6][R4.64], R3 ;  /* 0x0000000304007986 */ /* 0x002fe2000c101906 */
[----:B------:R-:W-:Y:S05]  /*3990*/  EXIT ;  /* 0x000000000000794d */ /* 0x000fea0003800000 */
.L_x_226:
        /* <DEDUP_REMOVED lines=14> */
.L_x_357:


//--------------------- .text._ZN3cub18CUB_300001_SM_10006detail6reduce18DeviceReduceKernelINS2_10policy_hubIijN4cuda3std3__44plusIiEEE10Policy1000EPijS9_iNS7_10__identityEEEvT0_PT3_T1_NS0_13GridEvenShareISH_EET2_T4_ --------------------------
	.section	.text._ZN3cub18CUB_300001_SM_10006detail6reduce18DeviceReduceKernelINS2_10policy_hubIijN4cuda3std3__44plusIiEEE10Policy1000EPijS9_iNS7_10__identityEEEvT0_PT3_T1_NS0_13GridEvenShareISH_EET2_T4_,"ax",@progbits
	.align	128
        .global         _ZN3cub18CUB_300001_SM_10006detail6reduce18DeviceReduceKernelINS2_10policy_hubIijN4cuda3std3__44plusIiEEE10Policy1000EPijS9_iNS7_10__identityEEEvT0_PT3_T1_NS0_13GridEvenShareISH_EET2_T4_
        .type           _ZN3cub18CUB_300001_SM_10006detail6reduce18DeviceReduceKernelINS2_10policy_hubIijN4cuda3std3__44plusIiEEE10Policy1000EPijS9_iNS7_10__identityEEEvT0_PT3_T1_NS0_13GridEvenShareISH_EET2_T4_,@function
        .size           _ZN3cub18CUB_300001_SM_10006detail6reduce18DeviceReduceKernelINS2_10policy_hubIijN4cuda3std3__44plusIiEEE10Policy1000EPijS9_iNS7_10__identityEEEvT0_PT3_T1_NS0_13GridEvenShareISH_EET2_T4_,(.L_x_358 - _ZN3cub18CUB_300001_SM_10006detail6reduce18DeviceReduceKernelINS2_10policy_hubIijN4cuda3std3__44plusIiEEE10Policy1000EPijS9_iNS7_10__identityEEEvT0_PT3_T1_NS0_13GridEvenShareISH_EET2_T4_)
        .other          _ZN3cub18CUB_300001_SM_10006detail6reduce18DeviceReduceKernelINS2_10policy_hubIijN4cuda3std3__44plusIiEEE10Policy1000EPijS9_iNS7_10__identityEEEvT0_PT3_T1_NS0_13GridEvenShareISH_EET2_T4_,@"STO_CUDA_ENTRY STV_DEFAULT"
_ZN3cub18CUB_300001_SM_10006detail6reduce18DeviceReduceKernelINS2_10policy_hubIijN4cuda3std3__44plusIiEEE10Policy1000EPijS9_iNS7_10__identityEEEvT0_PT3_T1_NS0_13GridEvenShareISH_EET2_T4_:
.text._ZN3cub18CUB_300001_SM_10006detail6reduce18DeviceReduceKernelINS2_10policy_hubIijN4cuda3std3__44plusIiEEE10Policy1000EPijS9_iNS7_10__identityEEEvT0_PT3_T1_NS0_13GridEvenShareISH_EET2_T4_:
[----:B------:R-:W-:Y:S01]  /*0000*/  LDC R1, c[0x0][0x37c] ;  /* 0x0000df00ff017b82 */ /* 0x000fe20000000800 */
[----:B------:R-:W0:Y:S01]  /*0010*/  S2R R0, SR_CTAID.X ;  /* 0x0000000000007919 */ /* 0x000e220000002500 */
[----:B------:R-:W1:Y:S01]  /*0020*/  LDCU UR4, c[0x0][0x380] ;  /* 0x00007000ff0477ac */ /* 0x000e620008000800 */
[----:B------:R-:W-:Y:S01]  /*0030*/  BSSY.RECONVERGENT B0, `(.L_x_227) ;  /* 0x00002ac000007945 */ /* 0x000fe20003800200 */
[----:B------:R-:W2:Y:S01]  /*0040*/  LDCU UR5, c[0x0][0x3ac] ;  /* 0x00007580ff0577ac */ /* 0x000ea20008000800 */
[----:B------:R-:W3:Y:S01]  /*0050*/  LDCU.64 UR8, c[0x0][0x358] ;  /* 0x00006b00ff0877ac */ /* 0x000ee20008000a00 */
[----:B-1----:R-:W-:Y:S02]  /*0060*/  ULOP3.LUT UP0, URZ, UR4, 0xf, URZ, 0xc0, !UPT ;  /* 0x0000000f04ff7892 */ /* 0x002fe4000f80c0ff */
[----:B--2---:R-:W-:Y:S01]  /*0070*/  USHF.L.U32 UR5, UR5, 0xc, URZ ;  /* 0x0000000c05057899 */ /* 0x004fe200080006ff */
[----:B0-----:R-:W-:-:S06]  /*0080*/  IMAD.SHL.U32 R23, R0, 0x1000, RZ ;  /* 0x0000100000177824 */ /* 0x001fcc00078e00ff */
[----:B---3--:R-:W-:Y:S05]  /*0090*/  BRA.U UP0, `(.L_x_228) ;  /* 0x0000001500147547 */ /* 0x008fea000b800000 */
[----:B------:R-:W0:Y:S02]  /*00a0*/  LDC R3, c[0x0][0x3a8] ;  /* 0x0000ea00ff037b82 */ /* 0x000e240000000800 */
[----:B0-----:R-:W-:-:S05]  /*00b0*/  IMAD R22, R0, -0x1000, R3 ;  /* 0xfffff00000167824 */ /* 0x001fca00078e0203 */
[----:B------:R-:W-:-:S13]  /*00c0*/  ISETP.GT.U32.AND P0, PT, R22, 0xfff, PT ;  /* 0x00000fff1600780c */ /* 0x000fda0003f04070 */
[----:B------:R-:W-:Y:S05]  /*00d0*/  @P0 BRA `(.L_x_229) ;  /* 0x0000000800b00947 */ /* 0x000fea0003800000 */
[----:B------:R-:W0:Y:S01]  /*00e0*/  S2R R5, SR_TID.X ;  /* 0x0000000000057919 */ /* 0x000e220000002100 */
[----:B------:R-:W-:Y:S01]  /*00f0*/  BSSY.RECONVERGENT B1, `(.L_x_230) ;  /* 0x000000a000017945 */ /* 0x000fe20003800200 */
[----:B------:R-:W-:Y:S01]  /*0100*/  IMAD.MOV.U32 R2, RZ, RZ, RZ ;  /* 0x000000ffff027224 */ /* 0x000fe200078e00ff */
[----:B0-----:R-:W-:Y:S01]  /*0110*/  ISETP.GE.U32.AND P0, PT, R5, R22, PT ;  /* 0x000000160500720c */ /* 0x001fe20003f06070 */
[----:B------:R-:W-:-:S12]  /*0120*/  IMAD.MOV.U32 R11, RZ, RZ, R5 ;  /* 0x000000ffff0b7224 */ /* 0x000fd800078e0005 */
[----:B------:R-:W-:Y:S05]  /*0130*/  @P0 BRA `(.L_x_231) ;  /* 0x0000000000140947 */ /* 0x000fea0003800000 */
[----:B------:R-:W0:Y:S01]  /*0140*/  LDC.64 R6, c[0x0][0x380] ;  /* 0x0000e000ff067b82 */ /* 0x000e220000000a00 */
[----:B------:R-:W-:-:S04]  /*0150*/  IMAD R9, R0, 0x1000, R5 ;  /* 0x0000100000097824 */ /* 0x000fc800078e0205 */
[----:B0-----:R-:W-:-:S05]  /*0160*/  IMAD.WIDE.U32 R6, R9, 0x4, R6 ;  /* 0x0000000409067825 */ /* 0x001fca00078e0006 */
[----:B------:R0:W5:Y:S01]  /*0170*/  LDG.E.CONSTANT R2, desc[UR8][R6.64] ;  /* 0x0000000806027981 */ /* 0x000162000c1e9900 */
[----:B------:R-:W-:-:S07]  /*0180*/  VIADD R11, R5, 0x100 ;  /* 0x00000100050b7836 */ /* 0x000fce0000000000 */
.L_x_231:
[----:B------:R-:W-:Y:S05]  /*0190*/  BSYNC.RECONVERGENT B1 ;  /* 0x0000000000017941 */ /* 0x000fea0003800200 */
.L_x_230:
[----:B------:R-:W-:Y:S01]  /*01a0*/  ISETP.GE.U32.AND P0, PT, R11, R22, PT ;  /* 0x000000160b00720c */ /* 0x000fe20003f06070 */
[----:B------:R-:W-:-:S12]  /*01b0*/  BSSY.RECONVERGENT B1, `(.L_x_232) ;  /* 0x000002e000017945 */ /* 0x000fd80003800200 */
[----:B------:R-:W-:Y:S05]  /*01c0*/  @P0 BRA `(.L_x_233) ;  /* 0x0000000000b00947 */ /* 0x000fea0003800000 */
[----:B------:R-:W-:Y:S01]  /*01d0*/  LOP3.LUT R4, RZ, R11, RZ, 0x33, !PT ;  /* 0x0000000bff047212 */ /* 0x000fe200078e33ff */
[----:B------:R-:W-:Y:S04]  /*01e0*/  BSSY.RECONVERGENT B2, `(.L_x_234) ;  /* 0x0000014000027945 */ /* 0x000fe80003800200 */
[----:B------:R-:W-:-:S04]  /*01f0*/  IMAD.IADD R3, R4, 0x1, R3 ;  /* 0x0000000104037824 */ /* 0x000fc800078e0203 */
[----:B0-----:R-:W-:Y:S01]  /*0200*/  IMAD R6, R0, -0x1000, R3 ;  /* 0xfffff00000067824 */ /* 0x001fe200078e0203 */
[----:B------:R-:W-:-:S04]  /*0210*/  LOP3.LUT R4, R3, 0x300, RZ, 0xc0, !PT ;  /* 0x0000030003047812 */ /* 0x000fc800078ec0ff */
[----:B------:R-:W-:Y:S02]  /*0220*/  ISETP.NE.AND P0, PT, R4, 0x300, PT ;  /* 0x000003000400780c */ /* 0x000fe40003f05270 */
[----:B------:R-:W-:-:S11]  /*0230*/  ISETP.GE.U32.AND P1, PT, R6, 0x300, PT ;  /* 0x000003000600780c */ /* 0x000fd60003f26070 */
[----:B------:R-:W-:Y:S05]  /*0240*/  @!P0 BRA `(.L_x_235) ;  /* 0x0000000000348947 */ /* 0x000fea0003800000 */
[----:B------:R-:W0:Y:S01]  /*0250*/  LDC.64 R8, c[0x0][0x380] ;  /* 0x0000e000ff087b82 */ /* 0x000e220000000a00 */
[----:B------:R-:W-:Y:S01]  /*0260*/  LEA.HI R3, R3, 0x1, RZ, 0x18 ;  /* 0x0000000103037811 */ /* 0x000fe200078fc0ff */
[----:B------:R-:W-:-:S03]  /*0270*/  IMAD R13, R0, 0x1000, R11 ;  /* 0x00001000000d7824 */ /* 0x000fc600078e020b */
[----:B------:R-:W-:-:S05]  /*0280*/  LOP3.LUT R3, R3, 0x3, RZ, 0xc0, !PT ;  /* 0x0000000303037812 */ /* 0x000fca00078ec0ff */
[----:B------:R-:W-:-:S07]  /*0290*/  IMAD.MOV R3, RZ, RZ, -R3 ;  /* 0x000000ffff037224 */ /* 0x000fce00078e0a03 */
.L_x_236:
[----:B0-----:R-:W-:-:S06]  /*02a0*/  IMAD.WIDE.U32 R6, R13, 0x4, R8 ;  /* 0x000000040d067825 */ /* 0x001fcc00078e0008 */
[----:B------:R-:W2:Y:S01]  /*02b0*/  LDG.E.CONSTANT R7, desc[UR8][R6.64] ;  /* 0x0000000806077981 */ /* 0x000ea2000c1e9900 */
[----:B------:R-:W-:Y:S02]  /*02c0*/  VIADD R3, R3, 0x1 ;  /* 0x0000000103037836 */ /* 0x000fe40000000000 */
[----:B------:R-:W-:Y:S02]  /*02d0*/  VIADD R11, R11, 0x100 ;  /* 0x000001000b0b7836 */ /* 0x000fe40000000000 */
[----:B------:R-:W-:Y:S01]  /*02e0*/  VIADD R13, R13, 0x100 ;  /* 0x000001000d0d7836 */ /* 0x000fe20000000000 */
[----:B------:R-:W-:Y:S01]  /*02f0*/  ISETP.NE.AND P0, PT, R3, RZ, PT ;  /* 0x000000ff0300720c */ /* 0x000fe20003f05270 */
[----:B--2--5:R-:W-:-:S12]  /*0300*/  IMAD.IADD R2, R7, 0x1, R2 ;  /* 0x0000000107027824 */ /* 0x024fd800078e0202 */
[----:B------:R-:W-:Y:S05]  /*0310*/  @P0 BRA `(.L_x_236) ;  /* 0xfffffffc00e00947 */ /* 0x000fea000383ffff */
.L_x_235:
[----:B------:R-:W-:Y:S05]  /*0320*/  BSYNC.RECONVERGENT B2 ;  /* 0x0000000000027941 */ /* 0x000fea0003800200 */
.L_x_234:
[----:B------:R-:W-:Y:S05]  /*0330*/  @!P1 BRA `(.L_x_233) ;  /* 0x0000000000549947 */ /* 0x000fea0003800000 */
[----:B------:R-:W0:Y:S01]  /*0340*/  LDC.64 R6, c[0x0][0x380] ;  /* 0x0000e000ff067b82 */ /* 0x000e220000000a00 */
[----:B------:R-:W-:Y:S02]  /*0350*/  VIADD R3, R11, 0x200 ;  /* 0x000002000b037836 */ /* 0x000fe40000000000 */
[----:B------:R-:W-:-:S07]  /*0360*/  IMAD R17, R0, 0x1000, R11 ;  /* 0x0000100000117824 */ /* 0x000fce00078e020b */
.L_x_237:
[C---:B------:R-:W-:Y:S02]  /*0370*/  VIADD R11, R17.reuse, 0x100 ;  /* 0x00000100110b7836 */ /* 0x040fe40000000000 */
[----:B0-----:R-:W-:-:S04]  /*0380*/  IMAD.WIDE.U32 R8, R17, 0x4, R6 ;  /* 0x0000000411087825 */ /* 0x001fc800078e0006 */
[C---:B------:R-:W-:Y:S02]  /*0390*/  VIADD R13, R17.reuse, 0x200 ;  /* 0x00000200110d7836 */ /* 0x040fe40000000000 */
[----:B------:R-:W-:Y:S01]  /*03a0*/  VIADD R15, R17, 0x300 ;  /* 0x00000300110f7836 */ /* 0x000fe20000000000 */
[----:B------:R-:W2:Y:S01]  /*03b0*/  LDG.E.CONSTANT R9, desc[UR8][R8.64] ;  /* 0x0000000808097981 */ /* 0x000ea2000c1e9900 */
[----:B------:R-:W-:-:S04]  /*03c0*/  IMAD.WIDE.U32 R10, R11, 0x4, R6 ;  /* 0x000000040b0a7825 */ /* 0x000fc800078e0006 */
[--C-:B------:R-:W-:Y:S02]  /*03d0*/  IMAD.WIDE.U32 R12, R13, 0x4, R6.reuse ;  /* 0x000000040d0c7825 */ /* 0x100fe400078e0006 */
[----:B------:R-:W2:Y:S02]  /*03e0*/  LDG.E.CONSTANT R10, desc[UR8][R10.64] ;  /* 0x000000080a0a7981 */ /* 0x000ea4000c1e9900 */
[----:B------:R-:W-:Y:S02]  /*03f0*/  IMAD.WIDE.U32 R14, R15, 0x4, R6 ;  /* 0x000000040f0e7825 */ /* 0x000fe400078e0006 */
[----:B------:R-:W3:Y:S04]  /*0400*/  LDG.E.CONSTANT R13, desc[UR8][R12.64] ;  /* 0x000000080c0d7981 */ /* 0x000ee8000c1e9900 */
[----:B------:R-:W3:Y:S01]  /*0410*/  LDG.E.CONSTANT R14, desc[UR8][R14.64] ;  /* 0x000000080e0e7981 */ /* 0x000ee2000c1e9900 */
[----:B------:R-:W-:-:S05]  /*0420*/  VIADD R19, R3, 0x200 ;  /* 0x0000020003137836 */ /* 0x000fca0000000000 */
[----:B------:R-:W-:Y:S01]  /*0430*/  ISETP.GE.AND P0, PT, R19, R22, PT ;  /* 0x000000161300720c */ /* 0x000fe20003f06270 */
[----:B------:R-:W-:Y:S02]  /*0440*/  VIADD R3, R3, 0x400 ;  /* 0x0000040003037836 */ /* 0x000fe40000000000 */
[----:B------:R-:W-:Y:S01]  /*0450*/  VIADD R17, R17, 0x400 ;  /* 0x0000040011117836 */ /* 0x000fe20000000000 */
[----:B--2--5:R-:W-:-:S04]  /*0460*/  IADD3 R2, PT, PT, R10, R9, R2 ;  /* 0x000000090a027210 */ /* 0x024fc80007ffe002 */
[----:B---3--:R-:W-:-:S05]  /*0470*/  IADD3 R2, PT, PT, R14, R13, R2 ;  /* 0x0000000d0e027210 */ /* 0x008fca0007ffe002 */
[----:B------:R-:W-:Y:S05]  /*0480*/  @!P0 BRA `(.L_x_237) ;  /* 0xfffffffc00b88947 */ /* 0x000fea000383ffff */
.L_x_233:
[----:B------:R-:W-:Y:S05]  /*0490*/  BSYNC.RECONVERGENT B1 ;  /* 0x0000000000017941 */ /* 0x000fea0003800200 */
.L_x_232:
[----:B------:R-:W-:-:S13]  /*04a0*/  ISETP.GE.U32.AND P0, PT, R22, 0x100, PT ;  /* 0x000001001600780c */ /* 0x000fda0003f06070 */
[----:B------:R-:W-:Y:S05]  /*04b0*/  @!P0 BRA `(.L_x_238) ;  /* 0x0000000000ac8947 */ /* 0x000fea0003800000 */
[----:B------:R-:W1:Y:S01]  /*04c0*/  S2R R8, SR_LANEID ;  /* 0x0000000000087919 */ /* 0x000e620000000000 */
[----:B-----5:R-:W2:Y:S01]  /*04d0*/  SHFL.DOWN PT, R3, R2, 0x1, 0x1f ;  /* 0x08201f0002037f89 */ /* 0x020ea200000e0000 */
[C---:B-1----:R-:W-:Y:S02]  /*04e0*/  ISETP.GT.AND P0, PT, R8.reuse, 0x1e, PT ;  /* 0x0000001e0800780c */ /* 0x042fe40003f04270 */
[C---:B------:R-:W-:Y:S02]  /*04f0*/  ISETP.NE.AND P1, PT, R8.reuse, RZ, PT ;  /* 0x000000ff0800720c */ /* 0x040fe40003f25270 */
        /* <DEDUP_REMOVED lines=32> */
[----:B-1----:R-:W0:Y:S04]  /*0700*/  LDS.128 R4, [UR4+0x10] ;  /* 0x00001004ff047984 */ /* 0x002e280008000c00 */
[----:B------:R-:W1:Y:S01]  /*0710*/  LDS.64 R8, [UR4+0x20] ;  /* 0x00002004ff087984 */ /* 0x000e620008000a00 */
[----:B0-----:R-:W-:-:S04]  /*0720*/  IADD3 R2, PT, PT, R4, R2, R3 ;  /* 0x0000000204027210 */ /* 0x001fc80007ffe003 */
[----:B------:R-:W-:-:S04]  /*0730*/  IADD3 R2, PT, PT, R6, R2, R5 ;  /* 0x0000000206027210 */ /* 0x000fc80007ffe005 */
[----:B-1----:R-:W-:-:S05]  /*0740*/  IADD3 R2, PT, PT, R8, R2, R7 ;  /* 0x0000000208027210 */ /* 0x002fca0007ffe007 */
[----:B------:R-:W-:Y:S01]  /*0750*/  IMAD.IADD R3, R2, 0x1, R9 ;  /* 0x0000000102037824 */ /* 0x000fe200078e0209 */
[----:B------:R-:W-:Y:S06]  /*0760*/  BRA `(.L_x_239) ;  /* 0x0000002000e07947 */ /* 0x000fec0003800000 */
.L_x_238:
[----:B------:R-:W-:Y:S01]  /*0770*/  LOP3.LUT R3, R5, 0x3e0, RZ, 0xc0, !PT ;  /* 0x000003e005037812 */ /* 0x000fe200078ec0ff */
[----:B------:R-:W1:Y:S04]  /*0780*/  S2R R10, SR_LANEID ;  /* 0x00000000000a7919 */ /* 0x000e680000000000 */
[----:B0-----:R-:W-:Y:S01]  /*0790*/  VIADD R7, R3, 0x20 ;  /* 0x0000002003077836 */ /* 0x001fe20000000000 */
[----:B------:R-:W-:-:S04]  /*07a0*/  LOP3.LUT R3, RZ, R3, RZ, 0x33, !PT ;  /* 0x00000003ff037212 */ /* 0x000fc800078e33ff */
[----:B------:R-:W-:Y:S01]  /*07b0*/  ISETP.GT.U32.AND P0, PT, R7, R22, PT ;  /* 0x000000160700720c */ /* 0x000fe20003f04070 */
[----:B------:R-:W-:-:S05]  /*07c0*/  IMAD.IADD R3, R22, 0x1, R3 ;  /* 0x0000000116037824 */ /* 0x000fca00078e0203 */
[----:B------:R-:W-:-:S05]  /*07d0*/  SEL R7, R3, 0x1f, P0 ;  /* 0x0000001f03077807 */ /* 0x000fca0000000000 */
[----:B-----5:R-:W0:Y:S01]  /*07e0*/  SHFL.DOWN PT, R3, R2, 0x1, R7 ;  /* 0x0820000002037989 */ /* 0x020e2200000e0007 */
[CC--:B-1----:R-:W-:Y:S01]  /*07f0*/  ISETP.GE.AND P0, PT, R10.reuse, R7.reuse, PT ;  /* 0x000000070a00720c */ /* 0x0c2fe20003f06270 */
[C---:B------:R-:W-:Y:S01]  /*0800*/  VIADD R6, R10.reuse, 0x2 ;  /* 0x000000020a067836 */ /* 0x040fe20000000000 */
[C---:B------:R-:W-:Y:S01]  /*0810*/  ISETP.NE.AND P1, PT, R10.reuse, RZ, PT ;  /* 0x000000ff0a00720c */ /* 0x040fe20003f25270 */
[----:B------:R-:W-:Y:S01]  /*0820*/  VIADD R8, R10, 0x4 ;  /* 0x000000040a087836 */ /* 0x000fe20000000000 */
[----:B0-----:R-:W-:Y:S02]  /*0830*/  SEL R3, R3, RZ, !P0 ;  /* 0x000000ff03037207 */ /* 0x001fe40004000000 */
[----:B------:R-:W-:-:S09]  /*0840*/  ISETP.GT.AND P0, PT, R6, R7, PT ;  /* 0x000000070600720c */ /* 0x000fd20003f04270 */
[----:B------:R-:W0:Y:S01]  /*0850*/  @!P1 S2R R12, SR_CgaCtaId ;  /* 0x00000000000c9919 */ /* 0x000e220000008800 */
[----:B------:R-:W-:Y:S01]  /*0860*/  @!P1 MOV R9, 0x400 ;  /* 0x0000040000099802 */ /* 0x000fe20000000f00 */
[----:B------:R-:W-:-:S05]  /*0870*/  IMAD.IADD R4, R3, 0x1, R2 ;  /* 0x0000000103047824 */ /* 0x000fca00078e0202 */
        /* <DEDUP_REMOVED lines=25> */
[----:B------:R-:W1:Y:S01]  /*0a10*/  S2UR UR5, SR_CgaCtaId ;  /* 0x00000000000579c3 */ /* 0x000e620000008800 */
[----:B------:R-:W-:Y:S01]  /*0a20*/  UMOV UR4, 0x400 ;  /* 0x0000040000047882 */ /* 0x000fe20000000000 */
[C---:B------:R-:W-:Y:S02]  /*0a30*/  ISETP.GT.U32.AND P2, PT, R22.reuse, 0x40, PT ;  /* 0x000000401600780c */ /* 0x040fe40003f44070 */
[C---:B------:R-:W-:Y:S02]  /*0a40*/  ISETP.GT.U32.AND P1, PT, R22.reuse, 0x20, PT ;  /* 0x000000201600780c */ /* 0x040fe40003f24070 */
[----:B------:R-:W-:Y:S01]  /*0a50*/  ISETP.GT.U32.AND P3, PT, R22, 0x80, PT ;  /* 0x000000801600780c */ /* 0x000fe20003f64070 */
[----:B-1----:R-:W-:-:S09]  /*0a60*/  ULEA UR4, UR5, UR4, 0x18 ;  /* 0x0000000405047291 */ /* 0x002fd2000f8ec0ff */
[----:B------:R-:W1:Y:S04]  /*0a70*/  LDS.128 R4, [UR4+0x10] ;  /* 0x00001004ff047984 */ /* 0x000e680008000c00 */
[----:B------:R-:W2:Y:S04]  /*0a80*/  LDS R2, [UR4+0xc] ;  /* 0x00000c04ff027984 */ /* 0x000ea80008000800 */
[----:B0-----:R-:W0:Y:S01]  /*0a90*/  LDS.64 R8, [UR4+0x20] ;  /* 0x00002004ff087984 */ /* 0x001e220008000a00 */
[----:B-1----:R-:W-:Y:S02]  /*0aa0*/  SEL R4, R4, RZ, P2 ;  /* 0x000000ff04047207 */ /* 0x002fe40001000000 */
[----:B------:R-:W-:-:S02]  /*0ab0*/  ISETP.GT.U32.AND P2, PT, R22, 0x60, PT ;  /* 0x000000601600780c */ /* 0x000fc40003f44070 */
[----:B--2---:R-:W-:Y:S02]  /*0ac0*/  SEL R2, R2, RZ, P1 ;  /* 0x000000ff02027207 */ /* 0x004fe40000800000 */
[----:B------:R-:W-:Y:S02]  /*0ad0*/  SEL R5, R5, RZ, P2 ;  /* 0x000000ff05057207 */ /* 0x000fe40001000000 */
[----:B------:R-:W-:Y:S02]  /*0ae0*/  IADD3 R2, PT, PT, R4, R2, R3 ;  /* 0x0000000204027210 */ /* 0x000fe40007ffe003 */
[----:B------:R-:W-:Y:S02]  /*0af0*/  ISETP.GT.U32.AND P1, PT, R22, 0xa0, PT ;  /* 0x000000a01600780c */ /* 0x000fe40003f24070 */
[----:B------:R-:W-:Y:S02]  /*0b00*/  SEL R6, R6, RZ, P3 ;  /* 0x000000ff06067207 */ /* 0x000fe40001800000 */
[----:B------:R-:W-:-:S02]  /*0b10*/  ISETP.GT.U32.AND P2, PT, R22, 0xc0, PT ;  /* 0x000000c01600780c */ /* 0x000fc40003f44070 */
[----:B------:R-:W-:Y:S02]  /*0b20*/  ISETP.GT.U32.AND P3, PT, R22, 0xe0, PT ;  /* 0x000000e01600780c */ /* 0x000fe40003f64070 */
[----:B------:R-:W-:Y:S02]  /*0b30*/  SEL R7, R7, RZ, P1 ;  /* 0x000000ff07077207 */ /* 0x000fe40000800000 */
[----:B------:R-:W-:Y:S02]  /*0b40*/  IADD3 R2, PT, PT, R6, R2, R5 ;  /* 0x0000000206027210 */ /* 0x000fe40007ffe005 */
[----:B0-----:R-:W-:Y:S02]  /*0b50*/  SEL R8, R8, RZ, P2 ;  /* 0x000000ff08087207 */ /* 0x001fe40001000000 */
[----:B------:R-:W-:Y:S02]  /*0b60*/  SEL R9, R9, RZ, P3 ;  /* 0x000000ff09097207 */ /* 0x000fe40001800000 */
[----:B------:R-:W-:-:S05]  /*0b70*/  IADD3 R2, PT, PT, R8, R2, R7 ;  /* 0x0000000208027210 */ /* 0x000fca0007ffe007 */
[----:B------:R-:W-:Y:S01]  /*0b80*/  IMAD.IADD R3, R2, 0x1, R9 ;  /* 0x0000000102037824 */ /* 0x000fe200078e0209 */
[----:B------:R-:W-:Y:S06]  /*0b90*/  BRA `(.L_x_239) ;  /* 0x0000001c00d47947 */ /* 0x000fec0003800000 */
.L_x_229:
[----:B------:R-:W0:Y:S01]  /*0ba0*/  S2R R2, SR_TID.X ;  /* 0x0000000000027919 */ /* 0x000e220000002100 */
[----:B------:R-:W1:Y:S02]  /*0bb0*/  LDCU.64 UR6, c[0x0][0x380] ;  /* 0x00007000ff0677ac */ /* 0x000e640008000a00 */
[----:B-1----:R-:W-:Y:S02]  /*0bc0*/  IMAD.U32 R20, RZ, RZ, UR6 ;  /* 0x00000006ff147e24 */ /* 0x002fe4000f8e00ff */
[----:B------:R-:W-:Y:S02]  /*0bd0*/  IMAD.U32 R21, RZ, RZ, UR7 ;  /* 0x00000007ff157e24 */ /* 0x000fe4000f8e00ff */
[----:B0-----:R-:W-:-:S04]  /*0be0*/  IMAD R25, R2, 0x4, R23 ;  /* 0x0000000402197824 */ /* 0x001fc800078e0217 */
[----:B------:R-:W-:-:S05]  /*0bf0*/  IMAD.WIDE.U32 R24, R25, 0x4, R20 ;  /* 0x0000000419187825 */ /* 0x000fca00078e0014 */
[----:B------:R-:W2:Y:S04]  /*0c00*/  LDG.E.128.CONSTANT R4, desc[UR8][R24.64] ;  /* 0x0000000818047981 */ /* 0x000ea8000c1e9d00 */
[----:B------:R-:W3:Y:S04]  /*0c10*/  LDG.E.128.CONSTANT R8, desc[UR8][R24.64+0x1000] ;  /* 0x0010000818087981 */ /* 0x000ee8000c1e9d00 */
[----:B------:R-:W4:Y:S04]  /*0c20*/  LDG.E.128.CONSTANT R12, desc[UR8][R24.64+0x2000] ;  /* 0x00200008180c7981 */ /* 0x000f28000c1e9d00 */
[----:B------:R-:W5:Y:S01]  /*0c30*/  LDG.E.128.CONSTANT R16, desc[UR8][R24.64+0x3000] ;  /* 0x0030000818107981 */ /* 0x000f62000c1e9d00 */
[----:B------:R-:W-:-:S02]  /*0c40*/  ISETP.GE.U32.AND P0, PT, R22, UR5, PT ;  /* 0x0000000516007c0c */ /* 0x000fc4000bf06070 */
        /* <DEDUP_REMOVED lines=9> */
[----:B------:R-:W-:Y:S01]  /*0ce0*/  VIADD R26, R23, UR5 ;  /* 0x00000005171a7c36 */ /* 0x000fe20008000000 */
[----:B------:R-:W-:Y:S01]  /*0cf0*/  UMOV UR4, URZ ;  /* 0x000000ff00047c82 */ /* 0x000fe20008000000 */
[----:B------:R-:W-:Y:S02]  /*0d00*/  VIADD R25, R3, 0xfffff000 ;  /* 0xfffff00003197836 */ /* 0x000fe40000000000 */
[C---:B------:R-:W-:Y:S02]  /*0d10*/  VIADD R24, R26.reuse, 0x100 ;  /* 0x000001001a187836 */ /* 0x040fe40000000000 */
[C---:B------:R-:W-:Y:S01]  /*0d20*/  IMAD.IADD R23, R26.reuse, 0x1, R2 ;  /* 0x000000011a177824 */ /* 0x040fe200078e0202 */
[----:B------:R-:W-:Y:S01]  /*0d30*/  ISETP.GT.U32.AND P0, PT, R26, R25, PT ;  /* 0x000000191a00720c */ /* 0x000fe20003f04070 */
[----:B------:R-:W-:-:S12]  /*0d40*/  IMAD.MOV.U32 R22, RZ, RZ, R26 ;  /* 0x000000ffff167224 */ /* 0x000fd800078e001a */
[----:B------:R-:W-:Y:S05]  /*0d50*/  @P0 BRA `(.L_x_241) ;  /* 0x0000000000640947 */ /* 0x000fea0003800000 */
[----:B------:R-:W0:Y:S08]  /*0d60*/  LDC R3, c[0x0][0x3a8] ;  /* 0x0000ea00ff037b82 */ /* 0x000e300000000800 */
[----:B------:R-:W1:Y:S02]  /*0d70*/  LDC.64 R20, c[0x0][0x380] ;  /* 0x0000e000ff147b82 */ /* 0x000e640000000a00 */
.L_x_242:
[----:B------:R-:W-:-:S04]  /*0d80*/  IMAD R29, R2, 0x4, R22 ;  /* 0x00000004021d7824 */ /* 0x000fc800078e0216 */
[----:B-1----:R-:W-:-:S05]  /*0d90*/  IMAD.WIDE.U32 R28, R29, 0x4, R20 ;  /* 0x000000041d1c7825 */ /* 0x002fca00078e0014 */
[----:B------:R-:W2:Y:S04]  /*0da0*/  LDG.E.128.CONSTANT R4, desc[UR8][R28.64] ;  /* 0x000000081c047981 */ /* 0x000ea8000c1e9d00 */
[----:B------:R-:W3:Y:S04]  /*0db0*/  LDG.E.128.CONSTANT R8, desc[UR8][R28.64+0x1000] ;  /* 0x001000081c087981 */ /* 0x000ee8000c1e9d00 */
[----:B------:R-:W4:Y:S04]  /*0dc0*/  LDG.E.128.CONSTANT R12, desc[UR8][R28.64+0x2000] ;  /* 0x002000081c0c7981 */ /* 0x000f28000c1e9d00 */
[----:B------:R-:W5:Y:S01]  /*0dd0*/  LDG.E.128.CONSTANT R16, desc[UR8][R28.64+0x3000] ;  /* 0x003000081c107981 */ /* 0x000f62000c1e9d00 */
[----:B--2---:R-:W-:Y:S01]  /*0de0*/  IADD3 R5, PT, PT, R5, R4, R27 ;  /* 0x0000000405057210 */ /* 0x004fe20007ffe01b */
[----:B0-----:R-:W-:-:S03]  /*0df0*/  IMAD.IADD R4, R3, 0x1, -R22 ;  /* 0x0000000103047824 */ /* 0x001fc600078e0a16 */
[----:B------:R-:W-:Y:S02]  /*0e00*/  IADD3 R5, PT, PT, R7, R6, R5 ;  /* 0x0000000607057210 */ /* 0x000fe40007ffe005 */
[----:B------:R-:W-:Y:S02]  /*0e10*/  ISETP.GE.U32.AND P0, PT, R4, UR5, PT ;  /* 0x0000000504007c0c */ /* 0x000fe4000bf06070 */
[----:B---3--:R-:W-:-:S04]  /*0e20*/  IADD3 R5, PT, PT, R9, R8, R5 ;  /* 0x0000000809057210 */ /* 0x008fc80007ffe005 */
[----:B------:R-:W-:-:S04]  /*0e30*/  IADD3 R5, PT, PT, R11, R10, R5 ;  /* 0x0000000a0b057210 */ /* 0x000fc80007ffe005 */
[----:B----4-:R-:W-:-:S04]  /*0e40*/  IADD3 R5, PT, PT, R13, R12, R5 ;  /* 0x0000000c0d057210 */ /* 0x010fc80007ffe005 */
[----:B------:R-:W-:-:S04]  /*0e50*/  IADD3 R5, PT, PT, R15, R14, R5 ;  /* 0x0000000e0f057210 */ /* 0x000fc80007ffe005 */
[----:B-----5:R-:W-:-:S04]  /*0e60*/  IADD3 R5, PT, PT, R17, R16, R5 ;  /* 0x0000001011057210 */ /* 0x020fc80007ffe005 */
[----:B------:R-:W-:Y:S01]  /*0e70*/  IADD3 R27, PT, PT, R19, R18, R5 ;  /* 0x00000012131b7210 */ /* 0x000fe20007ffe005 */
[----:B------:R-:W-:Y:S06]  /*0e80*/  @!P0 BRA `(.L_x_240) ;  /* 0x0000000000ec8947 */ /* 0x000fec0003800000 */
[----:B------:R-:W-:Y:S01]  /*0e90*/  VIADD R22, R22, UR5 ;  /* 0x0000000516167c36 */ /* 0x000fe20008000000 */
[----:B------:R-:W-:Y:S01]  /*0ea0*/  UIADD3 UR4, UPT, UPT, UR4, 0x1, URZ ;  /* 0x0000000104047890 */ /* 0x000fe2000fffe0ff */
[----:B------:R-:W-:Y:S02]  /*0eb0*/  VIADD R24, R24, UR5 ;  /* 0x0000000518187c36 */ /* 0x000fe40008000000 */
[----:B------:R-:W-:Y:S01]  /*0ec0*/  VIADD R23, R23, UR5 ;  /* 0x0000000517177c36 */ /* 0x000fe20008000000 */
[----:B------:R-:W-:-:S13]  /*0ed0*/  ISETP.GT.U32.AND P0, PT, R22, R25, PT ;  /* 0x000000191600720c */ /* 0x000fda0003f04070 */
[----:B------:R-:W-:Y:S05]  /*0ee0*/  @!P0 BRA `(.L_x_242) ;  /* 0xfffffffc00a48947 */ /* 0x000fea000383ffff */
.L_x_241:
[----:B------:R-:W-:-:S13]  /*0ef0*/  ISETP.GE.U32.AND P0, PT, R22, R3, PT ;  /* 0x000000031600720c */ /* 0x000fda0003f06070 */
[----:B------:R-:W-:Y:S05]  /*0f00*/  @P0 BRA `(.L_x_240) ;  /* 0x0000000000cc0947 */ /* 0x000fea0003800000 */
[----:B------:R-:W-:Y:S01]  /*0f10*/  IMAD.IADD R5, R3, 0x1, -R22 ;  /* 0x0000000103057824 */ /* 0x000fe200078e0a16 */
[----:B------:R-:W-:Y:S04]  /*0f20*/  BSSY.RECONVERGENT B1, `(.L_x_240) ;  /* 0x0000031000017945 */ /* 0x000fe80003800200 */
[----:B------:R-:W-:-:S13]  /*0f30*/  ISETP.GE.AND P0, PT, R2, R5, PT ;  /* 0x000000050200720c */ /* 0x000fda0003f06270 */
[----:B------:R-:W-:Y:S05]  /*0f40*/  @P0 BRA `(.L_x_243) ;  /* 0x0000000000b80947 */ /* 0x000fea0003800000 */
[----:B------:R-:W0:Y:S01]  /*0f50*/  LDC R7, c[0x0][0x3ac] ;  /* 0x0000eb00ff077b82 */ /* 0x000e220000000800 */
[----:B------:R-:W-:Y:S01]  /*0f60*/  LOP3.LUT R4, RZ, R2, RZ, 0x33, !PT ;  /* 0x00000002ff047212 */ /* 0x000fe200078e33ff */
[----:B------:R-:W-:Y:S01]  /*0f70*/  BSSY.RECONVERGENT B2, `(.L_x_244) ;  /* 0x0000016000027945 */ /* 0x000fe20003800200 */
[----:B------:R-:W-:-:S03]  /*0f80*/  IMAD.MOV.U32 R9, RZ, RZ, R2 ;  /* 0x000000ffff097224 */ /* 0x000fc600078e0002 */
[----:B------:R-:W-:-:S04]  /*0f90*/  IMAD.IADD R3, R4, 0x1, R3 ;  /* 0x0000000104037824 */ /* 0x000fc800078e0203 */
[C---:B------:R-:W-:Y:S01]  /*0fa0*/  IMAD.IADD R26, R3.reuse, 0x1, -R26 ;  /* 0x00000001031a7824 */ /* 0x040fe200078e0a1a */
[C---:B------:R-:W-:Y:S02]  /*0fb0*/  LOP3.LUT R4, R3.reuse, 0x300, RZ, 0xc0, !PT ;  /* 0x0000030003047812 */ /* 0x040fe400078ec0ff */
[----:B------:R-:W-:Y:S02]  /*0fc0*/  LEA.HI R3, R3, 0x1, RZ, 0x18 ;  /* 0x0000000103037811 */ /* 0x000fe400078fc0ff */
[----:B------:R-:W-:Y:S01]  /*0fd0*/  ISETP.NE.AND P0, PT, R4, 0x300, PT ;  /* 0x000003000400780c */ /* 0x000fe20003f05270 */
[----:B0-----:R-:W-:-:S04]  /*0fe0*/  IMAD R7, R7, UR4, RZ ;  /* 0x0000000407077c24 */ /* 0x001fc8000f8e02ff */
[----:B------:R-:W-:-:S05]  /*0ff0*/  IMAD R7, R7, -0x1000, R26 ;  /* 0xfffff00007077824 */ /* 0x000fca00078e021a */
[----:B------:R-:W-:-:S03]  /*1000*/  ISETP.GE.U32.AND P1, PT, R7, 0x300, PT ;  /* 0x000003000700780c */ /* 0x000fc60003f26070 */
[----:B------:R-:W-:Y:S10]  /*1010*/  @!P0 BRA `(.L_x_245) ;  /* 0x00000000002c8947 */ /* 0x000ff40003800000 */
[----:B------:R-:W-:Y:S01]  /*1020*/  LOP3.LUT R3, R3, 0x3, RZ, 0xc0, !PT ;  /* 0x0000000303037812 */ /* 0x000fe200078ec0ff */
[----:B------:R-:W-:-:S04]  /*1030*/  IMAD.MOV.U32 R9, RZ, RZ, R2 ;  /* 0x000000ffff097224 */ /* 0x000fc800078e0002 */
[----:B------:R-:W-:-:S07]  /*1040*/  IMAD.MOV R3, RZ, RZ, -R3 ;  /* 0x000000ffff037224 */ /* 0x000fce00078e0a03 */
.L_x_246:
[----:B------:R-:W-:-:S06]  /*1050*/  IMAD.WIDE.U32 R6, R23, 0x4, R20 ;  /* 0x0000000417067825 */ /* 0x000fcc00078e0014 */
[----:B------:R-:W2:Y:S01]  /*1060*/  LDG.E.CONSTANT R6, desc[UR8][R6.64] ;  /* 0x0000000806067981 */ /* 0x000ea2000c1e9900 */
[----:B------:R-:W-:Y:S02]  /*1070*/  VIADD R3, R3, 0x1 ;  /* 0x0000000103037836 */ /* 0x000fe40000000000 */
[----:B------:R-:W-:Y:S02]  /*1080*/  VIADD R9, R9, 0x100 ;  /* 0x0000010009097836 */ /* 0x000fe40000000000 */
[----:B------:R-:W-:Y:S01]  /*1090*/  VIADD R23, R23, 0x100 ;  /* 0x0000010017177836 */ /* 0x000fe20000000000 */
[----:B------:R-:W-:Y:S01]  /*10a0*/  ISETP.NE.AND P0, PT, R3, RZ, PT ;  /* 0x000000ff0300720c */ /* 0x000fe20003f05270 */
[----:B--2---:R-:W-:-:S12]  /*10b0*/  IMAD.IADD R27, R6, 0x1, R27 ;  /* 0x00000001061b7824 */ /* 0x004fd800078e021b */
[----:B------:R-:W-:Y:S05]  /*10c0*/  @P0 BRA `(.L_x_246) ;  /* 0xfffffffc00e00947 */ /* 0x000fea000383ffff */
.L_x_245:
[----:B------:R-:W-:Y:S05]  /*10d0*/  BSYNC.RECONVERGENT B2 ;  /* 0x0000000000027941 */ /* 0x000fea0003800200 */
.L_x_244:
[----:B------:R-:W-:Y:S05]  /*10e0*/  @!P1 BRA `(.L_x_243) ;  /* 0x0000000000509947 */ /* 0x000fea0003800000 */
[C---:B------:R-:W-:Y:S02]  /*10f0*/  IMAD.IADD R15, R9.reuse, 0x1, R24 ;  /* 0x00000001090f7824 */ /* 0x040fe400078e0218 */
[----:B------:R-:W-:-:S07]  /*1100*/  VIADD R3, R9, 0x200 ;  /* 0x0000020009037836 */ /* 0x000fce0000000000 */
.L_x_247:
[C---:B------:R-:W-:Y:S02]  /*1110*/  VIADD R7, R15.reuse, 0xffffff00 ;  /* 0xffffff000f077836 */ /* 0x040fe40000000000 */
[----:B------:R-:W-:-:S04]  /*1120*/  IMAD.WIDE.U32 R8, R15, 0x4, R20 ;  /* 0x000000040f087825 */ /* 0x000fc800078e0014 */
        /* <DEDUP_REMOVED lines=13> */
[----:B--2---:R-:W-:-:S04]  /*1200*/  IADD3 R27, PT, PT, R8, R6, R27 ;  /* 0x00000006081b7210 */ /* 0x004fc80007ffe01b */
[----:B---3--:R-:W-:-:S05]  /*1210*/  IADD3 R27, PT, PT, R12, R10, R27 ;  /* 0x0000000a0c1b7210 */ /* 0x008fca0007ffe01b */
[----:B------:R-:W-:Y:S05]  /*1220*/  @!P0 BRA `(.L_x_247) ;  /* 0xfffffffc00b88947 */ /* 0x000fea000383ffff */
.L_x_243:
[----:B------:R-:W-:Y:S05]  /*1230*/  BSYNC.RECONVERGENT B1 ;  /* 0x0000000000017941 */ /* 0x000fea0003800200 */
.L_x_240:
        /* <DEDUP_REMOVED lines=37> */
[----:B--2---:R-:W1:Y:S01]  /*1490*/  LDS.64 R8, [UR4+0x20] ;  /* 0x00002004ff087984 */ /* 0x004e620008000a00 */
[----:B0-----:R-:W-:-:S04]  /*14a0*/  IADD3 R2, PT, PT, R4, R2, R3 ;  /* 0x0000000204027210 */ /* 0x001fc80007ffe003 */
[----:B------:R-:W-:-:S04]  /*14b0*/  IADD3 R2, PT, PT, R6, R2, R5 ;  /* 0x0000000206027210 */ /* 0x000fc80007ffe005 */
[----:B-1----:R-:W-:-:S05]  /*14c0*/  IADD3 R2, PT, PT, R8, R2, R7 ;  /* 0x0000000208027210 */ /* 0x002fca0007ffe007 */
[----:B------:R-:W-:Y:S01]  /*14d0*/  IMAD.IADD R3, R2, 0x1, R9 ;  /* 0x0000000102037824 */ /* 0x000fe200078e0209 */
[----:B------:R-:W-:Y:S06]  /*14e0*/  BRA `(.L_x_239) ;  /* 0x0000001400807947 */ /* 0x000fec0003800000 */
.L_x_228:
[----:B------:R-:W0:Y:S02]  /*14f0*/  LDCU UR6, c[0x0][0x3a8] ;  /* 0x00007500ff0677ac */ /* 0x000e240008000800 */
[----:B0-----:R-:W-:-:S04]  /*1500*/  IADD3 R4, PT, PT, -R23, UR6, RZ ;  /* 0x0000000617047c10 */ /* 0x001fc8000fffe1ff */
        /* <DEDUP_REMOVED lines=9> */
[----:B------:R-:W-:-:S04]  /*15a0*/  IMAD.IADD R3, R23, 0x1, R2 ;  /* 0x0000000117037824 */ /* 0x000fc800078e0202 */
[----:B0-----:R-:W-:-:S05]  /*15b0*/  IMAD.WIDE.U32 R6, R3, 0x4, R6 ;  /* 0x0000000403067825 */ /* 0x001fca00078e0006 */
[----:B------:R0:W5:Y:S01]  /*15c0*/  LDG.E.CONSTANT R3, desc[UR8][R6.64] ;  /* 0x0000000806037981 */ /* 0x000162000c1e9900 */
[----:B------:R-:W-:-:S07]  /*15d0*/  VIADD R10, R2, 0x100 ;  /* 0x00000100020a7836 */ /* 0x000fce0000000000 */
.L_x_250:
[----:B------:R-:W-:Y:S05]  /*15e0*/  BSYNC.RECONVERGENT B1 ;  /* 0x0000000000017941 */ /* 0x000fea0003800200 */
.L_x_249:
[----:B------:R-:W-:Y:S01]  /*15f0*/  ISETP.GE.U32.AND P0, PT, R10, R4, PT ;  /* 0x000000040a00720c */ /* 0x000fe20003f06070 */
[----:B------:R-:W-:-:S12]  /*1600*/  BSSY.RECONVERGENT B1, `(.L_x_251) ;  /* 0x000002e000017945 */ /* 0x000fd80003800200 */
[----:B------:R-:W-:Y:S05]  /*1610*/  @P0 BRA `(.L_x_252) ;  /* 0x0000000000b00947 */ /* 0x000fea0003800000 */
[----:B------:R-:W-:Y:S01]  /*1620*/  LOP3.LUT R5, RZ, R10, RZ, 0x33, !PT ;  /* 0x0000000aff057212 */ /* 0x000fe200078e33ff */
[----:B------:R-:W-:Y:S04]  /*1630*/  BSSY.RECONVERGENT B2, `(.L_x_253) ;  /* 0x0000014000027945 */ /* 0x000fe80003800200 */
[----:B0-----:R-:W-:-:S04]  /*1640*/  VIADD R6, R5, UR6 ;  /* 0x0000000605067c36 */ /* 0x001fc80008000000 */
[C---:B------:R-:W-:Y:S01]  /*1650*/  IMAD.IADD R7, R6.reuse, 0x1, -R23 ;  /* 0x0000000106077824 */ /* 0x040fe200078e0a17 */
[----:B------:R-:W-:-:S04]  /*1660*/  LOP3.LUT R5, R6, 0x300, RZ, 0xc0, !PT ;  /* 0x0000030006057812 */ /* 0x000fc800078ec0ff */
[----:B------:R-:W-:Y:S02]  /*1670*/  ISETP.NE.AND P0, PT, R5, 0x300, PT ;  /* 0x000003000500780c */ /* 0x000fe40003f05270 */
[----:B------:R-:W-:-:S11]  /*1680*/  ISETP.GE.U32.AND P1, PT, R7, 0x300, PT ;  /* 0x000003000700780c */ /* 0x000fd60003f26070 */
[----:B------:R-:W-:Y:S05]  /*1690*/  @!P0 BRA `(.L_x_254) ;  /* 0x0000000000348947 */ /* 0x000fea0003800000 */
[----:B------:R-:W0:Y:S01]  /*16a0*/  LDC.64 R8, c[0x0][0x380] ;  /* 0x0000e000ff087b82 */ /* 0x000e220000000a00 */
[----:B------:R-:W-:Y:S01]  /*16b0*/  LEA.HI R5, R6, 0x1, RZ, 0x18 ;  /* 0x0000000106057811 */ /* 0x000fe200078fc0ff */
[----:B------:R-:W-:-:S03]  /*16c0*/  IMAD.IADD R11, R23, 0x1, R10 ;  /* 0x00000001170b7824 */ /* 0x000fc600078e020a */
[----:B------:R-:W-:-:S05]  /*16d0*/  LOP3.LUT R5, R5, 0x3, RZ, 0xc0, !PT ;  /* 0x0000000305057812 */ /* 0x000fca00078ec0ff */
[----:B------:R-:W-:-:S07]  /*16e0*/  IMAD.MOV R5, RZ, RZ, -R5 ;  /* 0x000000ffff057224 */ /* 0x000fce00078e0a05 */
.L_x_255:
        /* <DEDUP_REMOVED lines=8> */
.L_x_254:
[----:B------:R-:W-:Y:S05]  /*1770*/  BSYNC.RECONVERGENT B2 ;  /* 0x0000000000027941 */ /* 0x000fea0003800200 */
.L_x_253:
[----:B------:R-:W-:Y:S05]  /*1780*/  @!P1 BRA `(.L_x_252) ;  /* 0x0000000000549947 */ /* 0x000fea0003800000 */
[----:B------:R-:W0:Y:S01]  /*1790*/  LDC.64 R6, c[0x0][0x380] ;  /* 0x0000e000ff067b82 */ /* 0x000e220000000a00 */
[----:B------:R-:W-:Y:S02]  /*17a0*/  IMAD.IADD R23, R23, 0x1, R10 ;  /* 0x0000000117177824 */ /* 0x000fe400078e020a */
[----:B------:R-:W-:-:S07]  /*17b0*/  VIADD R5, R10, 0x200 ;  /* 0x000002000a057836 */ /* 0x000fce0000000000 */
.L_x_256:
        /* <DEDUP_REMOVED lines=18> */
.L_x_252:
[----:B------:R-:W-:Y:S05]  /*18e0*/  BSYNC.RECONVERGENT B1 ;  /* 0x0000000000017941 */ /* 0x000fea0003800200 */
.L_x_251:
        /* <DEDUP_REMOVED lines=39> */
[----:B----4-:R-:W1:Y:S01]  /*1b60*/  LDS.64 R8, [UR4+0x20] ;  /* 0x00002004ff087984 */ /* 0x010e620008000a00 */
[----:B0-----:R-:W-:-:S04]  /*1b70*/  IADD3 R2, PT, PT, R4, R2, R3 ;  /* 0x0000000204027210 */ /* 0x001fc80007ffe003 */
[----:B------:R-:W-:-:S04]  /*1b80*/  IADD3 R2, PT, PT, R6, R2, R5 ;  /* 0x0000000206027210 */ /* 0x000fc80007ffe005 */
[----:B-1----:R-:W-:-:S05]  /*1b90*/  IADD3 R2, PT, PT, R8, R2, R7 ;  /* 0x0000000208027210 */ /* 0x002fca0007ffe007 */
[----:B------:R-:W-:Y:S01]  /*1ba0*/  IMAD.IADD R3, R2, 0x1, R9 ;  /* 0x0000000102037824 */ /* 0x000fe200078e0209 */
[----:B------:R-:W-:Y:S06]  /*1bb0*/  BRA `(.L_x_239) ;  /* 0x0000000c00cc7947 */ /* 0x000fec0003800000 */
.L_x_257:
        /* <DEDUP_REMOVED lines=10> */
[----:B------:R-:W-:Y:S02]  /*1c60*/  ISETP.NE.AND P1, PT, R9, RZ, PT ;  /* 0x000000ff0900720c */ /* 0x000fe40003f25270 */
[----:B0-----:R-:W-:Y:S02]  /*1c70*/  SEL R8, R5, RZ, !P0 ;  /* 0x000000ff05087207 */ /* 0x001fe40004000000 */
[----:B------:R-:W-:Y:S01]  /*1c80*/  ISETP.GT.AND P0, PT, R11, R6, PT ;  /* 0x000000060b00720c */ /* 0x000fe20003f04270 */
[----:B------:R-:W-:-:S08]  /*1c90*/  VIADD R11, R9, 0x4 ;  /* 0x00000004090b7836 */ /* 0x000fd00000000000 */
[----:B------:R-:W-:Y:S01]  /*1ca0*/  @!P1 MOV R10, 0x400 ;  /* 0x00000400000a9802 */ /* 0x000fe20000000f00 */
[----:B------:R-:W-:-:S05]  /*1cb0*/  IMAD.IADD R5, R8, 0x1, R3 ;  /* 0x0000000108057824 */ /* 0x000fca00078e0203 */
[----:B------:R-:W0:Y:S02]  /*1cc0*/  SHFL.DOWN PT, R7, R5, 0x2, R6 ;  /* 0x0840000005077989 */ /* 0x000e2400000e0006 */
[----:B0-----:R-:W-:Y:S02]  /*1cd0*/  SEL R8, R7, RZ, !P0 ;  /* 0x000000ff07087207 */ /* 0x001fe40004000000 */
[----:B------:R-:W-:Y:S02]  /*1ce0*/  ISETP.GT.AND P0, PT, R11, R6, PT ;  /* 0x000000060b00720c */ /* 0x000fe40003f04270 */
[----:B------:R-:W0:Y:S01]  /*1cf0*/  @!P1 S2R R11, SR_CgaCtaId ;  /* 0x00000000000b9919 */ /* 0x000e220000008800 */
[----:B------:R-:W-:Y:S02]  /*1d00*/  IMAD.IADD R7, R5, 0x1, R8 ;  /* 0x0000000105077824 */ /* 0x000fe400078e0208 */
[C---:B------:R-:W-:Y:S02]  /*1d10*/  VIADD R5, R9.reuse, 0x8 ;  /* 0x0000000809057836 */ /* 0x040fe40000000000 */
[----:B------:R-:W-:Y:S01]  /*1d20*/  VIADD R9, R9, 0x10 ;  /* 0x0000001009097836 */ /* 0x000fe20000000000 */
[----:B------:R-:W1:Y:S02]  /*1d30*/  SHFL.DOWN PT, R8, R7, 0x4, R6 ;  /* 0x0880000007087989 */ /* 0x000e6400000e0006 */
[----:B-1----:R-:W-:-:S02]  /*1d40*/  SEL R8, R8, RZ, !P0 ;  /* 0x000000ff08087207 */ /* 0x002fc40004000000 */
[----:B------:R-:W-:Y:S02]  /*1d50*/  ISETP.GT.AND P0, PT, R5, R6, PT ;  /* 0x000000060500720c */ /* 0x000fe40003f04270 */
[----:B0-----:R-:W-:Y:S01]  /*1d60*/  @!P1 LEA R10, R11, R10, 0x18 ;  /* 0x0000000a0b0a9211 */ /* 0x001fe200078ec0ff */
[----:B------:R-:W-:-:S05]  /*1d70*/  IMAD.IADD R3, R7, 0x1, R8 ;  /* 0x0000000107037824 */ /* 0x000fca00078e0208 */
[----:B------:R-:W0:Y:S02]  /*1d80*/  SHFL.DOWN PT, R8, R3, 0x8, R6 ;  /* 0x0900000003087989 */ /* 0x000e2400000e0006 */
[----:B0-----:R-:W-:Y:S02]  /*1d90*/  SEL R8, R8, RZ, !P0 ;  /* 0x000000ff08087207 */ /* 0x001fe40004000000 */
[----:B------:R-:W-:-:S03]  /*1da0*/  ISETP.GT.AND P0, PT, R9, R6, PT ;  /* 0x000000060900720c */ /* 0x000fc60003f04270 */
[----:B------:R-:W-:Y:S01]  /*1db0*/  IMAD.IADD R5, R3, 0x1, R8 ;  /* 0x0000000103057824 */ /* 0x000fe200078e0208 */
[----:B------:R-:W-:-:S04]  /*1dc0*/  @!P1 SHF.R.U32.HI R8, RZ, 0x3, R2 ;  /* 0x00000003ff089819 */ /* 0x000fc80000011602 */
[----:B------:R-:W0:Y:S01]  /*1dd0*/  SHFL.DOWN PT, R7, R5, 0x10, R6 ;  /* 0x0a00000005077989 */ /* 0x000e2200000e0006 */
[----:B------:R-:W-:-:S05]  /*1de0*/  @!P1 LOP3.LUT R3, R8, 0x7c, RZ, 0xc0, !PT ;  /* 0x0000007c08039812 */ /* 0x000fca00078ec0ff */
[----:B------:R-:W-:Y:S01]  /*1df0*/  @!P1 IMAD.IADD R10, R3, 0x1, R10 ;  /* 0x00000001030a9824 */ /* 0x000fe200078e020a */
        /* <DEDUP_REMOVED lines=12> */
[----:B0-----:R-:W0:Y:S04]  /*1ec0*/  LDS.128 R8, [UR4+0x10] ;  /* 0x00001004ff087984 */ /* 0x001e280008000c00 */
[----:B------:R-:W1:Y:S04]  /*1ed0*/  LDS R2, [UR4+0xc] ;  /* 0x00000c04ff027984 */ /* 0x000e680008000800 */
[----:B------:R-:W2:Y:S01]  /*1ee0*/  LDS.64 R6, [UR4+0x20] ;  /* 0x00002004ff067984 */ /* 0x000ea20008000a00 */
[----:B0-----:R-:W-:Y:S02]  /*1ef0*/  SEL R8, R8, RZ, P2 ;  /* 0x000000ff08087207 */ /* 0x001fe40001000000 */
[----:B------:R-:W-:-:S02]  /*1f00*/  ISETP.GT.U32.AND P2, PT, R4, 0x60, PT ;  /* 0x000000600400780c */ /* 0x000fc40003f44070 */
[----:B-1----:R-:W-:Y:S02]  /*1f10*/  SEL R2, R2, RZ, P1 ;  /* 0x000000ff02027207 */ /* 0x002fe40000800000 */
        /* <DEDUP_REMOVED lines=8> */
[----:B--2---:R-:W-:Y:S02]  /*1fa0*/  SEL R6, R6, RZ, P2 ;  /* 0x000000ff06067207 */ /* 0x004fe40001000000 */
[----:B------:R-:W-:Y:S02]  /*1fb0*/  SEL R7, R7, RZ, P3 ;  /* 0x000000ff07077207 */ /* 0x000fe40001800000 */
[----:B------:R-:W-:-:S05]  /*1fc0*/  IADD3 R2, PT, PT, R6, R2, R11 ;  /* 0x0000000206027210 */ /* 0x000fca0007ffe00b */
[----:B------:R-:W-:Y:S01]  /*1fd0*/  IMAD.IADD R3, R2, 0x1, R7 ;  /* 0x0000000102037824 */ /* 0x000fe200078e0207 */
[----:B------:R-:W-:Y:S06]  /*1fe0*/  BRA `(.L_x_239) ;  /* 0x0000000800c07947 */ /* 0x000fec0003800000 */
.L_x_248:
[----:B------:R-:W0:Y:S01]  /*1ff0*/  S2R R6, SR_TID.X ;  /* 0x0000000000067919 */ /* 0x000e220000002100 */
[----:B------:R-:W1:Y:S02]  /*2000*/  LDCU.64 UR10, c[0x0][0x380] ;  /* 0x00007000ff0a77ac */ /* 0x000e640008000a00 */
[----:B-1----:R-:W-:Y:S02]  /*2010*/  IMAD.U32 R2, RZ, RZ, UR10 ;  /* 0x0000000aff027e24 */ /* 0x002fe4000f8e00ff */
[----:B------:R-:W-:Y:S02]  /*2020*/  IMAD.U32 R3, RZ, RZ, UR11 ;  /* 0x0000000bff037e24 */ /* 0x000fe4000f8e00ff */
[----:B0-----:R-:W-:-:S04]  /*2030*/  IMAD.IADD R9, R23, 0x1, R6 ;  /* 0x0000000117097824 */ /* 0x001fc800078e0206 */
[----:B------:R-:W-:-:S05]  /*2040*/  IMAD.WIDE.U32 R8, R9, 0x4, R2 ;  /* 0x0000000409087825 */ /* 0x000fca00078e0002 */
        /* <DEDUP_REMOVED lines=16> */
[----:B------:R-:W-:-:S02]  /*2150*/  ISETP.GE.U32.AND P0, PT, R4, UR5, PT ;  /* 0x0000000504007c0c */ /* 0x000fc4000bf06070 */
        /* <DEDUP_REMOVED lines=9> */
[----:B------:R-:W-:Y:S01]  /*21f0*/  UIADD3 UR7, UPT, UPT, UR6, -0x1000, URZ ;  /* 0xfffff00006077890 */ /* 0x000fe2000fffe0ff */
[----:B------:R-:W-:Y:S01]  /*2200*/  VIADD R23, R23, UR5 ;  /* 0x0000000517177c36 */ /* 0x000fe20008000000 */
[----:B------:R-:W-:-:S03]  /*2210*/  UMOV UR4, URZ ;  /* 0x000000ff00047c82 */ /* 0x000fc60008000000 */
[C---:B------:R-:W-:Y:S01]  /*2220*/  VIADD R8, R23.reuse, 0x100 ;  /* 0x0000010017087836 */ /* 0x040fe20000000000 */
[C---:B------:R-:W-:Y:S01]  /*2230*/  ISETP.GT.U32.AND P0, PT, R23.reuse, UR7, PT ;  /* 0x0000000717007c0c */ /* 0x040fe2000bf04070 */
[----:B------:R-:W-:-:S12]  /*2240*/  IMAD.IADD R9, R23, 0x1, R6 ;  /* 0x0000000117097824 */ /* 0x000fd800078e0206 */
[----:B------:R-:W-:Y:S05]  /*2250*/  @P0 BRA `(.L_x_259) ;  /* 0x0000000000980947 */ /* 0x000fea0003800000 */
[----:B------:R-:W0:Y:S01]  /*2260*/  LDC.64 R2, c[0x0][0x380] ;  /* 0x0000e000ff027b82 */ /* 0x000e220000000a00 */
[----:B------:R-:W1:Y:S01]  /*2270*/  LDCU UR6, c[0x0][0x3a8] ;  /* 0x00007500ff0677ac */ /* 0x000e620008000800 */
[----:B------:R-:W-:Y:S01]  /*2280*/  NOP ;  /* 0x0000000000007918 */ /* 0x000fe20000000000 */
.L_x_260:
[----:B------:R-:W-:-:S04]  /*2290*/  IMAD.IADD R5, R6, 0x1, R23 ;  /* 0x0000000106057824 */ /* 0x000fc800078e0217 */
[----:B0-----:R-:W-:-:S05]  /*22a0*/  IMAD.WIDE.U32 R4, R5, 0x4, R2 ;  /* 0x0000000405047825 */ /* 0x001fca00078e0002 */
        /* <DEDUP_REMOVED lines=12> */
[----:B------:R-:W5:Y:S01]  /*2370*/  LDG.E.CONSTANT R20, desc[UR8][R4.64+0x3c00] ;  /* 0x003c000804147981 */ /* 0x000f62000c1e9900 */
[----:B--2---:R-:W-:-:S03]  /*2380*/  IADD3 R24, PT, PT, R19, R18, R7 ;  /* 0x0000001213187210 */ /* 0x004fc60007ffe007 */
[----:B------:R-:W2:Y:S04]  /*2390*/  LDG.E.CONSTANT R19, desc[UR8][R4.64+0x3000] ;  /* 0x0030000804137981 */ /* 0x000ea8000c1e9900 */
[----:B------:R-:W2:Y:S04]  /*23a0*/  LDG.E.CONSTANT R18, desc[UR8][R4.64+0x3400] ;  /* 0x0034000804127981 */ /* 0x000ea8000c1e9900 */
[----:B------:R-:W2:Y:S01]  /*23b0*/  LDG.E.CONSTANT R7, desc[UR8][R4.64+0x3800] ;  /* 0x0038000804077981 */ /* 0x000ea2000c1e9900 */
[----:B---3--:R-:W-:-:S04]  /*23c0*/  IADD3 R21, PT, PT, R22, R21, R24 ;  /* 0x0000001516157210 */ /* 0x008fc80007ffe018 */
[----:B----4-:R-:W-:-:S04]  /*23d0*/  IADD3 R16, PT, PT, R16, R17, R21 ;  /* 0x0000001110107210 */ /* 0x010fc80007ffe015 */
[----:B-----5:R-:W-:-:S04]  /*23e0*/  IADD3 R14, PT, PT, R14, R15, R16 ;  /* 0x0000000f0e0e7210 */ /* 0x020fc80007ffe010 */
[----:B------:R-:W-:Y:S02]  /*23f0*/  IADD3 R12, PT, PT, R12, R13, R14 ;  /* 0x0000000d0c0c7210 */ /* 0x000fe40007ffe00e */
[----:B-1----:R-:W-:-:S04]  /*2400*/  IADD3 R13, PT, PT, -R23, UR6, RZ ;  /* 0x00000006170d7c10 */ /* 0x002fc8000fffe1ff */
[----:B------:R-:W-:Y:S02]  /*2410*/  ISETP.GE.U32.AND P0, PT, R13, UR5, PT ;  /* 0x000000050d007c0c */ /* 0x000fe4000bf06070 */
[----:B------:R-:W-:-:S04]  /*2420*/  IADD3 R10, PT, PT, R11, R10, R12 ;  /* 0x0000000a0b0a7210 */ /* 0x000fc80007ffe00c */
[----:B--2---:R-:W-:-:S04]  /*2430*/  IADD3 R10, PT, PT, R18, R19, R10 ;  /* 0x00000013120a7210 */ /* 0x004fc80007ffe00a */
[----:B------:R-:W-:-:S03]  /*2440*/  IADD3 R7, PT, PT, R20, R7, R10 ;  /* 0x0000000714077210 */ /* 0x000fc60007ffe00a */
[----:B------:R-:W-:Y:S05]  /*2450*/  @!P0 BRA `(.L_x_258) ;  /* 0x0000000000fc8947 */ /* 0x000fea0003800000 */
[----:B------:R-:W-:Y:S01]  /*2460*/  VIADD R23, R23, UR5 ;  /* 0x0000000517177c36 */ /* 0x000fe20008000000 */
[----:B------:R-:W-:Y:S01]  /*2470*/  UIADD3 UR4, UPT, UPT, UR4, 0x1, URZ ;  /* 0x0000000104047890 */ /* 0x000fe2000fffe0ff */
[----:B------:R-:W-:Y:S02]  /*2480*/  VIADD R8, R8, UR5 ;  /* 0x0000000508087c36 */ /* 0x000fe40008000000 */
[----:B------:R-:W-:Y:S01]  /*2490*/  VIADD R9, R9, UR5 ;  /* 0x0000000509097c36 */ /* 0x000fe20008000000 */
[----:B------:R-:W-:-:S13]  /*24a0*/  ISETP.GT.U32.AND P0, PT, R23, UR7, PT ;  /* 0x0000000717007c0c */ /* 0x000fda000bf04070 */
[----:B------:R-:W-:Y:S05]  /*24b0*/  @!P0 BRA `(.L_x_260) ;  /* 0xfffffffc00748947 */ /* 0x000fea000383ffff */
.L_x_259:
[----:B------:R-:W-:-:S13]  /*24c0*/  ISETP.GE.U32.AND P0, PT, R23, UR6, PT ;  /* 0x0000000617007c0c */ /* 0x000fda000bf06070 */
[----:B------:R-:W-:Y:S05]  /*24d0*/  @P0 BRA `(.L_x_258) ;  /* 0x0000000000dc0947 */ /* 0x000fea0003800000 */
[----:B------:R-:W-:Y:S01]  /*24e0*/  IADD3 R23, PT, PT, -R23, UR6, RZ ;  /* 0x0000000617177c10 */ /* 0x000fe2000fffe1ff */
[----:B------:R-:W-:Y:S03]  /*24f0*/  BSSY.RECONVERGENT B1, `(.L_x_258) ;  /* 0x0000035000017945 */ /* 0x000fe60003800200 */
[----:B------:R-:W-:-:S13]  /*2500*/  ISETP.GE.AND P0, PT, R6, R23, PT ;  /* 0x000000170600720c */ /* 0x000fda0003f06270 */
[----:B------:R-:W-:Y:S05]  /*2510*/  @P0 BRA `(.L_x_261) ;  /* 0x0000000000c80947 */ /* 0x000fea0003800000 */
[----:B------:R-:W0:Y:S01]  /*2520*/  LDCU UR5, c[0x0][0x3ac] ;  /* 0x00007580ff0577ac */ /* 0x000e220008000800 */
[----:B------:R-:W1:Y:S01]  /*2530*/  LDC R10, c[0x0][0x3ac] ;  /* 0x0000eb00ff0a7b82 */ /* 0x000e620000000800 */
[----:B------:R-:W-:Y:S01]  /*2540*/  LOP3.LUT R4, RZ, R6, RZ, 0x33, !PT ;  /* 0x00000006ff047212 */ /* 0x000fe200078e33ff */
[----:B------:R-:W-:Y:S01]  /*2550*/  IMAD.SHL.U32 R11, R0, 0x1000, RZ ;  /* 0x00001000000b7824 */ /* 0x000fe200078e00ff */
[----:B------:R-:W-:Y:S03]  /*2560*/  BSSY.RECONVERGENT B2, `(.L_x_262) ;  /* 0x0000018000027945 */ /* 0x000fe60003800200 */
[----:B------:R-:W-:Y:S01]  /*2570*/  VIADD R5, R4, UR6 ;  /* 0x0000000604057c36 */ /* 0x000fe20008000000 */
[----:B0-----:R-:W-:-:S06]  /*2580*/  USHF.L.U32 UR5, UR5, 0xc, URZ ;  /* 0x0000000c05057899 */ /* 0x001fcc00080006ff */
[----:B------:R-:W-:-:S04]  /*2590*/  VIADD R4, R11, UR5 ;  /* 0x000000050b047c36 */ /* 0x000fc80008000000 */
[C---:B------:R-:W-:Y:S02]  /*25a0*/  IMAD.IADD R11, R5.reuse, 0x1, -R4 ;  /* 0x00000001050b7824 */ /* 0x040fe400078e0a04 */
[----:B-1----:R-:W-:Y:S01]  /*25b0*/  IMAD R4, R10, UR4, RZ ;  /* 0x000000040a047c24 */ /* 0x002fe2000f8e02ff */
        /* <DEDUP_REMOVED lines=10> */
.L_x_264:
        /* <DEDUP_REMOVED lines=8> */
.L_x_263:
[----:B------:R-:W-:Y:S05]  /*26e0*/  BSYNC.RECONVERGENT B2 ;  /* 0x0000000000027941 */ /* 0x000fea0003800200 */
.L_x_262:
[----:B------:R-:W-:Y:S05]  /*26f0*/  @!P1 BRA `(.L_x_261) ;  /* 0x0000000000509947 */ /* 0x000fea0003800000 */
[C---:B------:R-:W-:Y:S02]  /*2700*/  IMAD.IADD R15, R11.reuse, 0x1, R8 ;  /* 0x000000010b0f7824 */ /* 0x040fe400078e0208 */
[----:B------:R-:W-:-:S07]  /*2710*/  VIADD R14, R11, 0x200 ;  /* 0x000002000b0e7836 */ /* 0x000fce0000000000 */
.L_x_265:
        /* <DEDUP_REMOVED lines=18> */
.L_x_261:
[----:B------:R-:W-:Y:S05]  /*2840*/  BSYNC.RECONVERGENT B1 ;  /* 0x0000000000017941 */ /* 0x000fea0003800200 */
.L_x_258:
        /* <DEDUP_REMOVED lines=37> */
[----:B---3--:R-:W1:Y:S01]  /*2aa0*/  LDS.64 R8, [UR4+0x20] ;  /* 0x00002004ff087984 */ /* 0x008e620008000a00 */
[----:B0-----:R-:W-:-:S04]  /*2ab0*/  IADD3 R2, PT, PT, R4, R2, R3 ;  /* 0x0000000204027210 */ /* 0x001fc80007ffe003 */
[----:B------:R-:W-:-:S04]  /*2ac0*/  IADD3 R2, PT, PT, R6, R2, R5 ;  /* 0x0000000206027210 */ /* 0x000fc80007ffe005 */
[----:B-1----:R-:W-:-:S05]  /*2ad0*/  IADD3 R2, PT, PT, R8, R2, R7 ;  /* 0x0000000208027210 */ /* 0x002fca0007ffe007 */
[----:B------:R-:W-:-:S07]  /*2ae0*/  IMAD.IADD R3, R2, 0x1, R9 ;  /* 0x0000000102037824 */ /* 0x000fce00078e0209 */
.L_x_239:
[----:B------:R-:W-:Y:S05]  /*2af0*/  BSYNC.RECONVERGENT B0 ;  /* 0x0000000000007941 */ /* 0x000fea0003800200 */
.L_x_227:
[----:B------:R-:W-:Y:S05]  /*2b00*/  @P0 EXIT ;  /* 0x000000000000094d */ /* 0x000fea0003800000 */
[----:B-1----:R-:W1:Y:S02]  /*2b10*/  LDC.64 R4, c[0x0][0x388] ;  /* 0x0000e200ff047b82 */ /* 0x002e640000000a00 */
[----:B-1----:R-:W-:-:S05]  /*2b20*/  IMAD.WIDE.U32 R4, R0, 0x4, R4 ;  /* 0x0000000400047825 */ /* 0x002fca00078e0004 */
[----:B------:R-:W-:Y:S01]  /*2b30*/  STG.E desc[UR8][R4.64], R3 ;  /* 0x0000000304007986 */ /* 0x000fe2000c101908 */
[----:B------:R-:W-:Y:S05]  /*2b40*/  EXIT ;  /* 0x000000000000794d */ /* 0x000fea0003800000 */
.L_x_266:
        /* <DEDUP_REMOVED lines=11> */
.L_x_358:


//--------------------- .text._ZN3cub18CUB_300001_SM_10006detail6reduce28DeviceReduceSingleTileKernelINS2_10policy_hubIijN4cuda3std3__44plusIiEEE10Policy1000EPiSC_jS9_iiNS7_10__identityEEEvT0_T1_T2_T3_T4_T6_ --------------------------
	.section	.text._ZN3cub18CUB_300001_SM_10006detail6reduce28DeviceReduceSingleTileKernelINS2_10policy_hubIijN4cuda3std3__44plusIiEEE10Policy1000EPiSC_jS9_iiNS7_10__identityEEEvT0_T1_T2_T3_T4_T6_,"ax",@progbits
	.align	128
        .global         _ZN3cub18CUB_300001_SM_10006detail6reduce28DeviceReduceSingleTileKernelINS2_10policy_hubIijN4cuda3std3__44plusIiEEE10Policy1000EPiSC_jS9_iiNS7_10__identityEEEvT0_T1_T2_T3_T4_T6_
        .type           _ZN3cub18CUB_300001_SM_10006detail6reduce28DeviceReduceSingleTileKernelINS2_10policy_hubIijN4cuda3std3__44plusIiEEE10Policy1000EPiSC_jS9_iiNS7_10__identityEEEvT0_T1_T2_T3_T4_T6_,@function
        .size           _ZN3cub18CUB_300001_SM_10006detail6reduce28DeviceReduceSingleTileKernelINS2_10policy_hubIijN4cuda3std3__44plusIiEEE10Policy1000EPiSC_jS9_iiNS7_10__identityEEEvT0_T1_T2_T3_T4_T6_,(.L_x_359 - _ZN3cub18CUB_300001_SM_10006detail6reduce28DeviceReduceSingleTileKernelINS2_10policy_hubIijN4cuda3std3__44plusIiEEE10Policy1000EPiSC_jS9_iiNS7_10__identityEEEvT0_T1_T2_T3_T4_T6_)
        .other          _ZN3cub18CUB_300001_SM_10006detail6reduce28DeviceReduceSingleTileKernelINS2_10policy_hubIijN4cuda3std3__44plusIiEEE10Policy1000EPiSC_jS9_iiNS7_10__identityEEEvT0_T1_T2_T3_T4_T6_,@"STO_CUDA_ENTRY STV_DEFAULT"
_ZN3cub18CUB_300001_SM_10006detail6reduce28DeviceReduceSingleTileKernelINS2_10policy_hubIijN4cuda3std3__44plusIiEEE10Policy1000EPiSC_jS9_iiNS7_10__identityEEEvT0_T1_T2_T3_T4_T6_:
.text._ZN3cub18CUB_300001_SM_10006detail6reduce28DeviceReduceSingleTileKernelINS2_10policy_hubIijN4cuda3std3__44plusIiEEE10Policy1000EPiSC_jS9_iiNS7_10__identityEEEvT0_T1_T2_T3_T4_T6_:
        /* <DEDUP_REMOVED lines=13> */
.L_x_267:
[----:B------:R-:W0:Y:S01]  /*00d0*/  LDCU UR4, c[0x0][0x380] ;  /* 0x00007000ff0477ac */ /* 0x000e220008000800 */
[----:B------:R-:W-:Y:S01]  /*00e0*/  BSSY.RECONVERGENT B0, `(.L_x_268) ;  /* 0x00002ee000007945 */ /* 0x000fe20003800200 */
[----:B0-----:R-:W-:-:S09]  /*00f0*/  ULOP3.LUT UP0, URZ, UR4, 0xf, URZ, 0xc0, !UPT ;  /* 0x0000000f04ff7892 */ /* 0x001fd2000f80c0ff */
[----:B------:R-:W-:Y:S05]  /*0100*/  BRA.U UP0, `(.L_x_269) ;  /* 0x0000001500a87547 */ /* 0x000fea000b800000 */
        /* <DEDUP_REMOVED lines=12> */
.L_x_272:
[----:B------:R-:W-:Y:S05]  /*01d0*/  BSYNC.RECONVERGENT B1 ;  /* 0x0000000000017941 */ /* 0x000fea0003800200 */
.L_x_271:
        /* <DEDUP_REMOVED lines=16> */
.L_x_277:
        /* <DEDUP_REMOVED lines=9> */
.L_x_276:
[----:B------:R-:W-:Y:S05]  /*0370*/  BSYNC.RECONVERGENT B2 ;  /* 0x0000000000027941 */ /* 0x000fea0003800200 */
.L_x_275:
[----:B------:R-:W-:Y:S05]  /*0380*/  @!P1 BRA `(.L_x_274) ;  /* 0x00000004001c9947 */ /* 0x000fea0003800000 */
[----:B------:R-:W0:Y:S01]  /*0390*/  LDC.64 R4, c[0x0][0x380] ;  /* 0x0000e000ff047b82 */ /* 0x000e220000000a00 */
[----:B------:R-:W-:Y:S01]  /*03a0*/  IMAD.IADD R7, R3, 0x1, -R6 ;  /* 0x0000000103077824 */ /* 0x000fe200078e0a06 */
[----:B------:R-:W-:Y:S01]  /*03b0*/  BSSY.RECONVERGENT B2, `(.L_x_278) ;  /* 0x0000025000027945 */ /* 0x000fe20003800200 */
[----:B------:R-:W-:-:S03]  /*03c0*/  PLOP3.LUT P0, PT, PT, PT, PT, 0x80, 0x8 ;  /* 0x000000000008781c */ /* 0x000fc60003f0f070 */
[----:B------:R-:W-:Y:S01]  /*03d0*/  ISETP.GT.AND P1, PT, R7, 0xc00, PT ;  /* 0x00000c000700780c */ /* 0x000fe20003f24270 */
[----:B0-----:R-:W-:-:S12]  /*03e0*/  IMAD.WIDE.U32 R4, R6, 0x4, R4 ;  /* 0x0000000406047825 */ /* 0x001fd800078e0004 */
[----:B------:R-:W-:Y:S05]  /*03f0*/  @!P1 BRA `(.L_x_279) ;  /* 0x0000000000809947 */ /* 0x000fea0003800000 */
[----:B------:R-:W-:Y:S01]  /*0400*/  PLOP3.LUT P0, PT, PT, PT, PT, 0x8, 0x80 ;  /* 0x000000000080781c */ /* 0x000fe20003f0e170 */
[----:B------:R-:W-:-:S12]  /*0410*/  VIADD R7, R3, 0xfffff400 ;  /* 0xfffff40003077836 */ /* 0x000fd80000000000 */
.L_x_280:
[----:B------:R-:W2:Y:S04]  /*0420*/  LDG.E.CONSTANT R13, desc[UR6][R4.64] ;  /* 0x00000006040d7981 */ /* 0x000ea8000c1e9900 */
[----:B------:R-:W2:Y:S04]  /*0430*/  LDG.E.CONSTANT R12, desc[UR6][R4.64+0x400] ;  /* 0x00040006040c7981 */ /* 0x000ea8000c1e9900 */
[----:B------:R-:W3:Y:S04]  /*0440*/  LDG.E.CONSTANT R15, desc[UR6][R4.64+0x800] ;  /* 0x00080006040f7981 */ /* 0x000ee8000c1e9900 */
[----:B------:R-:W3:Y:S04]  /*0450*/  LDG.E.CONSTANT R14, desc[UR6][R4.64+0xc00] ;  /* 0x000c0006040e7981 */ /* 0x000ee8000c1e9900 */
[----:B------:R-:W4:Y:S04]  /*0460*/  LDG.E.CONSTANT R17, desc[UR6][R4.64+0x1000] ;  /* 0x0010000604117981 */ /* 0x000f28000c1e9900 */
        /* <DEDUP_REMOVED lines=10> */
[----:B------:R0:W4:Y:S01]  /*0510*/  LDG.E.CONSTANT R8, desc[UR6][R4.64+0x3c00] ;  /* 0x003c000604087981 */ /* 0x000122000c1e9900 */
[----:B------:R-:W-:-:S05]  /*0520*/  VIADD R6, R6, 0x1000 ;  /* 0x0000100006067836 */ /* 0x000fca0000000000 */
[----:B------:R-:W-:Y:S02]  /*0530*/  ISETP.GE.AND P1, PT, R6, R7, PT ;  /* 0x000000070600720c */ /* 0x000fe40003f26270 */
[----:B--2--5:R-:W-:Y:S02]  /*0540*/  IADD3 R12, PT, PT, R12, R13, R2 ;  /* 0x0000000d0c0c7210 */ /* 0x024fe40007ffe002 */
[----:B------:R-:W-:-:S05]  /*0550*/  IADD3 R13, P2, PT, R4, 0x4000, RZ ;  /* 0x00004000040d7810 */ /* 0x000fca0007f5e0ff */
[----:B0-----:R-:W-:Y:S01]  /*0560*/  IMAD.X R5, RZ, RZ, R5, P2 ;  /* 0x000000ffff057224 */ /* 0x001fe200010e0605 */
[----:B---3--:R-:W-:Y:S01]  /*0570*/  IADD3 R12, PT, PT, R14, R15, R12 ;  /* 0x0000000f0e0c7210 */ /* 0x008fe20007ffe00c */
[----:B------:R-:W-:-:S03]  /*0580*/  IMAD.MOV.U32 R4, RZ, RZ, R13 ;  /* 0x000000ffff047224 */ /* 0x000fc600078e000d */
[----:B----4-:R-:W-:-:S04]  /*0590*/  IADD3 R12, PT, PT, R16, R17, R12 ;  /* 0x00000011100c7210 */ /* 0x010fc80007ffe00c */
[----:B------:R-:W-:-:S04]  /*05a0*/  IADD3 R12, PT, PT, R18, R19, R12 ;  /* 0x00000013120c7210 */ /* 0x000fc80007ffe00c */
[----:B------:R-:W-:-:S04]  /*05b0*/  IADD3 R12, PT, PT, R20, R21, R12 ;  /* 0x00000015140c7210 */ /* 0x000fc80007ffe00c */
[----:B------:R-:W-:-:S04]  /*05c0*/  IADD3 R12, PT, PT, R22, R23, R12 ;  /* 0x00000017160c7210 */ /* 0x000fc80007ffe00c */
[----:B------:R-:W-:-:S04]  /*05d0*/  IADD3 R10, PT, PT, R10, R11, R12 ;  /* 0x0000000b0a0a7210 */ /* 0x000fc80007ffe00c */
[----:B------:R-:W-:Y:S01]  /*05e0*/  IADD3 R2, PT, PT, R8, R9, R10 ;  /* 0x0000000908027210 */ /* 0x000fe20007ffe00a */
[----:B------:R-:W-:Y:S06]  /*05f0*/  @!P1 BRA `(.L_x_280) ;  /* 0xfffffffc00889947 */ /* 0x000fec000383ffff */
.L_x_279:
[----:B------:R-:W-:Y:S05]  /*0600*/  BSYNC.RECONVERGENT B2 ;  /* 0x0000000000027941 */ /* 0x000fea0003800200 */
.L_x_278:
        /* <DEDUP_REMOVED lines=10> */
[----:B------:R-:W4:Y:S04]  /*06b0*/  LDG.E.CONSTANT R14, desc[UR6][R4.64+0x1800] ;  /* 0x00180006040e7981 */ /* 0x000f28000c1e9900 */
[----:B------:R0:W4:Y:S01]  /*06c0*/  LDG.E.CONSTANT R13, desc[UR6][R4.64+0x1c00] ;  /* 0x001c0006040d7981 */ /* 0x000122000c1e9900 */
[----:B------:R-:W-:Y:S01]  /*06d0*/  PLOP3.LUT P0, PT, PT, PT, PT, 0x8, 0x80 ;  /* 0x000000000080781c */ /* 0x000fe20003f0e170 */
[----:B------:R-:W-:Y:S01]  /*06e0*/  VIADD R6, R6, 0x800 ;  /* 0x0000080006067836 */ /* 0x000fe20000000000 */
[----:B--2--5:R-:W-:-:S02]  /*06f0*/  IADD3 R7, PT, PT, R8, R7, R2 ;  /* 0x0000000708077210 */ /* 0x024fc40007ffe002 */
[----:B------:R-:W-:-:S05]  /*0700*/  IADD3 R8, P1, PT, R4, 0x2000, RZ ;  /* 0x0000200004087810 */ /* 0x000fca0007f3e0ff */
[----:B0-----:R-:W-:Y:S01]  /*0710*/  IMAD.MOV.U32 R4, RZ, RZ, R8 ;  /* 0x000000ffff047224 */ /* 0x001fe200078e0008 */
[----:B---3--:R-:W-:Y:S01]  /*0720*/  IADD3 R7, PT, PT, R9, R10, R7 ;  /* 0x0000000a09077210 */ /* 0x008fe20007ffe007 */
[----:B------:R-:W-:-:S04]  /*0730*/  IMAD.X R9, RZ, RZ, R5, P1 ;  /* 0x000000ffff097224 */ /* 0x000fc800008e0605 */
[----:B------:R-:W-:Y:S01]  /*0740*/  IMAD.MOV.U32 R5, RZ, RZ, R9 ;  /* 0x000000ffff057224 */ /* 0x000fe200078e0009 */
[----:B----4-:R-:W-:-:S04]  /*0750*/  IADD3 R7, PT, PT, R11, R12, R7 ;  /* 0x0000000c0b077210 */ /* 0x010fc80007ffe007 */
[----:B------:R-:W-:-:S07]  /*0760*/  IADD3 R2, PT, PT, R13, R14, R7 ;  /* 0x0000000e0d027210 */ /* 0x000fce0007ffe007 */
.L_x_282:
[----:B------:R-:W-:Y:S05]  /*0770*/  BSYNC.RECONVERGENT B2 ;  /* 0x0000000000027941 */ /* 0x000fea0003800200 */
.L_x_281:
[----:B------:R-:W-:-:S13]  /*0780*/  ISETP.LT.OR P0, PT, R6, R3, P0 ;  /* 0x000000030600720c */ /* 0x000fda0000701670 */
[----:B------:R-:W-:Y:S05]  /*0790*/  @!P0 BRA `(.L_x_274) ;  /* 0x0000000000188947 */ /* 0x000fea0003800000 */
[----:B------:R-:W2:Y:S04]  /*07a0*/  LDG.E.CONSTANT R7, desc[UR6][R4.64] ;  /* 0x0000000604077981 */ /* 0x000ea8000c1e9900 */
[----:B------:R-:W2:Y:S04]  /*07b0*/  LDG.E.CONSTANT R6, desc[UR6][R4.64+0x400] ;  /* 0x0004000604067981 */ /* 0x000ea8000c1e9900 */
[----:B------:R-:W3:Y:S04]  /*07c0*/  LDG.E.CONSTANT R9, desc[UR6][R4.64+0x800] ;  /* 0x0008000604097981 */ /* 0x000ee8000c1e9900 */
[----:B------:R-:W3:Y:S01]  /*07d0*/  LDG.E.CONSTANT R8, desc[UR6][R4.64+0xc00] ;  /* 0x000c000604087981 */ /* 0x000ee2000c1e9900 */
[----:B--2--5:R-:W-:-:S04]  /*07e0*/  IADD3 R2, PT, PT, R6, R7, R2 ;  /* 0x0000000706027210 */ /* 0x024fc80007ffe002 */
[----:B---3--:R-:W-:-:S07]  /*07f0*/  IADD3 R2, PT, PT, R8, R9, R2 ;  /* 0x0000000908027210 */ /* 0x008fce0007ffe002 */
.L_x_274:
[----:B------:R-:W-:Y:S05]  /*0800*/  BSYNC.RECONVERGENT B1 ;  /* 0x0000000000017941 */ /* 0x000fea0003800200 */
.L_x_273:
        /* <DEDUP_REMOVED lines=9> */
[----:B0-----:R-:W0:Y:S01]  /*08a0*/  SHFL.DOWN PT, R4, R3, 0x2, 0x1f ;  /* 0x08401f0003047f89 */ /* 0x001e2200000e0000 */
        /* <DEDUP_REMOVED lines=28> */
[----:B--2---:R-:W0:Y:S04]  /*0a70*/  LDS.128 R4, [UR4+0x10] ;  /* 0x00001004ff047984 */ /* 0x004e280008000c00 */
[----:B------:R-:W1:Y:S01]  /*0a80*/  LDS.64 R2, [UR4+0x20] ;  /* 0x00002004ff027984 */ /* 0x000e620008000a00 */
[----:B0-----:R-:W-:-:S04]  /*0a90*/  IADD3 R0, PT, PT, R4, R0, R9 ;  /* 0x0000000004007210 */ /* 0x001fc80007ffe009 */
[----:B------:R-:W-:-:S04]  /*0aa0*/  IADD3 R0, PT, PT, R6, R0, R5 ;  /* 0x0000000006007210 */ /* 0x000fc80007ffe005 */
[----:B-1----:R-:W-:-:S05]  /*0ab0*/  IADD3 R0, PT, PT, R2, R0, R7 ;  /* 0x0000000002007210 */ /* 0x002fca0007ffe007 */
[----:B------:R-:W-:Y:S01]  /*0ac0*/  IMAD.IADD R9, R0, 0x1, R3 ;  /* 0x0000000100097824 */ /* 0x000fe200078e0203 */
[----:B------:R-:W-:Y:S06]  /*0ad0*/  BRA `(.L_x_284) ;  /* 0x0000002400387947 */ /* 0x000fec0003800000 */
.L_x_283:
[----:B0-----:R-:W-:Y:S01]  /*0ae0*/  LOP3.LUT R4, R0, 0x3e0, RZ, 0xc0, !PT ;  /* 0x000003e000047812 */ /* 0x001fe200078ec0ff */
[----:B------:R-:W0:Y:S04]  /*0af0*/  S2R R10, SR_LANEID ;  /* 0x00000000000a7919 */ /* 0x000e280000000000 */
[----:B------:R-:W-:Y:S01]  /*0b00*/  VIADD R6, R4, 0x20 ;  /* 0x0000002004067836 */ /* 0x000fe20000000000 */
[----:B------:R-:W-:-:S04]  /*0b10*/  LOP3.LUT R4, RZ, R4, RZ, 0x33, !PT ;  /* 0x00000004ff047212 */ /* 0x000fc800078e33ff */
[----:B------:R-:W-:Y:S01]  /*0b20*/  ISETP.GT.U32.AND P0, PT, R6, R3, PT ;  /* 0x000000030600720c */ /* 0x000fe20003f04070 */
[----:B------:R-:W-:-:S05]  /*0b30*/  IMAD.IADD R4, R4, 0x1, R3 ;  /* 0x0000000104047824 */ /* 0x000fca00078e0203 */
[----:B------:R-:W-:-:S05]  /*0b40*/  SEL R5, R4, 0x1f, P0 ;  /* 0x0000001f04057807 */ /* 0x000fca0000000000 */
[----:B-----5:R-:W1:Y:S01]  /*0b50*/  SHFL.DOWN PT, R4, R2, 0x1, R5 ;  /* 0x0820000002047989 */ /* 0x020e6200000e0005 */
[CC--:B0-----:R-:W-:Y:S01]  /*0b60*/  ISETP.GE.AND P0, PT, R10.reuse, R5.reuse, PT ;  /* 0x000000050a00720c */ /* 0x0c1fe20003f06270 */
[C---:B------:R-:W-:Y:S01]  /*0b70*/  VIADD R8, R10.reuse, 0x2 ;  /* 0x000000020a087836 */ /* 0x040fe20000000000 */
[----:B------:R-:W-:Y:S02]  /*0b80*/  ISETP.NE.AND P1, PT, R10, RZ, PT ;  /* 0x000000ff0a00720c */ /* 0x000fe40003f25270 */
[----:B-1----:R-:W-:Y:S02]  /*0b90*/  SEL R7, R4, RZ, !P0 ;  /* 0x000000ff04077207 */ /* 0x002fe40004000000 */
[----:B------:R-:W-:Y:S01]  /*0ba0*/  ISETP.GT.AND P0, PT, R8, R5, PT ;  /* 0x000000050800720c */ /* 0x000fe20003f04270 */
[----:B------:R-:W-:-:S08]  /*0bb0*/  VIADD R8, R10, 0x4 ;  /* 0x000000040a087836 */ /* 0x000fd00000000000 */
[----:B------:R-:W0:Y:S01]  /*0bc0*/  @!P1 S2R R12, SR_CgaCtaId ;  /* 0x00000000000c9919 */ /* 0x000e220000008800 */
[----:B------:R-:W-:Y:S01]  /*0bd0*/  IMAD.IADD R4, R7, 0x1, R2 ;  /* 0x0000000107047824 */ /* 0x000fe200078e0202 */
[----:B------:R-:W-:-:S04]  /*0be0*/  @!P1 MOV R9, 0x400 ;  /* 0x0000040000099802 */ /* 0x000fc80000000f00 */
[----:B------:R-:W1:Y:S02]  /*0bf0*/  SHFL.DOWN PT, R6, R4, 0x2, R5 ;  /* 0x0840000004067989 */ /* 0x000e6400000e0005 */
[----:B-1----:R-:W-:Y:S02]  /*0c00*/  SEL R7, R6, RZ, !P0 ;  /* 0x000000ff06077207 */ /* 0x002fe40004000000 */
[----:B------:R-:W-:Y:S01]  /*0c10*/  ISETP.GT.AND P0, PT, R8, R5, PT ;  /* 0x000000050800720c */ /* 0x000fe20003f04270 */
[----:B------:R-:W-:Y:S01]  /*0c20*/  VIADD R8, R10, 0x10 ;  /* 0x000000100a087836 */ /* 0x000fe20000000000 */
[----:B0-----:R-:W-:Y:S01]  /*0c30*/  @!P1 LEA R12, R12, R9, 0x18 ;  /* 0x000000090c0c9211 */ /* 0x001fe200078ec0ff */
        /* <DEDUP_REMOVED lines=24> */
[----:B------:R-:W-:Y:S01]  /*0dc0*/  ISETP.GT.U32.AND P3, PT, R3, 0x80, PT ;  /* 0x000000800300780c */ /* 0x000fe20003f64070 */
[----:B0-----:R-:W-:-:S09]  /*0dd0*/  ULEA UR4, UR5, UR4, 0x18 ;  /* 0x0000000405047291 */ /* 0x001fd2000f8ec0ff */
[----:B------:R-:W0:Y:S04]  /*0de0*/  LDS.128 R4, [UR4+0x10] ;  /* 0x00001004ff047984 */ /* 0x000e280008000c00 */
[----:B------:R-:W2:Y:S04]  /*0df0*/  LDS R0, [UR4+0xc] ;  /* 0x00000c04ff007984 */ /* 0x000ea80008000800 */
[----:B------:R-:W3:Y:S01]  /*0e00*/  LDS.64 R10, [UR4+0x20] ;  /* 0x00002004ff0a7984 */ /* 0x000ee20008000a00 */
[----:B0-----:R-:W-:Y:S02]  /*0e10*/  SEL R4, R4, RZ, P2 ;  /* 0x000000ff04047207 */ /* 0x001fe40001000000 */
[----:B------:R-:W-:-:S02]  /*0e20*/  ISETP.GT.U32.AND P2, PT, R3, 0x60, PT ;  /* 0x000000600300780c */ /* 0x000fc40003f44070 */
[----:B--2---:R-:W-:Y:S02]  /*0e30*/  SEL R0, R0, RZ, P1 ;  /* 0x000000ff00007207 */ /* 0x004fe40000800000 */
[----:B------:R-:W-:Y:S02]  /*0e40*/  SEL R5, R5, RZ, P2 ;  /* 0x000000ff05057207 */ /* 0x000fe40001000000 */
[----:B------:R-:W-:Y:S02]  /*0e50*/  IADD3 R0, PT, PT, R4, R0, R9 ;  /* 0x0000000004007210 */ /* 0x000fe40007ffe009 */
[C---:B------:R-:W-:Y:S02]  /*0e60*/  ISETP.GT.U32.AND P1, PT, R3.reuse, 0xa0, PT ;  /* 0x000000a00300780c */ /* 0x040fe40003f24070 */
[----:B------:R-:W-:Y:S02]  /*0e70*/  SEL R6, R6, RZ, P3 ;  /* 0x000000ff06067207 */ /* 0x000fe40001800000 */
[----:B------:R-:W-:-:S02]  /*0e80*/  ISETP.GT.U32.AND P2, PT, R3, 0xc0, PT ;  /* 0x000000c00300780c */ /* 0x000fc40003f44070 */
[----:B------:R-:W-:Y:S02]  /*0e90*/  ISETP.GT.U32.AND P3, PT, R3, 0xe0, PT ;  /* 0x000000e00300780c */ /* 0x000fe40003f64070 */
[----:B------:R-:W-:Y:S02]  /*0ea0*/  SEL R7, R7, RZ, P1 ;  /* 0x000000ff07077207 */ /* 0x000fe40000800000 */
[----:B------:R-:W-:Y:S02]  /*0eb0*/  IADD3 R0, PT, PT, R6, R0, R5 ;  /* 0x0000000006007210 */ /* 0x000fe40007ffe005 */
[----:B---3--:R-:W-:Y:S02]  /*0ec0*/  SEL R10, R10, RZ, P2 ;  /* 0x000000ff0a0a7207 */ /* 0x008fe40001000000 */
[----:B------:R-:W-:Y:S02]  /*0ed0*/  SEL R11, R11, RZ, P3 ;  /* 0x000000ff0b0b7207 */ /* 0x000fe40001800000 */
[----:B------:R-:W-:-:S05]  /*0ee0*/  IADD3 R0, PT, PT, R10, R0, R7 ;  /* 0x000000000a007210 */ /* 0x000fca0007ffe007 */
[----:B-1----:R-:W-:Y:S01]  /*0ef0*/  IMAD.IADD R9, R0, 0x1, R11 ;  /* 0x0000000100097824 */ /* 0x002fe200078e020b */
[----:B------:R-:W-:Y:S06]  /*0f00*/  BRA `(.L_x_284) ;  /* 0x00000020002c7947 */ /* 0x000fec0003800000 */
.L_x_270:
[----:B------:R-:W0:Y:S01]  /*0f10*/  S2R R0, SR_TID.X ;  /* 0x0000000000007919 */ /* 0x000e220000002100 */
[----:B------:R-:W1:Y:S02]  /*0f20*/  LDCU.64 UR4, c[0x0][0x380] ;  /* 0x00007000ff0477ac */ /* 0x000e640008000a00 */
[----:B-1----:R-:W-:Y:S02]  /*0f30*/  IMAD.U32 R20, RZ, RZ, UR4 ;  /* 0x00000004ff147e24 */ /* 0x002fe4000f8e00ff */
[----:B------:R-:W-:Y:S02]  /*0f40*/  IMAD.U32 R21, RZ, RZ, UR5 ;  /* 0x00000005ff157e24 */ /* 0x000fe4000f8e00ff */
[----:B0-----:R-:W-:-:S04]  /*0f50*/  IMAD.SHL.U32 R2, R0, 0x4, RZ ;  /* 0x0000000400027824 */ /* 0x001fc800078e00ff */
[----:B------:R-:W-:-:S05]  /*0f60*/  IMAD.WIDE.U32 R24, R2, 0x4, R20 ;  /* 0x0000000402187825 */ /* 0x000fca00078e0014 */
[----:B------:R-:W2:Y:S04]  /*0f70*/  LDG.E.128.CONSTANT R4, desc[UR6][R24.64] ;  /* 0x0000000618047981 */ /* 0x000ea8000c1e9d00 */
[----:B------:R-:W3:Y:S04]  /*0f80*/  LDG.E.128.CONSTANT R8, desc[UR6][R24.64+0x1000] ;  /* 0x0010000618087981 */ /* 0x000ee8000c1e9d00 */
[----:B------:R-:W4:Y:S04]  /*0f90*/  LDG.E.128.CONSTANT R12, desc[UR6][R24.64+0x2000] ;  /* 0x00200006180c7981 */ /* 0x000f28000c1e9d00 */
[----:B------:R-:W5:Y:S01]  /*0fa0*/  LDG.E.128.CONSTANT R16, desc[UR6][R24.64+0x3000] ;  /* 0x0030000618107981 */ /* 0x000f62000c1e9d00 */
[----:B------:R-:W-:Y:S01]  /*0fb0*/  VIADD R22, R3, 0xfffff000 ;  /* 0xfffff00003167836 */ /* 0x000fe20000000000 */
[----:B------:R-:W-:-:S04]  /*0fc0*/  UMOV UR4, 0x1000 ;  /* 0x0000100000047882 */ /* 0x000fc80000000000 */
[----:B------:R-:W-:Y:S02]  /*0fd0*/  ISETP.GE.U32.AND P0, PT, R22, 0x1000, PT ;  /* 0x000010001600780c */ /* 0x000fe40003f06070 */
        /* <DEDUP_REMOVED lines=10> */
[----:B------:R-:W-:-:S07]  /*1080*/  UMOV UR4, 0x1000 ;  /* 0x0000100000047882 */ /* 0x000fce0000000000 */
[----:B------:R-:W1:Y:S02]  /*1090*/  LDC.64 R20, c[0x0][0x380] ;  /* 0x0000e000ff147b82 */ /* 0x000e640000000a00 */
.L_x_287:
[----:B------:R-:W-:-:S04]  /*10a0*/  VIADD R25, R2, UR4 ;  /* 0x0000000402197c36 */ /* 0x000fc80008000000 */
[----:B-1----:R-:W-:-:S05]  /*10b0*/  IMAD.WIDE.U32 R24, R25, 0x4, R20 ;  /* 0x0000000419187825 */ /* 0x002fca00078e0014 */
[----:B------:R-:W2:Y:S04]  /*10c0*/  LDG.E.128.CONSTANT R4, desc[UR6][R24.64] ;  /* 0x0000000618047981 */ /* 0x000ea8000c1e9d00 */
[----:B------:R-:W3:Y:S04]  /*10d0*/  LDG.E.128.CONSTANT R8, desc[UR6][R24.64+0x1000] ;  /* 0x0010000618087981 */ /* 0x000ee8000c1e9d00 */
[----:B------:R-:W4:Y:S04]  /*10e0*/  LDG.E.128.CONSTANT R12, desc[UR6][R24.64+0x2000] ;  /* 0x00200006180c7981 */ /* 0x000f28000c1e9d00 */
[----:B------:R-:W5:Y:S01]  /*10f0*/  LDG.E.128.CONSTANT R16, desc[UR6][R24.64+0x3000] ;  /* 0x0030000618107981 */ /* 0x000f62000c1e9d00 */
[----:B--2---:R-:W-:Y:S01]  /*1100*/  IADD3 R5, PT, PT, R5, R4, R23 ;  /* 0x0000000405057210 */ /* 0x004fe20007ffe017 */
[----:B0-----:R-:W-:-:S03]  /*1110*/  VIADD R4, R3, -UR4 ;  /* 0x8000000403047c36 */ /* 0x001fc60008000000 */
[----:B------:R-:W-:Y:S02]  /*1120*/  IADD3 R5, PT, PT, R7, R6, R5 ;  /* 0x0000000607057210 */ /* 0x000fe40007ffe005 */
[----:B------:R-:W-:Y:S02]  /*1130*/  ISETP.GE.U32.AND P0, PT, R4, 0x1000, PT ;  /* 0x000010000400780c */ /* 0x000fe40003f06070 */
[----:B---3--:R-:W-:-:S04]  /*1140*/  IADD3 R5, PT, PT, R9, R8, R5 ;  /* 0x0000000809057210 */ /* 0x008fc80007ffe005 */
[----:B------:R-:W-:-:S04]  /*1150*/  IADD3 R5, PT, PT, R11, R10, R5 ;  /* 0x0000000a0b057210 */ /* 0x000fc80007ffe005 */
[----:B----4-:R-:W-:-:S04]  /*1160*/  IADD3 R5, PT, PT, R13, R12, R5 ;  /* 0x0000000c0d057210 */ /* 0x010fc80007ffe005 */
[----:B------:R-:W-:-:S04]  /*1170*/  IADD3 R5, PT, PT, R15, R14, R5 ;  /* 0x0000000e0f057210 */ /* 0x000fc80007ffe005 */
[----:B-----5:R-:W-:-:S04]  /*1180*/  IADD3 R5, PT, PT, R17, R16, R5 ;  /* 0x0000001011057210 */ /* 0x020fc80007ffe005 */
[----:B------:R-:W-:Y:S01]  /*1190*/  IADD3 R23, PT, PT, R19, R18, R5 ;  /* 0x0000001213177210 */ /* 0x000fe20007ffe005 */
[----:B------:R-:W-:Y:S06]  /*11a0*/  @!P0 BRA `(.L_x_286) ;  /* 0x0000000000d48947 */ /* 0x000fec0003800000 */
[----:B------:R-:W-:-:S06]  /*11b0*/  UIADD3 UR4, UPT, UPT, UR4, 0x1000, URZ ;  /* 0x0000100004047890 */ /* 0x000fcc000fffe0ff */
[----:B------:R-:W-:-:S13]  /*11c0*/  ISETP.LT.U32.AND P0, PT, R22, UR4, PT ;  /* 0x0000000416007c0c */ /* 0x000fda000bf01070 */
[----:B------:R-:W-:Y:S05]  /*11d0*/  @!P0 BRA `(.L_x_287) ;  /* 0xfffffffc00b08947 */ /* 0x000fea000383ffff */
.L_x_285:
[----:B------:R-:W-:-:S13]  /*11e0*/  ISETP.LE.U32.AND P0, PT, R3, UR4, PT ;  /* 0x0000000403007c0c */ /* 0x000fda000bf03070 */
[----:B------:R-:W-:Y:S05]  /*11f0*/  @P0 BRA `(.L_x_286) ;  /* 0x0000000000c00947 */ /* 0x000fea0003800000 */
[----:B------:R-:W-:Y:S01]  /*1200*/  VIADD R5, R3, -UR4 ;  /* 0x8000000403057c36 */ /* 0x000fe20008000000 */
[----:B------:R-:W-:Y:S04]  /*1210*/  BSSY.RECONVERGENT B1, `(.L_x_286) ;  /* 0x000002e000017945 */ /* 0x000fe80003800200 */
[----:B------:R-:W-:-:S13]  /*1220*/  ISETP.GE.AND P0, PT, R0, R5, PT ;  /* 0x000000050000720c */ /* 0x000fda0003f06270 */
[----:B------:R-:W-:Y:S05]  /*1230*/  @P0 BRA `(.L_x_288) ;  /* 0x0000000000ac0947 */ /* 0x000fea0003800000 */
[----:B------:R-:W-:Y:S01]  /*1240*/  LOP3.LUT R2, RZ, R0, RZ, 0x33, !PT ;  /* 0x00000000ff027212 */ /* 0x000fe200078e33ff */
[----:B------:R-:W-:Y:S01]  /*1250*/  BSSY.RECONVERGENT B2, `(.L_x_289) ;  /* 0x0000014000027945 */ /* 0x000fe20003800200 */
[----:B------:R-:W-:Y:S02]  /*1260*/  IMAD.MOV.U32 R4, RZ, RZ, R0 ;  /* 0x000000ffff047224 */ /* 0x000fe400078e0000 */
[----:B------:R-:W-:-:S04]  /*1270*/  IADD3 R2, PT, PT, R3, -UR4, R2 ;  /* 0x8000000403027c10 */ /* 0x000fc8000fffe002 */
[C---:B------:R-:W-:Y:S02]  /*1280*/  LOP3.LUT R3, R2.reuse, 0x300, RZ, 0xc0, !PT ;  /* 0x0000030002037812 */ /* 0x040fe400078ec0ff */
[----:B------:R-:W-:Y:S02]  /*1290*/  ISETP.GE.U32.AND P1, PT, R2, 0x300, PT ;  /* 0x000003000200780c */ /* 0x000fe40003f26070 */
[----:B------:R-:W-:-:S13]  /*12a0*/  ISETP.NE.AND P0, PT, R3, 0x300, PT ;  /* 0x000003000300780c */ /* 0x000fda0003f05270 */
[----:B------:R-:W-:Y:S05]  /*12b0*/  @!P0 BRA `(.L_x_290) ;  /* 0x0000000000348947 */ /* 0x000fea0003800000 */
[----:B------:R-:W-:Y:S01]  /*12c0*/  LEA.HI R2, R2, 0x1, RZ, 0x18 ;  /* 0x0000000102027811 */ /* 0x000fe200078fc0ff */
[----:B------:R-:W-:Y:S02]  /*12d0*/  VIADD R7, R0, UR4 ;  /* 0x0000000400077c36 */ /* 0x000fe40008000000 */
[----:B------:R-:W-:Y:S01]  /*12e0*/  IMAD.MOV.U32 R4, RZ, RZ, R0 ;  /* 0x000000ffff047224 */ /* 0x000fe200078e0000 */
[----:B------:R-:W-:-:S05]  /*12f0*/  LOP3.LUT R2, R2, 0x3, RZ, 0xc0, !PT ;  /* 0x0000000302027812 */ /* 0x000fca00078ec0ff */
[----:B------:R-:W-:-:S07]  /*1300*/  IMAD.MOV R6, RZ, RZ, -R2 ;  /* 0x000000ffff067224 */ /* 0x000fce00078e0a02 */
.L_x_291:
        /* <DEDUP_REMOVED lines=8> */
.L_x_290:
[----:B------:R-:W-:Y:S05]  /*1390*/  BSYNC.RECONVERGENT B2 ;  /* 0x0000000000027941 */ /* 0x000fea0003800200 */
.L_x_289:
[----:B------:R-:W-:Y:S05]  /*13a0*/  @!P1 BRA `(.L_x_288) ;  /* 0x0000000000509947 */ /* 0x000fea0003800000 */
[C---:B------:R-:W-:Y:S02]  /*13b0*/  VIADD R12, R4.reuse, 0x200 ;  /* 0x00000200040c7836 */ /* 0x040fe40000000000 */
[----:B------:R-:W-:-:S07]  /*13c0*/  VIADD R13, R4, UR4 ;  /* 0x00000004040d7c36 */ /* 0x000fce0008000000 */
.L_x_292:
        /* <DEDUP_REMOVED lines=18> */
.L_x_288:
[----:B------:R-:W-:Y:S05]  /*14f0*/  BSYNC.RECONVERGENT B1 ;  /* 0x0000000000017941 */ /* 0x000fea0003800200 */
.L_x_286:
        /* <DEDUP_REMOVED lines=41> */
[----:B------:R-:W-:Y:S01]  /*1790*/  IMAD.IADD R9, R0, 0x1, R3 ;  /* 0x0000000100097824 */ /* 0x000fe200078e0203 */
[----:B------:R-:W-:Y:S06]  /*17a0*/  BRA `(.L_x_284) ;  /* 0x0000001800047947 */ /* 0x000fec0003800000 */
.L_x_269:
        /* <DEDUP_REMOVED lines=12> */
.L_x_295:
[----:B------:R-:W-:Y:S05]  /*1870*/  BSYNC.RECONVERGENT B1 ;  /* 0x0000000000017941 */ /* 0x000fea0003800200 */
.L_x_294:
        /* <DEDUP_REMOVED lines=16> */
.L_x_300:
        /* <DEDUP_REMOVED lines=9> */
.L_x_299:
[----:B------:R-:W-:Y:S05]  /*1a10*/  BSYNC.RECONVERGENT B2 ;  /* 0x0000000000027941 */ /* 0x000fea0003800200 */
.L_x_298:
        /* <DEDUP_REMOVED lines=10> */
.L_x_303:
        /* <DEDUP_REMOVED lines=30> */
.L_x_302:
[----:B------:R-:W-:Y:S05]  /*1ca0*/  BSYNC.RECONVERGENT B2 ;  /* 0x0000000000027941 */ /* 0x000fea0003800200 */
.L_x_301:
        /* <DEDUP_REMOVED lines=22> */
.L_x_305:
[----:B------:R-:W-:Y:S05]  /*1e10*/  BSYNC.RECONVERGENT B2 ;  /* 0x0000000000027941 */ /* 0x000fea0003800200 */
.L_x_304:
        /* <DEDUP_REMOVED lines=8> */
.L_x_297:
[----:B------:R-:W-:Y:S05]  /*1ea0*/  BSYNC.RECONVERGENT B1 ;  /* 0x0000000000017941 */ /* 0x000fea0003800200 */
.L_x_296:
        /* <DEDUP_REMOVED lines=38> */
[----:B----4-:R-:W0:Y:S04]  /*2110*/  LDS.128 R4, [UR4+0x10] ;  /* 0x00001004ff047984 */ /* 0x010e280008000c00 */
[----:B------:R-:W1:Y:S01]  /*2120*/  LDS.64 R2, [UR4+0x20] ;  /* 0x00002004ff027984 */ /* 0x000e620008000a00 */
[----:B0-----:R-:W-:-:S04]  /*2130*/  IADD3 R0, PT, PT, R4, R0, R9 ;  /* 0x0000000004007210 */ /* 0x001fc80007ffe009 */
[----:B------:R-:W-:-:S04]  /*2140*/  IADD3 R0, PT, PT, R6, R0, R5 ;  /* 0x0000000006007210 */ /* 0x000fc80007ffe005 */
[----:B-1----:R-:W-:-:S05]  /*2150*/  IADD3 R0, PT, PT, R2, R0, R7 ;  /* 0x0000000002007210 */ /* 0x002fca0007ffe007 */
[----:B------:R-:W-:Y:S01]  /*2160*/  IMAD.IADD R9, R0, 0x1, R3 ;  /* 0x0000000100097824 */ /* 0x000fe200078e0203 */
[----:B------:R-:W-:Y:S06]  /*2170*/  BRA `(.L_x_284) ;  /* 0x0000000c00907947 */ /* 0x000fec0003800000 */
.L_x_306:
        /* <DEDUP_REMOVED lines=10> */
[C---:B------:R-:W-:Y:S01]  /*2220*/  ISETP.NE.AND P1, PT, R8.reuse, RZ, PT ;  /* 0x000000ff0800720c */ /* 0x040fe20003f25270 */
[----:B------:R-:W-:Y:S01]  /*2230*/  VIADD R10, R8, 0x4 ;  /* 0x00000004080a7836 */ /* 0x000fe20000000000 */
[----:B-1----:R-:W-:Y:S02]  /*2240*/  SEL R5, R4, RZ, !P0 ;  /* 0x000000ff04057207 */ /* 0x002fe40004000000 */
[----:B------:R-:W-:-:S09]  /*2250*/  ISETP.GT.AND P0, PT, R6, R11, PT ;  /* 0x0000000b0600720c */ /* 0x000fd20003f04270 */
[----:B------:R-:W0:Y:S01]  /*2260*/  @!P1 S2R R9, SR_CgaCtaId ;  /* 0x0000000000099919 */ /* 0x000e220000008800 */
[----:B------:R-:W-:-:S05]  /*2270*/  IMAD.IADD R5, R5, 0x1, R2 ;  /* 0x0000000105057824 */ /* 0x000fca00078e0202 */
[----:B------:R-:W1:Y:S02]  /*2280*/  SHFL.DOWN PT, R4, R5, 0x2, R11 ;  /* 0x0840000005047989 */ /* 0x000e6400000e000b */
[----:B-1----:R-:W-:Y:S02]  /*2290*/  SEL R4, R4, RZ, !P0 ;  /* 0x000000ff04047207 */ /* 0x002fe40004000000 */
[----:B------:R-:W-:-:S03]  /*22a0*/  ISETP.GT.AND P0, PT, R10, R11, PT ;  /* 0x0000000b0a00720c */ /* 0x000fc60003f04270 */
[----:B------:R-:W-:Y:S01]  /*22b0*/  IMAD.IADD R4, R5, 0x1, R4 ;  /* 0x0000000105047824 */ /* 0x000fe200078e0204 */
[----:B------:R-:W-:-:S04]  /*22c0*/  @!P1 SHF.R.U32.HI R5, RZ, 0x3, R0 ;  /* 0x00000003ff059819 */ /* 0x000fc80000011600 */
[----:B------:R-:W1:Y:S01]  /*22d0*/  SHFL.DOWN PT, R6, R4, 0x4, R11 ;  /* 0x0880000004067989 */ /* 0x000e6200000e000b */
[----:B------:R-:W-:Y:S02]  /*22e0*/  @!P1 LOP3.LUT R5, R5, 0x7c, RZ, 0xc0, !PT ;  /* 0x0000007c05059812 */ /* 0x000fe400078ec0ff */
[----:B-1----:R-:W-:Y:S01]  /*22f0*/  SEL R7, R6, RZ, !P0 ;  /* 0x000000ff06077207 */ /* 0x002fe20004000000 */
[C---:B------:R-:W-:Y:S02]  /*2300*/  VIADD R6, R8.reuse, 0x8 ;  /* 0x0000000808067836 */ /* 0x040fe40000000000 */
[----:B------:R-:W-:Y:S02]  /*2310*/  VIADD R8, R8, 0x10 ;  /* 0x0000001008087836 */ /* 0x000fe40000000000 */
[----:B------:R-:W-:Y:S01]  /*2320*/  IMAD.IADD R7, R4, 0x1, R7 ;  /* 0x0000000104077824 */ /* 0x000fe200078e0207 */
[----:B------:R-:W-:Y:S02]  /*2330*/  ISETP.GT.AND P0, PT, R6, R11, PT ;  /* 0x0000000b0600720c */ /* 0x000fe40003f04270 */
[----:B------:R-:W-:-:S02]  /*2340*/  @!P1 MOV R6, 0x400 ;  /* 0x0000040000069802 */ /* 0x000fc40000000f00 */
[----:B------:R-:W1:Y:S02]  /*2350*/  SHFL.DOWN PT, R2, R7, 0x8, R11 ;  /* 0x0900000007027989 */ /* 0x000e6400000e000b */
[----:B0-----:R-:W-:-:S05]  /*2360*/  @!P1 LEA R6, R9, R6, 0x18 ;  /* 0x0000000609069211 */ /* 0x001fca00078ec0ff */
        /* <DEDUP_REMOVED lines=36> */
.L_x_293:
[----:B------:R-:W0:Y:S01]  /*25b0*/  S2R R11, SR_TID.X ;  /* 0x00000000000b7919 */ /* 0x000e220000002100 */
[----:B------:R-:W1:Y:S02]  /*25c0*/  LDCU.64 UR4, c[0x0][0x380] ;  /* 0x00007000ff0477ac */ /* 0x000e640008000a00 */
[----:B-1----:R-:W-:Y:S02]  /*25d0*/  IMAD.U32 R6, RZ, RZ, UR4 ;  /* 0x00000004ff067e24 */ /* 0x002fe4000f8e00ff */
[----:B------:R-:W-:Y:S02]  /*25e0*/  IMAD.U32 R7, RZ, RZ, UR5 ;  /* 0x00000005ff077e24 */ /* 0x000fe4000f8e00ff */
        /* <DEDUP_REMOVED lines=20> */
[----:B----4-:R-:W-:-:S04]  /*2730*/  IADD3 R0, PT, PT, R15, R8, R0 ;  /* 0x000000080f007210 */ /* 0x010fc80007ffe000 */
[----:B-----5:R-:W-:-:S04]  /*2740*/  IADD3 R0, PT, PT, R17, R12, R0 ;  /* 0x0000000c11007210 */ /* 0x020fc80007ffe000 */
[----:B------:R-:W-:Y:S01]  /*2750*/  IADD3 R14, PT, PT, R19, R14, R0 ;  /* 0x0000000e130e7210 */ /* 0x000fe20007ffe000 */
[----:B------:R-:W-:-:S05]  /*2760*/  VIADD R0, R3, 0xfffff000 ;  /* 0xfffff00003007836 */ /* 0x000fca0000000000 */
[----:B------:R-:W-:Y:S02]  /*2770*/  ISETP.GE.U32.AND P0, PT, R0, 0x1000, PT ;  /* 0x000010000000780c */ /* 0x000fe40003f06070 */
[----:B------:R-:W-:-:S04]  /*2780*/  IADD3 R14, PT, PT, R21, R16, R14 ;  /* 0x00000010150e7210 */ /* 0x000fc80007ffe00e */
[----:B------:R-:W-:-:S05]  /*2790*/  IADD3 R23, PT, PT, R23, R18, R14 ;  /* 0x0000001217177210 */ /* 0x000fca0007ffe00e */
[----:B------:R-:W-:Y:S02]  /*27a0*/  IMAD.IADD R10, R10, 0x1, R23 ;  /* 0x000000010a0a7824 */ /* 0x000fe400078e0217 */
[----:B------:R-:W-:Y:S05]  /*27b0*/  @!P0 BRA `(.L_x_307) ;  /* 0x0000000000908947 */ /* 0x000fea0003800000 */
[----:B------:R-:W0:Y:S01]  /*27c0*/  LDC R3, c[0x0][0x390] ;  /* 0x0000e400ff037b82 */ /* 0x000e220000000800 */
[----:B------:R-:W-:-:S07]  /*27d0*/  IMAD.MOV.U32 R2, RZ, RZ, 0x1000 ;  /* 0x00001000ff027424 */ /* 0x000fce00078e00ff */
[----:B------:R-:W1:Y:S02]  /*27e0*/  LDC.64 R6, c[0x0][0x380] ;  /* 0x0000e000ff067b82 */ /* 0x000e640000000a00 */
.L_x_309:
[----:B------:R-:W-:Y:S02]  /*27f0*/  IMAD.IADD R19, R11, 0x1, R2 ;  /* 0x000000010b137824 */ /* 0x000fe400078e0202 */
[----:B------:R-:W-:-:S04]  /*2800*/  IMAD.WIDE.U32 R8, R2, 0x4, R4 ;  /* 0x0000000402087825 */ /* 0x000fc800078e0004 */
[----:B-1----:R-:W-:Y:S01]  /*2810*/  IMAD.WIDE.U32 R18, R19, 0x4, R6 ;  /* 0x0000000413127825 */ /* 0x002fe200078e0006 */
        /* <DEDUP_REMOVED lines=16> */
[----:B--2---:R-:W-:Y:S01]  /*2920*/  IADD3 R13, PT, PT, R13, R26, R10 ;  /* 0x0000001a0d0d7210 */ /* 0x004fe20007ffe00a */
[----:B0-----:R-:W-:-:S05]  /*2930*/  IMAD.IADD R10, R3, 0x1, -R2 ;  /* 0x00000001030a7824 */ /* 0x001fca00078e0a02 */
[----:B------:R-:W-:Y:S02]  /*2940*/  ISETP.GE.U32.AND P0, PT, R10, 0x1000, PT ;  /* 0x000010000a00780c */ /* 0x000fe40003f06070 */
        /* <DEDUP_REMOVED lines=8> */
[----:B------:R-:W-:-:S05]  /*29d0*/  VIADD R2, R2, 0x1000 ;  /* 0x0000100002027836 */ /* 0x000fca0000000000 */
[----:B------:R-:W-:-:S13]  /*29e0*/  ISETP.GT.U32.AND P0, PT, R2, R0, PT ;  /* 0x000000000200720c */ /* 0x000fda0003f04070 */
[----:B------:R-:W-:Y:S05]  /*29f0*/  @!P0 BRA `(.L_x_309) ;  /* 0xfffffffc007c8947 */ /* 0x000fea000383ffff */
.L_x_307:
[----:B------:R-:W-:-:S13]  /*2a00*/  ISETP.GE.U32.AND P0, PT, R2, R3, PT ;  /* 0x000000030200720c */ /* 0x000fda0003f06070 */
        /* <DEDUP_REMOVED lines=13> */
[----:B------:R-:W-:Y:S01]  /*2ae0*/  LEA.HI R3, R4, 0x1, RZ, 0x18 ;  /* 0x0000000104037811 */ /* 0x000fe200078fc0ff */
[----:B------:R-:W-:-:S03]  /*2af0*/  IMAD.IADD R9, R11, 0x1, R2 ;  /* 0x000000010b097824 */ /* 0x000fc600078e0202 */
[----:B------:R-:W-:Y:S01]  /*2b00*/  LOP3.LUT R4, R3, 0x3, RZ, 0xc0, !PT ;  /* 0x0000000303047812 */ /* 0x000fe200078ec0ff */
[----:B------:R-:W-:-:S04]  /*2b10*/  IMAD.MOV.U32 R3, RZ, RZ, R11 ;  /* 0x000000ffff037224 */ /* 0x000fc800078e000b */
[----:B------:R-:W-:-:S07]  /*2b20*/  IMAD.MOV R8, RZ, RZ, -R4 ;  /* 0x000000ffff087224 */ /* 0x000fce00078e0a04 */
.L_x_313:
        /* <DEDUP_REMOVED lines=8> */
.L_x_312:
[----:B------:R-:W-:Y:S05]  /*2bb0*/  BSYNC.RECONVERGENT B2 ;  /* 0x0000000000027941 */ /* 0x000fea0003800200 */
.L_x_311:
[----:B------:R-:W-:Y:S05]  /*2bc0*/  @!P1 BRA `(.L_x_310) ;  /* 0x0000000000509947 */ /* 0x000fea0003800000 */
[C---:B------:R-:W-:Y:S02]  /*2bd0*/  IMAD.IADD R15, R3.reuse, 0x1, R2 ;  /* 0x00000001030f7824 */ /* 0x040fe400078e0202 */
[----:B------:R-:W-:-:S07]  /*2be0*/  VIADD R14, R3, 0x200 ;  /* 0x00000200030e7836 */ /* 0x000fce0000000000 */
.L_x_314:
        /* <DEDUP_REMOVED lines=18> */
.L_x_310:
[----:B------:R-:W-:Y:S05]  /*2d10*/  BSYNC.RECONVERGENT B1 ;  /* 0x0000000000017941 */ /* 0x000fea0003800200 */
.L_x_308:
        /* <DEDUP_REMOVED lines=35> */
[----:B---3--:R-:W-:Y:S04]  /*2f50*/  LDS R0, [UR4+0xc] ;  /* 0x00000c04ff007984 */ /* 0x008fe80008000800 */
[----:B------:R-:W0:Y:S04]  /*2f60*/  LDS.128 R4, [UR4+0x10] ;  /* 0x00001004ff047984 */ /* 0x000e280008000c00 */
[----:B------:R-:W1:Y:S01]  /*2f70*/  LDS.64 R2, [UR4+0x20] ;  /* 0x00002004ff027984 */ /* 0x000e620008000a00 */
[----:B0-----:R-:W-:-:S04]  /*2f80*/  IADD3 R0, PT, PT, R4, R0, R9 ;  /* 0x0000000004007210 */ /* 0x001fc80007ffe009 */
[----:B------:R-:W-:-:S04]  /*2f90*/  IADD3 R0, PT, PT, R6, R0, R5 ;  /* 0x0000000006007210 */ /* 0x000fc80007ffe005 */
[----:B-1----:R-:W-:-:S05]  /*2fa0*/  IADD3 R0, PT, PT, R2, R0, R7 ;  /* 0x0000000002007210 */ /* 0x002fca0007ffe007 */
[----:B------:R-:W-:-:S07]  /*2fb0*/  IMAD.IADD R9, R0, 0x1, R3 ;  /* 0x0000000100097824 */ /* 0x000fce00078e0203 */
.L_x_284:
[----:B------:R-:W-:Y:S05]  /*2fc0*/  BSYNC.RECONVERGENT B0 ;  /* 0x0000000000007941 */ /* 0x000fea0003800200 */
.L_x_268:
[----:B------:R-:W-:Y:S05]  /*2fd0*/  @P0 EXIT ;  /* 0x000000000000094d */ /* 0x000fea0003800000 */
[----:B------:R-:W5:Y:S01]  /*2fe0*/  LDC.64 R2, c[0x0][0x388] ;  /* 0x0000e200ff027b82 */ /* 0x000f620000000a00 */
[----:B------:R-:W0:Y:S02]  /*2ff0*/  LDCU UR4, c[0x0][0x398] ;  /* 0x00007300ff0477ac */ /* 0x000e240008000800 */
[----:B01234-:R-:W-:-:S05]  /*3000*/  VIADD R9, R9, UR4 ;  /* 0x0000000409097c36 */ /* 0x01ffca0008000000 */
[----:B-----5:R-:W-:Y:S01]  /*3010*/  STG.E desc[UR6][R2.64], R9 ;  /* 0x0000000902007986 */ /* 0x020fe2000c101906 */
[----:B------:R-:W-:Y:S05]  /*3020*/  EXIT ;  /* 0x000000000000794d */ /* 0x000fea0003800000 */
.L_x_315:
        /* <DEDUP_REMOVED lines=13> */
.L_x_359:


//--------------------- .text._ZN3cub18CUB_300001_SM_10006detail11EmptyKernelIvEEvv --------------------------
	.section	.text._ZN3cub18CUB_300001_SM_10006detail11EmptyKernelIvEEvv,"ax",@progbits
	.align	128
        .global         _ZN3cub18CUB_300001_SM_10006detail11EmptyKernelIvEEvv
        .type           _ZN3cub18CUB_300001_SM_10006detail11EmptyKernelIvEEvv,@function
        .size           _ZN3cub18CUB_300001_SM_10006detail11EmptyKernelIvEEvv,(.L_x_360 - _ZN3cub18CUB_300001_SM_10006detail11EmptyKernelIvEEvv)
        .other          _ZN3cub18CUB_300001_SM_10006detail11EmptyKernelIvEEvv,@"STO_CUDA_ENTRY STV_DEFAULT"
_ZN3cub18CUB_300001_SM_10006detail11EmptyKernelIvEEvv:
.text._ZN3cub18CUB_300001_SM_10006detail11EmptyKernelIvEEvv:
[----:B------:R-:W-:Y:S01]  /*0000*/  LDC R1, c[0x0][0x37c] ;  /* 0x0000df00ff017b82 */ /* 0x000fe20000000800 */
[----:B------:R-:W-:Y:S05]  /*0010*/  EXIT ;  /* 0x000000000000794d */ /* 0x000fea0003800000 */
.L_x_316:
        /* <DEDUP_REMOVED lines=14> */
.L_x_360:


//--------------------- .text._Z21calculateBestDistancePfS_S_PiS0_S0_iii --------------------------
	.section	.text._Z21calculateBestDistancePfS_S_PiS0_S0_iii,"ax",@progbits
	.align	128
        .global         _Z21calculateBestDistancePfS_S_PiS0_S0_iii
        .type           _Z21calculateBestDistancePfS_S_PiS0_S0_iii,@function
        .size           _Z21calculateBestDistancePfS_S_PiS0_S0_iii,(.L_x_361 - _Z21calculateBestDistancePfS_S_PiS0_S0_iii)
        .other          _Z21calculateBestDistancePfS_S_PiS0_S0_iii,@"STO_CUDA_ENTRY STV_DEFAULT"
_Z21calculateBestDistancePfS_S_PiS0_S0_iii:
.text._Z21calculateBestDistancePfS_S_PiS0_S0_iii:
[----:B------:R-:W-:Y:S01]  /*0000*/  LDC R1, c[0x0][0x37c] ;  /* 0x0000df00ff017b82 */ /* 0x000fe20000000800 */
[----:B------:R-:W0:Y:S07]  /*0010*/  S2R R3, SR_TID.X ;  /* 0x0000000000037919 */ /* 0x000e2e0000002100 */
[----:B------:R-:W1:Y:S01]  /*0020*/  S2UR UR5, SR_CTAID.X ;  /* 0x00000000000579c3 */ /* 0x000e620000002500 */
[----:B------:R-:W1:Y:S01]  /*0030*/  LDCU UR4, c[0x0][0x360] ;  /* 0x00006c00ff0477ac */ /* 0x000e620008000800 */
[----:B------:R-:W2:Y:S01]  /*0040*/  LDCU UR6, c[0x0][0x3b0] ;  /* 0x00007600ff0677ac */ /* 0x000ea20008000800 */
[----:B-1----:R-:W-:-:S06]  /*0050*/  UIMAD UR5, UR5, UR4, URZ ;  /* 0x00000004050572a4 */ /* 0x002fcc000f8e02ff */
[----:B0-----:R-:W-:-:S04]  /*0060*/  IADD3 R3, PT, PT, R3, UR5, RZ ;  /* 0x0000000503037c10 */ /* 0x001fc8000fffe0ff */
[----:B--2---:R-:W-:-:S13]  /*0070*/  ISETP.GE.U32.AND P0, PT, R3, UR6, PT ;  /* 0x0000000603007c0c */ /* 0x004fda000bf06070 */
[----:B------:R-:W-:Y:S05]  /*0080*/  @P0 EXIT ;  /* 0x000000000000094d */ /* 0x000fea0003800000 */
[----:B------:R-:W0:Y:S01]  /*0090*/  LDCU UR4, c[0x0][0x3b4] ;  /* 0x00007680ff0477ac */ /* 0x000e220008000800 */
[----:B------:R-:W-:Y:S01]  /*00a0*/  MOV R0, 0xffffffff ;  /* 0xffffffff00007802 */ /* 0x000fe20000000f00 */
[----:B------:R-:W1:Y:S01]  /*00b0*/  LDCU.64 UR10, c[0x0][0x358] ;  /* 0x00006b00ff0a77ac */ /* 0x000e620008000a00 */
[----:B0-----:R-:W-:-:S04]  /*00c0*/  MOV R5, UR4 ;  /* 0x0000000400057c02 */ /* 0x001fc80008000f00 */
[----:B------:R-:W-:-:S13]  /*00d0*/  ISETP.GE.AND P0, PT, R5, 0x1, PT ;  /* 0x000000010500780c */ /* 0x000fda0003f06270 */
[----:B-1----:R-:W-:Y:S05]  /*00e0*/  @!P0 BRA `(.L_x_317) ;  /* 0x0000001000088947 */ /* 0x002fea0003800000 */
[----:B------:R-:W0:Y:S02]  /*00f0*/  LDCU UR4, c[0x0][0x3b8] ;  /* 0x00007700ff0477ac */ /* 0x000e240008000800 */
[----:B0-----:R-:W-:-:S09]  /*0100*/  UISETP.GE.AND UP0, UPT, UR4, 0x1, UPT ;  /* 0x000000010400788c */ /* 0x001fd2000bf06270 */
[----:B------:R-:W-:Y:S05]  /*0110*/  BRA.U !UP0, `(.L_x_318) ;  /* 0x0000000d08007547 */ /* 0x000fea000b800000 */
[----:B------:R-:W-:Y:S01]  /*0120*/  HFMA2 R6, -RZ, RZ, 0, 0 ;  /* 0x00000000ff067431 */ /* 0x000fe200000001ff */
[----:B------:R-:W-:Y:S02]  /*0130*/  SHF.L.U32 R2, R5, 0x3, RZ ;  /* 0x0000000305027819 */ /* 0x000fe400000006ff */
[----:B------:R-:W-:Y:S02]  /*0140*/  MOV R4, 0x7f7fffff ;  /* 0x7f7fffff00047802 */ /* 0x000fe40000000f00 */
[----:B------:R-:W-:-:S07]  /*0150*/  MOV R0, 0xffffffff ;  /* 0xffffffff00007802 */ /* 0x000fce0000000f00 */
.L_x_323:
[----:B------:R-:W0:Y:S01]  /*0160*/  LDCU UR4, c[0x0][0x3b8] ;  /* 0x00007700ff0477ac */ /* 0x000e220008000800 */
[----:B------:R-:W-:Y:S02]  /*0170*/  MOV R37, RZ ;  /* 0x000000ff00257202 */ /* 0x000fe40000000f00 */
[----:B------:R-:W-:Y:S01]  /*0180*/  MOV R5, RZ ;  /* 0x000000ff00057202 */ /* 0x000fe20000000f00 */
[----:B0-----:R-:W-:-:S09]  /*0190*/  UISETP.GE.U32.AND UP0, UPT, UR4, 0x8, UPT ;  /* 0x000000080400788c */ /* 0x001fd2000bf06070 */
[----:B------:R-:W-:Y:S05]  /*01a0*/  BRA.U !UP0, `(.L_x_319) ;  /* 0x0000000508787547 */ /* 0x000fea000b800000 */
[----:B------:R-:W0:Y:S01]  /*01b0*/  S2R R9, SR_TID.X ;  /* 0x0000000000097919 */ /* 0x000e220000002100 */
[----:B------:R-:W1:Y:S01]  /*01c0*/  LDC R18, c[0x0][0x3b0] ;  /* 0x0000ec00ff127b82 */ /* 0x000e620000000800 */
[----:B------:R-:W2:Y:S01]  /*01d0*/  LDCU UR4, c[0x0][0x3b8] ;  /* 0x00007700ff0477ac */ /* 0x000ea20008000800 */
[----:B------:R-:W-:Y:S02]  /*01e0*/  MOV R37, RZ ;  /* 0x000000ff00257202 */ /* 0x000fe40000000f00 */
[----:B------:R-:W-:-:S04]  /*01f0*/  MOV R14, R3 ;  /* 0x00000003000e7202 */ /* 0x000fc80000000f00 */
[----:B------:R-:W3:Y:S08]  /*0200*/  LDC R33, c[0x0][0x3b4] ;  /* 0x0000ed00ff217b82 */ /* 0x000ef00000000800 */
[----:B------:R-:W4:Y:S01]  /*0210*/  LDC.64 R16, c[0x0][0x388] ;  /* 0x0000e200ff107b82 */ /* 0x000f220000000a00 */
[----:B--2---:R-:W-:-:S04]  /*0220*/  ULOP3.LUT UR4, UR4, 0x7ffffff8, URZ, 0xc0, !UPT ;  /* 0x7ffffff804047892 */ /* 0x004fc8000f8ec0ff */
[----:B------:R-:W-:Y:S01]  /*0230*/  UIADD3 UR4, UPT, UPT, -UR4, URZ, URZ ;  /* 0x000000ff04047290 */ /* 0x000fe2000fffe1ff */
[CC--:B-1----:R-:W-:Y:S01]  /*0240*/  LEA R8, R18.reuse, R3.reuse, 0x1 ;  /* 0x0000000312087211 */ /* 0x0c2fe200078e08ff */
[C-C-:B------:R-:W-:Y:S01]  /*0250*/  IMAD R5, R18.reuse, 0x3, R3.reuse ;  /* 0x0000000312057824 */ /* 0x140fe200078e0203 */
[C---:B------:R-:W-:Y:S01]  /*0260*/  LEA R10, R18.reuse, R3, 0x2 ;  /* 0x00000003120a7211 */ /* 0x040fe200078e10ff */
[C-C-:B------:R-:W-:Y:S02]  /*0270*/  IMAD R11, R18.reuse, 0x5, R3.reuse ;  /* 0x00000005120b7824 */ /* 0x140fe400078e0203 */
[C---:B------:R-:W-:Y:S01]  /*0280*/  IMAD R12, R18.reuse, 0x6, R3 ;  /* 0x00000006120c7824 */ /* 0x040fe200078e0203 */
[C---:B0-----:R-:W-:Y:S01]  /*0290*/  IADD3 R9, PT, PT, R18.reuse, UR5, R9 ;  /* 0x0000000512097c10 */ /* 0x041fe2000fffe009 */
[----:B------:R-:W-:Y:S01]  /*02a0*/  IMAD R13, R18, 0x7, R3 ;  /* 0x00000007120d7824 */ /* 0x000fe200078e0203 */
[----:B---3--:R-:W-:Y:S01]  /*02b0*/  IADD3 R7, PT, PT, R6, R33, RZ ;  /* 0x0000002106077210 */ /* 0x008fe20007ffe0ff */
[C-C-:B------:R-:W-:Y:S01]  /*02c0*/  IMAD R25, R33.reuse, 0x3, R6.reuse ;  /* 0x0000000321197824 */ /* 0x140fe200078e0206 */
[CC--:B------:R-:W-:Y:S01]  /*02d0*/  LEA R15, R33.reuse, R6.reuse, 0x1 ;  /* 0x00000006210f7211 */ /* 0x0c0fe200078e08ff */
[C-C-:B------:R-:W-:Y:S01]  /*02e0*/  IMAD R29, R33.reuse, 0x5, R6.reuse ;  /* 0x00000005211d7824 */ /* 0x140fe200078e0206 */
[C---:B------:R-:W-:Y:S01]  /*02f0*/  LEA R27, R33.reuse, R6, 0x2 ;  /* 0x00000006211b7211 */ /* 0x040fe200078e10ff */
[----:B------:R-:W-:-:S02]  /*0300*/  IMAD R31, R33, 0x6, R6 ;  /* 0x00000006211f7824 */ /* 0x000fc400078e0206 */
[----:B------:R-:W-:Y:S02]  /*0310*/  IMAD R33, R33, 0x7, R6 ;  /* 0x0000000721217824 */ /* 0x000fe400078e0206 */
[----:B----4-:R-:W-:-:S07]  /*0320*/  IMAD.WIDE.U32 R18, R6, 0x4, R16 ;  /* 0x0000000406127825 */ /* 0x010fce00078e0010 */
.L_x_320:
[----:B------:R-:W0:Y:S01]  /*0330*/  LDC.64 R22, c[0x0][0x380] ;  /* 0x0000e000ff167b82 */ /* 0x000e220000000a00 */
[----:B------:R-:W2:Y:S01]  /*0340*/  LDG.E R21, desc[UR10][R18.64] ;  /* 0x0000000a12157981 */ /* 0x000ea2000c1e1900 */
[----:B0-----:R-:W-:-:S05]  /*0350*/  IMAD.WIDE.U32 R34, R14, 0x4, R22 ;  /* 0x000000040e227825 */ /* 0x001fca00078e0016 */
[----:B------:R0:W2:Y:S02]  /*0360*/  LDG.E R20, desc[UR10][R34.64] ;  /* 0x0000000a22147981 */ /* 0x0000a4000c1e1900 */
[----:B0-----:R-:W-:-:S05]  /*0370*/  IMAD.WIDE.U32 R34, R7, 0x4, R16 ;  /* 0x0000000407227825 */ /* 0x001fca00078e0010 */
[----:B------:R0:W3:Y:S02]  /*0380*/  LDG.E R24, desc[UR10][R34.64] ;  /* 0x0000000a22187981 */ /* 0x0000e4000c1e1900 */
[----:B0-----:R-:W-:-:S06]  /*0390*/  IMAD.WIDE.U32 R34, R8, 0x4, R22 ;  /* 0x0000000408227825 */ /* 0x001fcc00078e0016 */
[----:B------:R-:W4:Y:S01]  /*03a0*/  LDG.E R35, desc[UR10][R34.64] ;  /* 0x0000000a22237981 */ /* 0x000f22000c1e1900 */
[----:B--2---:R-:W-:Y:S01]  /*03b0*/  FADD R28, R20, -R21 ;  /* 0x80000015141c7221 */ /* 0x004fe20000000000 */
[----:B------:R-:W-:-:S04]  /*03c0*/  IMAD.WIDE.U32 R20, R15, 0x4, R16 ;  /* 0x000000040f147825 */ /* 0x000fc800078e0010 */
[----:B------:R-:W-:Y:S01]  /*03d0*/  FFMA R28, R28, R28, R37 ;  /* 0x0000001c1c1c7223 */ /* 0x000fe20000000025 */
[----:B------:R0:W4:Y:S01]  /*03e0*/  LDG.E R26, desc[UR10][R20.64] ;  /* 0x0000000a141a7981 */ /* 0x000122000c1e1900 */
[----:B------:R-:W-:-:S05]  /*03f0*/  IMAD.WIDE.U32 R36, R25, 0x4, R16 ;  /* 0x0000000419247825 */ /* 0x000fca00078e0010 */
[----:B------:R1:W2:Y:S01]  /*0400*/  LDG.E R30, desc[UR10][R36.64] ;  /* 0x0000000a241e7981 */ /* 0x0002a2000c1e1900 */
[----:B0-----:R-:W-:-:S05]  /*0410*/  IMAD.WIDE.U32 R20, R9, 0x4, R22 ;  /* 0x0000000409147825 */ /* 0x001fca00078e0016 */
[----:B------:R0:W3:Y:S01]  /*0420*/  LDG.E R32, desc[UR10][R20.64] ;  /* 0x0000000a14207981 */ /* 0x0000e2000c1e1900 */
[----:B-1----:R-:W-:-:S06]  /*0430*/  IMAD.WIDE.U32 R36, R5, 0x4, R22 ;  /* 0x0000000405247825 */ /* 0x002fcc00078e0016 */
[----:B------:R-:W2:Y:S01]  /*0440*/  LDG.E R37, desc[UR10][R36.64] ;  /* 0x0000000a24257981 */ /* 0x000ea2000c1e1900 */
[----:B0-----:R-:W-:-:S04]  /*0450*/  IMAD.WIDE.U32 R20, R29, 0x4, R16 ;  /* 0x000000041d147825 */ /* 0x001fc800078e0010 */
[----:B----4-:R-:W-:Y:S01]  /*0460*/  FADD R26, R35, -R26 ;  /* 0x8000001a231a7221 */ /* 0x010fe20000000000 */
[----:B------:R-:W-:-:S04]  /*0470*/  IMAD.WIDE.U32 R34, R27, 0x4, R16 ;  /* 0x000000041b227825 */ /* 0x000fc800078e0010 */
[----:B---3--:R-:W-:-:S04]  /*0480*/  FADD R24, R32, -R24 ;  /* 0x8000001820187221 */ /* 0x008fc80000000000 */
[----:B------:R-:W-:Y:S02]  /*0490*/  FFMA R28, R24, R24, R28 ;  /* 0x00000018181c7223 */ /* 0x000fe4000000001c */
[----:B------:R0:W3:Y:S01]  /*04a0*/  LDG.E R24, desc[UR10][R34.64] ;  /* 0x0000000a22187981 */ /* 0x0000e2000c1e1900 */
[----:B--2---:R-:W-:Y:S01]  /*04b0*/  FADD R32, R37, -R30 ;  /* 0x8000001e25207221 */ /* 0x004fe20000000000 */
[----:B------:R-:W-:Y:S02]  /*04c0*/  FFMA R30, R26, R26, R28 ;  /* 0x0000001a1a1e7223 */ /* 0x000fe4000000001c */
[----:B------:R1:W2:Y:S01]  /*04d0*/  LDG.E R28, desc[UR10][R20.64] ;  /* 0x0000000a141c7981 */ /* 0x0002a2000c1e1900 */
[----:B------:R-:W-:-:S04]  /*04e0*/  IMAD.WIDE.U32 R36, R11, 0x4, R22 ;  /* 0x000000040b247825 */ /* 0x000fc800078e0016 */
[----:B0-----:R-:W-:Y:S02]  /*04f0*/  IMAD.WIDE.U32 R34, R10, 0x4, R22 ;  /* 0x000000040a227825 */ /* 0x001fe400078e0016 */
[----:B------:R-:W2:Y:S02]  /*0500*/  LDG.E R37, desc[UR10][R36.64] ;  /* 0x0000000a24257981 */ /* 0x000ea4000c1e1900 */
[----:B-1----:R-:W-:Y:S02]  /*0510*/  IMAD.WIDE.U32 R20, R31, 0x4, R16 ;  /* 0x000000041f147825 */ /* 0x002fe400078e0010 */
[----:B------:R-:W3:Y:S04]  /*0520*/  LDG.E R35, desc[UR10][R34.64] ;  /* 0x0000000a22237981 */ /* 0x000ee8000c1e1900 */
[----:B------:R0:W4:Y:S01]  /*0530*/  LDG.E R26, desc[UR10][R20.64] ;  /* 0x0000000a141a7981 */ /* 0x000122000c1e1900 */
[----:B------:R-:W-:Y:S01]  /*0540*/  FFMA R30, R32, R32, R30 ;  /* 0x00000020201e7223 */ /* 0x000fe2000000001e */
[----:B0-----:R-:W-:-:S04]  /*0550*/  IMAD.WIDE.U32 R20, R12, 0x4, R22 ;  /* 0x000000040c147825 */ /* 0x001fc800078e0016 */
[----:B------:R-:W-:Y:S01]  /*0560*/  IMAD.WIDE.U32 R22, R13, 0x4, R22 ;  /* 0x000000040d167825 */ /* 0x000fe200078e0016 */
[----:B------:R0:W4:Y:S05]  /*0570*/  LDG.E R32, desc[UR10][R20.64] ;  /* 0x0000000a14207981 */ /* 0x00012a000c1e1900 */
[----:B------:R1:W5:Y:S01]  /*0580*/  LDG.E R22, desc[UR10][R22.64] ;  /* 0x0000000a16167981 */ /* 0x000362000c1e1900 */
[----:B0-----:R-:W-:-:S05]  /*0590*/  IMAD.WIDE.U32 R20, R33, 0x4, R16 ;  /* 0x0000000421147825 */ /* 0x001fca00078e0010 */
[----:B------:R-:W5:Y:S01]  /*05a0*/  LDG.E R34, desc[UR10][R20.64] ;  /* 0x0000000a14227981 */ /* 0x000f62000c1e1900 */
[----:B-1----:R-:W0:Y:S01]  /*05b0*/  LDC R23, c[0x0][0x3b0] ;  /* 0x0000ec00ff177b82 */ /* 0x002e220000000800 */
[----:B------:R-:W-:-:S04]  /*05c0*/  UIADD3 UR4, UPT, UPT, UR4, 0x8, URZ ;  /* 0x0000000804047890 */ /* 0x000fc8000fffe0ff */
[----:B------:R-:W-:Y:S01]  /*05d0*/  UISETP.NE.AND UP0, UPT, UR4, URZ, UPT ;  /* 0x000000ff0400728c */ /* 0x000fe2000bf05270 */
[C---:B------:R-:W-:Y:S01]  /*05e0*/  IADD3 R7, PT, PT, R2.reuse, R7, RZ ;  /* 0x0000000702077210 */ /* 0x040fe20007ffe0ff */
[C---:B------:R-:W-:Y:S01]  /*05f0*/  IMAD.WIDE.U32 R18, R2.reuse, 0x4, R18 ;  /* 0x0000000402127825 */ /* 0x040fe200078e0012 */
[C---:B------:R-:W-:Y:S02]  /*0600*/  IADD3 R15, PT, PT, R2.reuse, R15, RZ ;  /* 0x0000000f020f7210 */ /* 0x040fe40007ffe0ff */
[C---:B------:R-:W-:Y:S02]  /*0610*/  IADD3 R25, PT, PT, R2.reuse, R25, RZ ;  /* 0x0000001902197210 */ /* 0x040fe40007ffe0ff */
[C---:B------:R-:W-:Y:S02]  /*0620*/  IADD3 R27, PT, PT, R2.reuse, R27, RZ ;  /* 0x0000001b021b7210 */ /* 0x040fe40007ffe0ff */
[C---:B------:R-:W-:Y:S02]  /*0630*/  IADD3 R29, PT, PT, R2.reuse, R29, RZ ;  /* 0x0000001d021d7210 */ /* 0x040fe40007ffe0ff */
[----:B------:R-:W-:-:S02]  /*0640*/  IADD3 R31, PT, PT, R2, R31, RZ ;  /* 0x0000001f021f7210 */ /* 0x000fc40007ffe0ff */
[----:B------:R-:W-:Y:S02]  /*0650*/  IADD3 R33, PT, PT, R2, R33, RZ ;  /* 0x0000002102217210 */ /* 0x000fe40007ffe0ff */
[C---:B0-----:R-:W-:Y:S02]  /*0660*/  LEA R9, R23.reuse, R9, 0x3 ;  /* 0x0000000917097211 */ /* 0x041fe400078e18ff */
[C---:B------:R-:W-:Y:S02]  /*0670*/  LEA R8, R23.reuse, R8, 0x3 ;  /* 0x0000000817087211 */ /* 0x040fe400078e18ff */
[C---:B------:R-:W-:Y:S02]  /*0680*/  LEA R5, R23.reuse, R5, 0x3 ;  /* 0x0000000517057211 */ /* 0x040fe400078e18ff */
[C---:B------:R-:W-:Y:S02]  /*0690*/  LEA R10, R23.reuse, R10, 0x3 ;  /* 0x0000000a170a7211 */ /* 0x040fe400078e18ff */
[----:B------:R-:W-:-:S02]  /*06a0*/  LEA R11, R23, R11, 0x3 ;  /* 0x0000000b170b7211 */ /* 0x000fc400078e18ff */
[C---:B------:R-:W-:Y:S02]  /*06b0*/  LEA R12, R23.reuse, R12, 0x3 ;  /* 0x0000000c170c7211 */ /* 0x040fe400078e18ff */
[C---:B------:R-:W-:Y:S02]  /*06c0*/  LEA R13, R23.reuse, R13, 0x3 ;  /* 0x0000000d170d7211 */ /* 0x040fe400078e18ff */
[----:B------:R-:W-:Y:S01]  /*06d0*/  LEA R14, R23, R14, 0x3 ;  /* 0x0000000e170e7211 */ /* 0x000fe200078e18ff */
[----:B---3--:R-:W-:Y:S01]  /*06e0*/  FADD R24, R35, -R24 ;  /* 0x8000001823187221 */ /* 0x008fe20000000000 */
[----:B--2---:R-:W-:-:S03]  /*06f0*/  FADD R35, R37, -R28 ;  /* 0x8000001c25237221 */ /* 0x004fc60000000000 */
[----:B------:R-:W-:-:S04]  /*0700*/  FFMA R30, R24, R24, R30 ;  /* 0x00000018181e7223 */ /* 0x000fc8000000001e */
[----:B------:R-:W-:Y:S01]  /*0710*/  FFMA R30, R35, R35, R30 ;  /* 0x00000023231e7223 */ /* 0x000fe2000000001e */
[----:B----4-:R-:W-:-:S04]  /*0720*/  FADD R35, R32, -R26 ;  /* 0x8000001a20237221 */ /* 0x010fc80000000000 */
[----:B------:R-:W-:Y:S01]  /*0730*/  FFMA R30, R35, R35, R30 ;  /* 0x00000023231e7223 */ /* 0x000fe2000000001e */
[----:B-----5:R-:W-:-:S04]  /*0740*/  FADD R37, R22, -R34 ;  /* 0x8000002216257221 */ /* 0x020fc80000000000 */
[----:B------:R-:W-:Y:S01]  /*0750*/  FFMA R37, R37, R37, R30 ;  /* 0x0000002525257223 */ /* 0x000fe2000000001e */
[----:B------:R-:W-:Y:S06]  /*0760*/  BRA.U UP0, `(.L_x_320) ;  /* 0xfffffff900f07547 */ /* 0x000fec000b83ffff */
[----:B------:R-:W0:Y:S02]  /*0770*/  LDC R5, c[0x0][0x3b8] ;  /* 0x0000ee00ff057b82 */ /* 0x000e240000000800 */
[----:B0-----:R-:W-:-:S07]  /*0780*/  LOP3.LUT R5, R5, 0x7ffffff8, RZ, 0xc0, !PT ;  /* 0x7ffffff805057812 */ /* 0x001fce00078ec0ff */
.L_x_319:
[----:B------:R-:W0:Y:S02]  /*0790*/  LDC R7, c[0x0][0x3b8] ;  /* 0x0000ee00ff077b82 */ /* 0x000e240000000800 */
[----:B0-----:R-:W-:-:S04]  /*07a0*/  LOP3.LUT R8, R7, 0x7, RZ, 0xc0, !PT ;  /* 0x0000000707087812 */ /* 0x001fc800078ec0ff */
[----:B------:R-:W-:-:S13]  /*07b0*/  ISETP.NE.AND P0, PT, R8, RZ, PT ;  /* 0x000000ff0800720c */ /* 0x000fda0003f05270 */
[----:B------:R-:W-:Y:S05]  /*07c0*/  @!P0 BRA `(.L_x_321) ;  /* 0x0000000400308947 */ /* 0x000fea0003800000 */
[----:B------:R-:W-:Y:S02]  /*07d0*/  IADD3 R8, PT, PT, R8, -0x1, RZ ;  /* 0xffffffff08087810 */ /* 0x000fe40007ffe0ff */
[----:B------:R-:W-:Y:S02]  /*07e0*/  LOP3.LUT R7, R7, 0x3, RZ, 0xc0, !PT ;  /* 0x0000000307077812 */ /* 0x000fe400078ec0ff */
[----:B------:R-:W-:Y:S02]  /*07f0*/  ISETP.GE.U32.AND P0, PT, R8, 0x3, PT ;  /* 0x000000030800780c */ /* 0x000fe40003f06070 */
[----:B------:R-:W-:-:S11]  /*0800*/  ISETP.NE.AND P1, PT, R7, RZ, PT ;  /* 0x000000ff0700720c */ /* 0x000fd60003f25270 */
[----:B------:R-:W-:Y:S05]  /*0810*/  @!P0 BRA `(.L_x_322) ;  /* 0x0000000000908947 */ /* 0x000fea0003800000 */
[----:B------:R-:W0:Y:S01]  /*0820*/  LDCU.64 UR6, c[0x0][0x3b0] ;  /* 0x00007600ff0677ac */ /* 0x000e220008000a00 */
[----:B------:R-:W1:Y:S08]  /*0830*/  LDC.64 R10, c[0x0][0x380] ;  /* 0x0000e000ff0a7b82 */ /* 0x000e700000000a00 */
[----:B------:R-:W2:Y:S01]  /*0840*/  LDC.64 R8, c[0x0][0x388] ;  /* 0x0000e200ff087b82 */ /* 0x000ea20000000a00 */
[----:B0-----:R-:W-:-:S02]  /*0850*/  IMAD R21, R5, UR6, R3 ;  /* 0x0000000605157c24 */ /* 0x001fc4000f8e0203 */
[----:B------:R-:W-:-:S03]  /*0860*/  IMAD R17, R5, UR7, R6 ;  /* 0x0000000705117c24 */ /* 0x000fc6000f8e0206 */
[----:B------:R-:W-:Y:S02]  /*0870*/  IADD3 R19, PT, PT, R21, UR6, RZ ;  /* 0x0000000615137c10 */ /* 0x000fe4000fffe0ff */
[----:B------:R-:W-:Y:S01]  /*0880*/  IADD3 R23, PT, PT, R17, UR7, RZ ;  /* 0x0000000711177c10 */ /* 0x000fe2000fffe0ff */
[----:B-1----:R-:W-:-:S04]  /*0890*/  IMAD.WIDE.U32 R20, R21, 0x4, R10 ;  /* 0x0000000415147825 */ /* 0x002fc800078e000a */
[C---:B------:R-:W-:Y:S01]  /*08a0*/  IMAD.WIDE.U32 R14, R19.reuse, 0x4, R10 ;  /* 0x00000004130e7825 */ /* 0x040fe200078e000a */
[----:B------:R-:W-:Y:S01]  /*08b0*/  IADD3 R19, PT, PT, R19, UR6, RZ ;  /* 0x0000000613137c10 */ /* 0x000fe2000fffe0ff */
[----:B------:R-:W3:Y:S02]  /*08c0*/  LDG.E R20, desc[UR10][R20.64] ;  /* 0x0000000a14147981 */ /* 0x000ee4000c1e1900 */
[--C-:B--2---:R-:W-:Y:S01]  /*08d0*/  IMAD.WIDE.U32 R16, R17, 0x4, R8.reuse ;  /* 0x0000000411107825 */ /* 0x104fe200078e0008 */
[C---:B------:R-:W-:Y:S01]  /*08e0*/  IADD3 R25, PT, PT, R23.reuse, UR7, RZ ;  /* 0x0000000717197c10 */ /* 0x040fe2000fffe0ff */
[----:B------:R-:W2:Y:S02]  /*08f0*/  LDG.E R14, desc[UR10][R14.64] ;  /* 0x0000000a0e0e7981 */ /* 0x000ea4000c1e1900 */
[----:B------:R-:W-:Y:S01]  /*0900*/  IMAD.WIDE.U32 R12, R23, 0x4, R8 ;  /* 0x00000004170c7825 */ /* 0x000fe200078e0008 */
[C---:B------:R-:W-:Y:S01]  /*0910*/  IADD3 R27, PT, PT, R19.reuse, UR6, RZ ;  /* 0x00000006131b7c10 */ /* 0x040fe2000fffe0ff */
[----:B------:R-:W3:Y:S02]  /*0920*/  LDG.E R17, desc[UR10][R16.64] ;  /* 0x0000000a10117981 */ /* 0x000ee4000c1e1900 */
[----:B------:R-:W-:-:S02]  /*0930*/  IMAD.WIDE.U32 R22, R19, 0x4, R10 ;  /* 0x0000000413167825 */ /* 0x000fc400078e000a */
[----:B------:R-:W2:Y:S02]  /*0940*/  LDG.E R13, desc[UR10][R12.64] ;  /* 0x0000000a0c0d7981 */ /* 0x000ea4000c1e1900 */
[C---:B------:R-:W-:Y:S01]  /*0950*/  IMAD.WIDE.U32 R18, R25.reuse, 0x4, R8 ;  /* 0x0000000419127825 */ /* 0x040fe200078e0008 */
[----:B------:R-:W-:Y:S01]  /*0960*/  IADD3 R25, PT, PT, R25, UR7, RZ ;  /* 0x0000000719197c10 */ /* 0x000fe2000fffe0ff */
[----:B------:R-:W4:Y:S02]  /*0970*/  LDG.E R22, desc[UR10][R22.64] ;  /* 0x0000000a16167981 */ /* 0x000f24000c1e1900 */
[----:B------:R-:W-:Y:S02]  /*0980*/  IMAD.WIDE.U32 R10, R27, 0x4, R10 ;  /* 0x000000041b0a7825 */ /* 0x000fe400078e000a */
[----:B------:R-:W4:Y:S02]  /*0990*/  LDG.E R19, desc[UR10][R18.64] ;  /* 0x0000000a12137981 */ /* 0x000f24000c1e1900 */
[----:B------:R-:W-:-:S02]  /*09a0*/  IMAD.WIDE.U32 R8, R25, 0x4, R8 ;  /* 0x0000000419087825 */ /* 0x000fc400078e0008 */
[----:B------:R-:W5:Y:S04]  /*09b0*/  LDG.E R10, desc[UR10][R10.64] ;  /* 0x0000000a0a0a7981 */ /* 0x000f68000c1e1900 */
[----:B------:R-:W5:Y:S01]  /*09c0*/  LDG.E R9, desc[UR10][R8.64] ;  /* 0x0000000a08097981 */ /* 0x000f62000c1e1900 */
[----:B------:R-:W-:Y:S01]  /*09d0*/  IADD3 R5, PT, PT, R5, 0x4, RZ ;  /* 0x0000000405057810 */ /* 0x000fe20007ffe0ff */
[----:B---3--:R-:W-:-:S04]  /*09e0*/  FADD R20, R20, -R17 ;  /* 0x8000001114147221 */ /* 0x008fc80000000000 */
[----:B------:R-:W-:Y:S01]  /*09f0*/  FFMA R20, R20, R20, R37 ;  /* 0x0000001414147223 */ /* 0x000fe20000000025 */
[----:B--2---:R-:W-:-:S04]  /*0a00*/  FADD R13, R14, -R13 ;  /* 0x8000000d0e0d7221 */ /* 0x004fc80000000000 */
[----:B------:R-:W-:Y:S01]  /*0a10*/  FFMA R20, R13, R13, R20 ;  /* 0x0000000d0d147223 */ /* 0x000fe20000000014 */
[----:B----4-:R-:W-:-:S04]  /*0a20*/  FADD R13, R22, -R19 ;  /* 0x80000013160d7221 */ /* 0x010fc80000000000 */
[----:B------:R-:W-:Y:S01]  /*0a30*/  FFMA R20, R13, R13, R20 ;  /* 0x0000000d0d147223 */ /* 0x000fe20000000014 */
[----:B-----5:R-:W-:-:S04]  /*0a40*/  FADD R37, R10, -R9 ;  /* 0x800000090a257221 */ /* 0x020fc80000000000 */
[----:B------:R-:W-:-:S07]  /*0a50*/  FFMA R37, R37, R37, R20 ;  /* 0x0000002525257223 */ /* 0x000fce0000000014 */
.L_x_322:
[----:B------:R-:W-:Y:S05]  /*0a60*/  @!P1 BRA `(.L_x_321) ;  /* 0x0000000000889947 */ /* 0x000fea0003800000 */
[----:B------:R-:W0:Y:S01]  /*0a70*/  LDC R8, c[0x0][0x3b8] ;  /* 0x0000ee00ff087b82 */ /* 0x000e220000000800 */
[----:B------:R-:W-:-:S07]  /*0a80*/  ISETP.NE.AND P0, PT, R7, 0x1, PT ;  /* 0x000000010700780c */ /* 0x000fce0003f05270 */
[----:B------:R-:W1:Y:S08]  /*0a90*/  LDC.64 R16, c[0x0][0x380] ;  /* 0x0000e000ff107b82 */ /* 0x000e700000000a00 */
[----:B------:R-:W2:Y:S01]  /*0aa0*/  @P0 LDC.64 R20, c[0x0][0x3b0] ;  /* 0x0000ec00ff140b82 */ /* 0x000ea20000000a00 */
[----:B0-----:R-:W-:-:S07]  /*0ab0*/  LOP3.LUT P1, RZ, R8, 0x1, RZ, 0xc0, !PT ;  /* 0x0000000108ff7812 */ /* 0x001fce000782c0ff */
[----:B------:R-:W0:Y:S08]  /*0ac0*/  LDC.64 R14, c[0x0][0x388] ;  /* 0x0000e200ff0e7b82 */ /* 0x000e300000000a00 */
[----:B------:R-:W3:Y:S01]  /*0ad0*/  LDC.64 R10, c[0x0][0x380] ;  /* 0x0000e000ff0a7b82 */ /* 0x000ee20000000a00 */
[----:B--2---:R-:W-:-:S07]  /*0ae0*/  @P0 IMAD R7, R5, R20, R3 ;  /* 0x0000001405070224 */ /* 0x004fce00078e0203 */
[----:B------:R-:W2:Y:S01]  /*0af0*/  @P1 LDC.64 R12, c[0x0][0x3b0] ;  /* 0x0000ec00ff0c1b82 */ /* 0x000ea20000000a00 */
[CC--:B------:R-:W-:Y:S01]  /*0b00*/  @P0 IMAD R22, R5.reuse, R21.reuse, R6 ;  /* 0x0000001505160224 */ /* 0x0c0fe200078e0206 */
[----:B------:R-:W-:Y:S01]  /*0b10*/  @P0 IADD3 R5, PT, PT, R5, 0x2, RZ ;  /* 0x0000000205050810 */ /* 0x000fe20007ffe0ff */
[C---:B-1----:R-:W-:Y:S01]  /*0b20*/  @P0 IMAD.WIDE.U32 R18, R7.reuse, 0x4, R16 ;  /* 0x0000000407120825 */ /* 0x042fe200078e0010 */
[----:B------:R-:W-:Y:S02]  /*0b30*/  @P0 IADD3 R7, PT, PT, R7, R20, RZ ;  /* 0x0000001407070210 */ /* 0x000fe40007ffe0ff */
[C---:B------:R-:W-:Y:S02]  /*0b40*/  @P0 IADD3 R23, PT, PT, R22.reuse, R21, RZ ;  /* 0x0000001516170210 */ /* 0x040fe40007ffe0ff */
[----:B------:R-:W1:Y:S01]  /*0b50*/  LDC.64 R8, c[0x0][0x388] ;  /* 0x0000e200ff087b82 */ /* 0x000e620000000a00 */
[----:B0-----:R-:W-:Y:S01]  /*0b60*/  @P0 IMAD.WIDE.U32 R20, R22, 0x4, R14 ;  /* 0x0000000416140825 */ /* 0x001fe200078e000e */
[----:B------:R-:W4:Y:S03]  /*0b70*/  @P0 LDG.E R18, desc[UR10][R18.64] ;  /* 0x0000000a12120981 */ /* 0x000f26000c1e1900 */
[----:B------:R-:W-:-:S02]  /*0b80*/  @P0 IMAD.WIDE.U32 R16, R7, 0x4, R16 ;  /* 0x0000000407100825 */ /* 0x000fc400078e0010 */
[----:B------:R-:W4:Y:S02]  /*0b90*/  @P0 LDG.E R21, desc[UR10][R20.64] ;  /* 0x0000000a14150981 */ /* 0x000f24000c1e1900 */
[----:B------:R-:W-:Y:S02]  /*0ba0*/  @P0 IMAD.WIDE.U32 R14, R23, 0x4, R14 ;  /* 0x00000004170e0825 */ /* 0x000fe400078e000e */
[----:B------:R-:W5:Y:S04]  /*0bb0*/  @P0 LDG.E R16, desc[UR10][R16.64] ;  /* 0x0000000a10100981 */ /* 0x000f68000c1e1900 */
[----:B------:R-:W5:Y:S01]  /*0bc0*/  @P0 LDG.E R15, desc[UR10][R14.64] ;  /* 0x0000000a0e0f0981 */ /* 0x000f62000c1e1900 */
[C---:B--2---:R-:W-:Y:S02]  /*0bd0*/  @P1 IMAD R7, R5.reuse, R12, R3 ;  /* 0x0000000c05071224 */ /* 0x044fe400078e0203 */
[----:B------:R-:W-:-:S02]  /*0be0*/  @P1 IMAD R13, R5, R13, R6 ;  /* 0x0000000d050d1224 */ /* 0x000fc400078e0206 */
[----:B---3--:R-:W-:-:S04]  /*0bf0*/  @P1 IMAD.WIDE.U32 R10, R7, 0x4, R10 ;  /* 0x00000004070a1825 */ /* 0x008fc800078e000a */
[----:B-1----:R-:W-:Y:S02]  /*0c00*/  @P1 IMAD.WIDE.U32 R8, R13, 0x4, R8 ;  /* 0x000000040d081825 */ /* 0x002fe400078e0008 */
[----:B------:R-:W2:Y:S04]  /*0c10*/  @P1 LDG.E R10, desc[UR10][R10.64] ;  /* 0x0000000a0a0a1981 */ /* 0x000ea8000c1e1900 */
[----:B------:R-:W2:Y:S01]  /*0c20*/  @P1 LDG.E R9, desc[UR10][R8.64] ;  /* 0x0000000a08091981 */ /* 0x000ea2000c1e1900 */
[----:B----4-:R-:W-:-:S04]  /*0c30*/  @P0 FADD R18, R18, -R21 ;  /* 0x8000001512120221 */ /* 0x010fc80000000000 */
[----:B------:R-:W-:Y:S01]  /*0c40*/  @P0 FFMA R18, R18, R18, R37 ;  /* 0x0000001212120223 */ /* 0x000fe20000000025 */
[----:B-----5:R-:W-:-:S04]  /*0c50*/  @P0 FADD R5, R16, -R15 ;  /* 0x8000000f10050221 */ /* 0x020fc80000000000 */
[----:B------:R-:W-:Y:S01]  /*0c60*/  @P0 FFMA R37, R5, R5, R18 ;  /* 0x0000000505250223 */ /* 0x000fe20000000012 */
[----:B--2---:R-:W-:-:S04]  /*0c70*/  @P1 FADD R12, R10, -R9 ;  /* 0x800000090a0c1221 */ /* 0x004fc80000000000 */
[----:B------:R-:W-:-:S07]  /*0c80*/  @P1 FFMA R37, R12, R12, R37 ;  /* 0x0000000c0c251223 */ /* 0x000fce0000000025 */
.L_x_321:
[----:B------:R-:W0:Y:S01]  /*0c90*/  LDC R5, c[0x0][0x3b4] ;  /* 0x0000ed00ff057b82 */ /* 0x000e220000000800 */
[----:B------:R-:W-:Y:S02]  /*0ca0*/  IADD3 R8, PT, PT, R6, 0x1, RZ ;  /* 0x0000000106087810 */ /* 0x000fe40007ffe0ff */
[----:B------:R-:W-:-:S04]  /*0cb0*/  FSETP.GEU.AND P0, PT, R37, R4, PT ;  /* 0x000000042500720b */ /* 0x000fc80003f0e000 */
[----:B------:R-:W-:Y:S02]  /*0cc0*/  FSEL R4, R37, R4, !P0 ;  /* 0x0000000425047208 */ /* 0x000fe40004000000 */
[----:B------:R-:W-:Y:S02]  /*0cd0*/  SEL R0, R6, R0, !P0 ;  /* 0x0000000006007207 */ /* 0x000fe40004000000 */
[----:B0-----:R-:W-:-:S13]  /*0ce0*/  ISETP.NE.AND P1, PT, R8, R5, PT ;  /* 0x000000050800720c */ /* 0x001fda0003f25270 */
[----:B------:R-:W-:Y:S05]  /*0cf0*/  @!P1 BRA `(.L_x_317) ;  /* 0x0000000400049947 */ /* 0x000fea0003800000 */
[----:B------:R-:W-:Y:S01]  /*0d00*/  MOV R6, R8 ;  /* 0x0000000800067202 */ /* 0x000fe20000000f00 */
[----:B------:R-:W-:Y:S06]  /*0d10*/  BRA `(.L_x_323) ;  /* 0xfffffff400107947 */ /* 0x000fec000383ffff */
.L_x_318:
[C---:B------:R-:W-:Y:S01]  /*0d20*/  IADD3 R0, PT, PT, R5.reuse, -0x1, RZ ;  /* 0xffffffff05007810 */ /* 0x040fe20007ffe0ff */
[----:B------:R-:W-:Y:S01]  /*0d30*/  HFMA2 R7, -RZ, RZ, 0, 0 ;  /* 0x00000000ff077431 */ /* 0x000fe200000001ff */
[----:B------:R-:W-:Y:S02]  /*0d40*/  LOP3.LUT R6, R5, 0x3, RZ, 0xc0, !PT ;  /* 0x0000000305067812 */ /* 0x000fe400078ec0ff */
[----:B------:R-:W-:Y:S02]  /*0d50*/  ISETP.GE.U32.AND P0, PT, R0, 0x3, PT ;  /* 0x000000030000780c */ /* 0x000fe40003f06070 */
[----:B------:R-:W-:Y:S02]  /*0d60*/  MOV R2, 0x7f7fffff ;  /* 0x7f7fffff00027802 */ /* 0x000fe40000000f00 */
[----:B------:R-:W-:-:S09]  /*0d70*/  MOV R0, 0xffffffff ;  /* 0xffffffff00007802 */ /* 0x000fd20000000f00 */
[----:B------:R-:W-:Y:S05]  /*0d80*/  @!P0 BRA `(.L_x_324) ;  /* 0x0000000000b88947 */ /* 0x000fea0003800000 */
[----:B------:R-:W-:Y:S02]  /*0d90*/  LOP3.LUT R7, R5, 0x7ffffffc, RZ, 0xc0, !PT ;  /* 0x7ffffffc05077812 */ /* 0x000fe400078ec0ff */
[----:B------:R-:W-:Y:S02]  /*0da0*/  MOV R2, 0x7f7fffff ;  /* 0x7f7fffff00027802 */ /* 0x000fe40000000f00 */
[----:B------:R-:W-:Y:S02]  /*0db0*/  ISETP.GT.AND P0, PT, R7, RZ, PT ;  /* 0x000000ff0700720c */ /* 0x000fe40003f04270 */
[----:B------:R-:W-:Y:S02]  /*0dc0*/  MOV R0, 0xffffffff ;  /* 0xffffffff00007802 */ /* 0x000fe40000000f00 */
[----:B------:R-:W-:-:S09]  /*0dd0*/  MOV R4, RZ ;  /* 0x000000ff00047202 */ /* 0x000fd20000000f00 */
[----:B------:R-:W-:Y:S05]  /*0de0*/  @!P0 BRA `(.L_x_325) ;  /* 0x0000000000888947 */ /* 0x000fea0003800000 */
[----:B------:R-:W-:Y:S02]  /*0df0*/  IADD3 R8, PT, PT, R7, -R4, RZ ;  /* 0x8000000407087210 */ /* 0x000fe40007ffe0ff */
[----:B------:R-:W-:Y:S02]  /*0e00*/  PLOP3.LUT P0, PT, PT, PT, PT, 0x80, 0x8 ;  /* 0x000000000008781c */ /* 0x000fe40003f0f070 */
[----:B------:R-:W-:-:S13]  /*0e10*/  ISETP.GT.AND P1, PT, R8, 0xc, PT ;  /* 0x0000000c0800780c */ /* 0x000fda0003f24270 */
[----:B------:R-:W-:Y:S05]  /*0e20*/  @!P1 BRA `(.L_x_326) ;  /* 0x0000000000449947 */ /* 0x000fea0003800000 */
[----:B------:R-:W-:Y:S02]  /*0e30*/  PLOP3.LUT P0, PT, PT, PT, PT, 0x8, 0x80 ;  /* 0x000000000080781c */ /* 0x000fe40003f0e170 */
[----:B------:R-:W-:-:S11]  /*0e40*/  IADD3 R9, PT, PT, R7, -0xc, RZ ;  /* 0xfffffff407097810 */ /* 0x000fd60007ffe0ff */
.L_x_327:
[----:B------:R-:W-:-:S04]  /*0e50*/  FSETP.GT.AND P2, PT, R2, RZ, PT ;  /* 0x000000ff0200720b */ /* 0x000fc80003f44000 */
[----:B------:R-:W-:Y:S02]  /*0e60*/  FSEL R2, R2, RZ, !P2 ;  /* 0x000000ff02027208 */ /* 0x000fe40005000000 */
[----:B------:R-:W-:Y:S02]  /*0e70*/  SEL R0, R4, R0, P2 ;  /* 0x0000000004007207 */ /* 0x000fe40001000000 */
[----:B------:R-:W-:-:S04]  /*0e80*/  FSETP.GT.AND P3, PT, R2, RZ, PT ;  /* 0x000000ff0200720b */ /* 0x000fc80003f64000 */
[----:B------:R-:W-:-:S04]  /*0e90*/  FSEL R2, R2, RZ, !P3 ;  /* 0x000000ff02027208 */ /* 0x000fc80005800000 */
[----:B------:R-:W-:-:S04]  /*0ea0*/  FSETP.GT.AND P4, PT, R2, RZ, PT ;  /* 0x000000ff0200720b */ /* 0x000fc80003f84000 */
[----:B------:R-:W-:Y:S02]  /*0eb0*/  FSEL R2, R2, RZ, !P4 ;  /* 0x000000ff02027208 */ /* 0x000fe40006000000 */
[----:B------:R-:W-:Y:S02]  /*0ec0*/  @P3 IADD3 R0, PT, PT, R4, 0x4, RZ ;  /* 0x0000000404003810 */ /* 0x000fe40007ffe0ff */
[----:B------:R-:W-:-:S04]  /*0ed0*/  FSETP.GT.AND P1, PT, R2, RZ, PT ;  /* 0x000000ff0200720b */ /* 0x000fc80003f24000 */
[----:B------:R-:W-:Y:S02]  /*0ee0*/  FSEL R2, R2, RZ, !P1 ;  /* 0x000000ff02027208 */ /* 0x000fe40004800000 */
[----:B------:R-:W-:-:S07]  /*0ef0*/  @P4 IADD3 R0, PT, PT, R4, 0x8, RZ ;  /* 0x0000000804004810 */ /* 0x000fce0007ffe0ff */
[C---:B------:R-:W-:Y:S02]  /*0f00*/  @P1 IADD3 R0, PT, PT, R4.reuse, 0xc, RZ ;  /* 0x0000000c04001810 */ /* 0x040fe40007ffe0ff */
[----:B------:R-:W-:-:S04]  /*0f10*/  IADD3 R4, PT, PT, R4, 0x10, RZ ;  /* 0x0000001004047810 */ /* 0x000fc80007ffe0ff */
[----:B------:R-:W-:-:S13]  /*0f20*/  ISETP.GE.AND P2, PT, R4, R9, PT ;  /* 0x000000090400720c */ /* 0x000fda0003f46270 */
[----:B------:R-:W-:Y:S05]  /*0f30*/  @!P2 BRA `(.L_x_327) ;  /* 0xfffffffc00c4a947 */ /* 0x000fea000383ffff */
.L_x_326:
[----:B------:R-:W-:-:S04]  /*0f40*/  IADD3 R8, PT, PT, R7, -R4, RZ ;  /* 0x8000000407087210 */ /* 0x000fc80007ffe0ff */
[----:B------:R-:W-:-:S13]  /*0f50*/  ISETP.GT.AND P1, PT, R8, 0x4, PT ;  /* 0x000000040800780c */ /* 0x000fda0003f24270 */
[----:B------:R-:W-:Y:S05]  /*0f60*/  @!P1 BRA `(.L_x_328) ;  /* 0x0000000000209947 */ /* 0x000fea0003800000 */
[C---:B------:R-:W-:Y:S02]  /*0f70*/  FSETP.GT.AND P1, PT, R2.reuse, RZ, PT ;  /* 0x000000ff0200720b */ /* 0x040fe40003f24000 */
[----:B------:R-:W-:Y:S02]  /*0f80*/  PLOP3.LUT P0, PT, PT, PT, PT, 0x8, 0x80 ;  /* 0x000000000080781c */ /* 0x000fe40003f0e170 */
[----:B------:R-:W-:Y:S02]  /*0f90*/  FSEL R2, R2, RZ, !P1 ;  /* 0x000000ff02027208 */ /* 0x000fe40004800000 */
[----:B------:R-:W-:Y:S02]  /*0fa0*/  SEL R0, R4, R0, P1 ;  /* 0x0000000004007207 */ /* 0x000fe40000800000 */
[----:B------:R-:W-:-:S04]  /*0fb0*/  FSETP.GT.AND P2, PT, R2, RZ, PT ;  /* 0x000000ff0200720b */ /* 0x000fc80003f44000 */
[----:B------:R-:W-:-:S09]  /*0fc0*/  FSEL R2, R2, RZ, !P2 ;  /* 0x000000ff02027208 */ /* 0x000fd20005000000 */
[C---:B------:R-:W-:Y:S02]  /*0fd0*/  @P2 IADD3 R0, PT, PT, R4.reuse, 0x4, RZ ;  /* 0x0000000404002810 */ /* 0x040fe40007ffe0ff */
[----:B------:R-:W-:-:S07]  /*0fe0*/  IADD3 R4, PT, PT, R4, 0x8, RZ ;  /* 0x0000000804047810 */ /* 0x000fce0007ffe0ff */
.L_x_328:
[----:B------:R-:W-:-:S13]  /*0ff0*/  ISETP.NE.OR P0, PT, R4, R7, P0 ;  /* 0x000000070400720c */ /* 0x000fda0000705670 */
[----:B------:R-:W-:Y:S05]  /*1000*/  @!P0 BRA `(.L_x_324) ;  /* 0x0000000000188947 */ /* 0x000fea0003800000 */
.L_x_325:
[----:B------:R-:W-:-:S04]  /*1010*/  FSETP.GT.AND P1, PT, R2, RZ, PT ;  /* 0x000000ff0200720b */ /* 0x000fc80003f24000 */
[C---:B------:R-:W-:Y:S02]  /*1020*/  SEL R0, R4.reuse, R0, P1 ;  /* 0x0000000004007207 */ /* 0x040fe40000800000 */
[----:B------:R-:W-:Y:S02]  /*1030*/  IADD3 R4, PT, PT, R4, 0x4, RZ ;  /* 0x0000000404047810 */ /* 0x000fe40007ffe0ff */
[----:B------:R-:W-:Y:S02]  /*1040*/  FSEL R2, R2, RZ, !P1 ;  /* 0x000000ff02027208 */ /* 0x000fe40004800000 */
[----:B------:R-:W-:-:S13]  /*1050*/  ISETP.NE.AND P0, PT, R4, R7, PT ;  /* 0x000000070400720c */ /* 0x000fda0003f05270 */
[----:B------:R-:W-:Y:S05]  /*1060*/  @P0 BRA `(.L_x_325) ;  /* 0xfffffffc00e80947 */ /* 0x000fea000383ffff */
.L_x_324:
[----:B------:R-:W-:-:S13]  /*1070*/  ISETP.NE.AND P0, PT, R6, RZ, PT ;  /* 0x000000ff0600720c */ /* 0x000fda0003f05270 */
[----:B------:R-:W-:Y:S05]  /*1080*/  @!P0 BRA `(.L_x_317) ;  /* 0x0000000000208947 */ /* 0x000fea0003800000 */
[----:B------:R-:W-:-:S05]  /*1090*/  UMOV UR4, URZ ;  /* 0x000000ff00047c82 */ /* 0x000fca0008000000 */
.L_x_329:
[----:B------:R-:W-:Y:S01]  /*10a0*/  UIADD3 UR4, UPT, UPT, UR4, 0x1, URZ ;  /* 0x0000000104047890 */ /* 0x000fe2000fffe0ff */
[----:B------:R-:W-:-:S04]  /*10b0*/  FSETP.GT.AND P1, PT, R2, RZ, PT ;  /* 0x000000ff0200720b */ /* 0x000fc80003f24000 */
[C---:B------:R-:W-:Y:S02]  /*10c0*/  SEL R0, R7.reuse, R0, P1 ;  /* 0x0000000007007207 */ /* 0x040fe40000800000 */
[----:B------:R-:W-:Y:S02]  /*10d0*/  ISETP.NE.AND P0, PT, R6, UR4, PT ;  /* 0x0000000406007c0c */ /* 0x000fe4000bf05270 */
[----:B------:R-:W-:Y:S02]  /*10e0*/  FSEL R2, R2, RZ, !P1 ;  /* 0x000000ff02027208 */ /* 0x000fe40004800000 */
[----:B------:R-:W-:-:S09]  /*10f0*/  IADD3 R7, PT, PT, R7, 0x1, RZ ;  /* 0x0000000107077810 */ /* 0x000fd20007ffe0ff */
[----:B------:R-:W-:Y:S05]  /*1100*/  @P0 BRA `(.L_x_329) ;  /* 0xfffffffc00e40947 */ /* 0x000fea000383ffff */
.L_x_317:
[----:B------:R-:W0:Y:S01]  /*1110*/  LDC.64 R6, c[0x0][0x3a8] ;  /* 0x0000ea00ff067b82 */ /* 0x000e220000000a00 */
[----:B------:R-:W1:Y:S07]  /*1120*/  LDCU UR6, c[0x0][0x3b8] ;  /* 0x00007700ff0677ac */ /* 0x000e6e0008000800 */
[----:B------:R-:W2:Y:S08]  /*1130*/  LDC.64 R8, c[0x0][0x398] ;  /* 0x0000e600ff087b82 */ /* 0x000eb00000000a00 */
[----:B------:R-:W3:Y:S01]  /*1140*/  LDC.64 R10, c[0x0][0x3a0] ;  /* 0x0000e800ff0a7b82 */ /* 0x000ee20000000a00 */
[----:B0-----:R-:W-:-:S05]  /*1150*/  IMAD.WIDE.U32 R6, R3, 0x4, R6 ;  /* 0x0000000403067825 */ /* 0x001fca00078e0006 */
[----:B------:R0:W-:Y:S01]  /*1160*/  STG.E desc[UR10][R6.64], RZ ;  /* 0x000000ff06007986 */ /* 0x0001e2000c10190a */
[----:B--2---:R-:W-:-:S05]  /*1170*/  IMAD.WIDE.U32 R8, R3, 0x4, R8 ;  /* 0x0000000403087825 */ /* 0x004fca00078e0008 */
[----:B------:R-:W2:Y:S01]  /*1180*/  LDG.E R13, desc[UR10][R8.64] ;  /* 0x0000000a080d7981 */ /* 0x000ea2000c1e1900 */
[----:B-1----:R-:W-:Y:S01]  /*1190*/  UISETP.GE.AND UP0, UPT, UR6, 0x1, UPT ;  /* 0x000000010600788c */ /* 0x002fe2000bf06270 */
[----:B---3--:R-:W-:Y:S01]  /*11a0*/  IMAD.WIDE R10, R0, 0x4, R10 ;  /* 0x00000004000a7825 */ /* 0x008fe200078e020a */
[----:B--2---:R-:W-:-:S03]  /*11b0*/  ISETP.NE.AND P0, PT, R13, R0, PT ;  /* 0x000000000d00720c */ /* 0x004fc60003f05270 */
[----:B------:R-:W-:-:S10]  /*11c0*/  HFMA2 R13, -RZ, RZ, 0, 5.9604644775390625e-08 ;  /* 0x00000001ff0d7431 */ /* 0x000fd400000001ff */
[----:B------:R0:W-:Y:S04]  /*11d0*/  @P0 STG.E desc[UR10][R8.64], R0 ;  /* 0x0000000008000986 */ /* 0x0001e8000c10190a */
[----:B------:R0:W-:Y:S01]  /*11e0*/  @P0 STG.E desc[UR10][R6.64], R13 ;  /* 0x0000000d06000986 */ /* 0x0001e2000c10190a */
[----:B------:R-:W-:-:S03]  /*11f0*/  PLOP3.LUT P0, PT, PT, PT, UP0, 0x80, 0x8 ;  /* 0x000000000008781c */ /* 0x000fc60003f0f008 */
[----:B------:R0:W-:Y:S10]  /*1200*/  REDG.E.ADD.STRONG.GPU desc[UR10][R10.64], R13 ;  /* 0x0000000d0a00798e */ /* 0x0001f4000c12e10a */
[----:B------:R-:W-:Y:S05]  /*1210*/  @!P0 EXIT ;  /* 0x000000000000894d */ /* 0x000fea0003800000 */
[----:B------:R-:W-:Y:S02]  /*1220*/  UISETP.GE.U32.AND UP0, UPT, UR6, 0x10, UPT ;  /* 0x000000100600788c */ /* 0x000fe4000bf06070 */
[----:B------:R-:W-:Y:S01]  /*1230*/  ULOP3.LUT UR7, UR6, 0xf, URZ, 0xc0, !UPT ;  /* 0x0000000f06077892 */ /* 0x000fe2000f8ec0ff */
[----:B------:R-:W-:-:S05]  /*1240*/  UMOV UR4, URZ ;  /* 0x000000ff00047c82 */ /* 0x000fca0008000000 */
[----:B------:R-:W-:Y:S01]  /*1250*/  ISETP.NE.AND P0, PT, RZ, UR7, PT ;  /* 0x00000007ff007c0c */ /* 0x000fe2000bf05270 */
[----:B------:R-:W-:-:S12]  /*1260*/  BRA.U !UP0, `(.L_x_330) ;  /* 0x0000000508ac7547 */ /* 0x000fd8000b800000 */
[----:B0-----:R-:W0:Y:S01]  /*1270*/  S2R R9, SR_TID.X ;  /* 0x0000000000097919 */ /* 0x001e220000002100 */
[----:B------:R-:W1:Y:S01]  /*1280*/  LDC R2, c[0x0][0x3b0] ;  /* 0x0000ec00ff027b82 */ /* 0x000e620000000800 */
[----:B------:R-:W-:Y:S01]  /*1290*/  ULOP3.LUT UR4, UR6, 0x7ffffff0, URZ, 0xc0, !UPT ;  /* 0x7ffffff006047892 */ /* 0x000fe2000f8ec0ff */
[----:B------:R-:W-:Y:S02]  /*12a0*/  MOV R4, R0 ;  /* 0x0000000000047202 */ /* 0x000fe40000000f00 */
[-C--:B------:R-:W-:Y:S01]  /*12b0*/  MOV R7, R3.reuse ;  /* 0x0000000300077202 */ /* 0x080fe20000000f00 */
[----:B------:R-:W-:Y:S01]  /*12c0*/  UIADD3 UR8, UPT, UPT, -UR4, URZ, URZ ;  /* 0x000000ff04087290 */ /* 0x000fe2000fffe1ff */
[C-C-:B-1----:R-:W-:Y:S01]  /*12d0*/  IMAD R11, R2.reuse, 0x3, R3.reuse ;  /* 0x00000003020b7824 */ /* 0x142fe200078e0203 */
[CC--:B------:R-:W-:Y:S01]  /*12e0*/  LEA R13, R2.reuse, R3.reuse, 0x2 ;  /* 0x00000003020d7211 */ /* 0x0c0fe200078e10ff */
[C-C-:B------:R-:W-:Y:S01]  /*12f0*/  IMAD R15, R2.reuse, 0x5, R3.reuse ;  /* 0x00000005020f7824 */ /* 0x140fe200078e0203 */
[C---:B------:R-:W-:Y:S01]  /*1300*/  LEA R21, R2.reuse, R3, 0x3 ;  /* 0x0000000302157211 */ /* 0x040fe200078e18ff */
[----:B------:R-:W-:-:S02]  /*1310*/  IMAD R17, R2, 0x6, R3 ;  /* 0x0000000602117824 */ /* 0x000fc400078e0203 */
[C---:B------:R-:W-:Y:S01]  /*1320*/  IMAD R19, R2.reuse, 0x7, R3 ;  /* 0x0000000702137824 */ /* 0x040fe200078e0203 */
[C---:B0-----:R-:W-:Y:S01]  /*1330*/  IADD3 R16, PT, PT, R2.reuse, UR5, R9 ;  /* 0x0000000502107c10 */ /* 0x041fe2000fffe009 */
[C-C-:B------:R-:W-:Y:S01]  /*1340*/  IMAD R23, R2.reuse, 0x9, R3.reuse ;  /* 0x0000000902177824 */ /* 0x140fe200078e0203 */
[C---:B------:R-:W-:Y:S01]  /*1350*/  LEA R9, R2.reuse, R3, 0x1 ;  /* 0x0000000302097211 */ /* 0x040fe200078e08ff */
[C-C-:B------:R-:W-:Y:S02]  /*1360*/  IMAD R25, R2.reuse, 0xa, R3.reuse ;  /* 0x0000000a02197824 */ /* 0x140fe400078e0203 */
[C-C-:B------:R-:W-:Y:S02]  /*1370*/  IMAD R6, R2.reuse, 0xb, R3.reuse ;  /* 0x0000000b02067824 */ /* 0x140fe400078e0203 */
[C-C-:B------:R-:W-:Y:S02]  /*1380*/  IMAD R8, R2.reuse, 0xc, R3.reuse ;  /* 0x0000000c02087824 */ /* 0x140fe400078e0203 */
[----:B------:R-:W-:-:S02]  /*1390*/  IMAD R10, R2, 0xd, R3 ;  /* 0x0000000d020a7824 */ /* 0x000fc400078e0203 */
[C-C-:B------:R-:W-:Y:S02]  /*13a0*/  IMAD R12, R2.reuse, 0xe, R3.reuse ;  /* 0x0000000e020c7824 */ /* 0x140fe400078e0203 */
[----:B------:R-:W-:-:S07]  /*13b0*/  IMAD R14, R2, 0xf, R3 ;  /* 0x0000000f020e7824 */ /* 0x000fce00078e0203 */
.L_x_331:
[----:B------:R-:W0:Y:S08]  /*13c0*/  LDC.64 R26, c[0x0][0x380] ;  /* 0x0000e000ff1a7b82 */ /* 0x000e300000000a00 */
[----:B------:R-:W1:Y:S01]  /*13d0*/  LDC.64 R34, c[0x0][0x390] ;  /* 0x0000e400ff227b82 */ /* 0x000e620000000a00 */
[----:B0-----:R-:W-:-:S05]  /*13e0*/  IMAD.WIDE.U32 R36, R7, 0x4, R26 ;  /* 0x0000000407247825 */ /* 0x001fca00078e001a */
[----:B------:R-:W2:Y:S01]  /*13f0*/  LDG.E R18, desc[UR10][R36.64] ;  /* 0x0000000a24127981 */ /* 0x000ea2000c1e1900 */
[----:B------:R-:W-:-:S04]  /*1400*/  IMAD.WIDE.U32 R32, R16, 0x4, R26 ;  /* 0x0000000410207825 */ /* 0x000fc800078e001a */
[----:B-1----:R-:W-:-:S05]  /*1410*/  IMAD.WIDE R34, R4, 0x4, R34 ;  /* 0x0000000404227825 */ /* 0x002fca00078e0222 */
[----:B--2---:R0:W-:Y:S04]  /*1420*/  REDG.E.ADD.F32.FTZ.RN.STRONG.GPU desc[UR10][R34.64], R18 ;  /* 0x00000012220079a6 */ /* 0x0041e8000c12f30a */
[----:B------:R-:W2:Y:S01]  /*1430*/  LDG.E R20, desc[UR10][R32.64] ;  /* 0x0000000a20147981 */ /* 0x000ea2000c1e1900 */
[----:B------:R-:W-:-:S04]  /*1440*/  IMAD.WIDE.U32 R28, R9, 0x4, R26 ;  /* 0x00000004091c7825 */ /* 0x000fc800078e001a */
[----:B0-----:R-:W-:-:S05]  /*1450*/  IMAD.WIDE R34, R5, 0x4, R34 ;  /* 0x0000000405227825 */ /* 0x001fca00078e0222 */
[----:B--2---:R-:W-:Y:S04]  /*1460*/  REDG.E.ADD.F32.FTZ.RN.STRONG.GPU desc[UR10][R34.64], R20 ;  /* 0x00000014220079a6 */ /* 0x004fe8000c12f30a */
[----:B------:R-:W2:Y:S01]  /*1470*/  LDG.E R22, desc[UR10][R28.64] ;  /* 0x0000000a1c167981 */ /* 0x000ea2000c1e1900 */
[----:B------:R-:W-:-:S04]  /*1480*/  IMAD.WIDE R30, R5, 0x4, R34 ;  /* 0x00000004051e7825 */ /* 0x000fc800078e0222 */
[--C-:B------:R-:W-:Y:S01]  /*1490*/  IMAD.WIDE.U32 R36, R11, 0x4, R26.reuse ;  /* 0x000000040b247825 */ /* 0x100fe200078e001a */
[----:B--2---:R0:W-:Y:S04]  /*14a0*/  REDG.E.ADD.F32.FTZ.RN.STRONG.GPU desc[UR10][R30.64], R22 ;  /* 0x000000161e0079a6 */ /* 0x0041e8000c12f30a */
[----:B------:R-:W2:Y:S01]  /*14b0*/  LDG.E R24, desc[UR10][R36.64] ;  /* 0x0000000a24187981 */ /* 0x000ea2000c1e1900 */
[----:B------:R-:W-:-:S04]  /*14c0*/  IMAD.WIDE.U32 R28, R13, 0x4, R26 ;  /* 0x000000040d1c7825 */ /* 0x000fc800078e001a */
[----:B0-----:R-:W-:-:S05]  /*14d0*/  IMAD.WIDE R30, R5, 0x4, R30 ;  /* 0x00000004051e7825 */ /* 0x001fca00078e021e */
[----:B--2---:R0:W-:Y:S04]  /*14e0*/  REDG.E.ADD.F32.FTZ.RN.STRONG.GPU desc[UR10][R30.64], R24 ;  /* 0x000000181e0079a6 */ /* 0x0041e8000c12f30a */
[----:B------:R-:W2:Y:S01]  /*14f0*/  LDG.E R18, desc[UR10][R28.64] ;  /* 0x0000000a1c127981 */ /* 0x000ea2000c1e1900 */
[----:B------:R-:W-:-:S04]  /*1500*/  IMAD.WIDE R32, R5, 0x4, R30 ;  /* 0x0000000405207825 */ /* 0x000fc800078e021e */
[--C-:B------:R-:W-:Y:S01]  /*1510*/  IMAD.WIDE.U32 R34, R15, 0x4, R26.reuse ;  /* 0x000000040f227825 */ /* 0x100fe200078e001a */
[----:B--2---:R1:W-:Y:S04]  /*1520*/  REDG.E.ADD.F32.FTZ.RN.STRONG.GPU desc[UR10][R32.64], R18 ;  /* 0x00000012200079a6 */ /* 0x0043e8000c12f30a */
[----:B------:R-:W2:Y:S01]  /*1530*/  LDG.E R20, desc[UR10][R34.64] ;  /* 0x0000000a22147981 */ /* 0x000ea2000c1e1900 */
[----:B0-----:R-:W-:-:S04]  /*1540*/  IMAD.WIDE.U32 R30, R17, 0x4, R26 ;  /* 0x00000004111e7825 */ /* 0x001fc800078e001a */
[----:B-1----:R-:W-:-:S05]  /*1550*/  IMAD.WIDE R32, R5, 0x4, R32 ;  /* 0x0000000405207825 */ /* 0x002fca00078e0220 */
[----:B--2---:R0:W-:Y:S04]  /*1560*/  REDG.E.ADD.F32.FTZ.RN.STRONG.GPU desc[UR10][R32.64], R20 ;  /* 0x00000014200079a6 */ /* 0x0041e8000c12f30a */
[----:B------:R-:W2:Y:S01]  /*1570*/  LDG.E R22, desc[UR10][R30.64] ;  /* 0x0000000a1e167981 */ /* 0x000ea2000c1e1900 */
[----:B------:R-:W-:-:S04]  /*1580*/  IMAD.WIDE R36, R5, 0x4, R32 ;  /* 0x0000000405247825 */ /* 0x000fc800078e0220 */
[----:B------:R-:W-:Y:S01]  /*1590*/  IMAD.WIDE.U32 R28, R19, 0x4, R26 ;  /* 0x00000004131c7825 */ /* 0x000fe200078e001a */
[----:B--2---:R1:W-:Y:S04]  /*15a0*/  REDG.E.ADD.F32.FTZ.RN.STRONG.GPU desc[UR10][R36.64], R22 ;  /* 0x00000016240079a6 */ /* 0x0043e8000c12f30a */
[----:B------:R2:W3:Y:S01]  /*15b0*/  LDG.E R24, desc[UR10][R28.64] ;  /* 0x0000000a1c187981 */ /* 0x0004e2000c1e1900 */
[----:B------:R-:W-:-:S04]  /*15c0*/  IMAD.WIDE R30, R5, 0x4, R36 ;  /* 0x00000004051e7825 */ /* 0x000fc800078e0224 */
[----:B--2---:R-:W-:Y:S01]  /*15d0*/  IMAD.WIDE.U32 R28, R21, 0x4, R26 ;  /* 0x00000004151c7825 */ /* 0x004fe200078e001a */
[----:B---3--:R-:W-:Y:S04]  /*15e0*/  REDG.E.ADD.F32.FTZ.RN.STRONG.GPU desc[UR10][R30.64], R24 ;  /* 0x000000181e0079a6 */ /* 0x008fe8000c12f30a */
[----:B------:R-:W2:Y:S01]  /*15f0*/  LDG.E R18, desc[UR10][R28.64] ;  /* 0x0000000a1c127981 */ /* 0x000ea2000c1e1900 */
[----:B------:R-:W-:-:S04]  /*1600*/  IMAD.WIDE R34, R5, 0x4, R30 ;  /* 0x0000000405227825 */ /* 0x000fc800078e021e */
[--C-:B0-----:R-:W-:Y:S01]  /*1610*/  IMAD.WIDE.U32 R32, R23, 0x4, R26.reuse ;  /* 0x0000000417207825 */ /* 0x101fe200078e001a */
[----:B--2---:R0:W-:Y:S04]  /*1620*/  REDG.E.ADD.F32.FTZ.RN.STRONG.GPU desc[UR10][R34.64], R18 ;  /* 0x00000012220079a6 */ /* 0x0041e8000c12f30a */
[----:B------:R-:W2:Y:S01]  /*1630*/  LDG.E R20, desc[UR10][R32.64] ;  /* 0x0000000a20147981 */ /* 0x000ea2000c1e1900 */
[----:B-1----:R-:W-:-:S04]  /*1640*/  IMAD.WIDE.U32 R36, R25, 0x4, R26 ;  /* 0x0000000419247825 */ /* 0x002fc800078e001a */
[----:B0-----:R-:W-:-:S05]  /*1650*/  IMAD.WIDE R34, R5, 0x4, R34 ;  /* 0x0000000405227825 */ /* 0x001fca00078e0222 */
[----:B--2---:R-:W-:Y:S04]  /*1660*/  REDG.E.ADD.F32.FTZ.RN.STRONG.GPU desc[UR10][R34.64], R20 ;  /* 0x00000014220079a6 */ /* 0x004fe8000c12f30a */
[----:B------:R-:W2:Y:S01]  /*1670*/  LDG.E R22, desc[UR10][R36.64] ;  /* 0x0000000a24167981 */ /* 0x000ea2000c1e1900 */
[----:B------:R-:W-:-:S04]  /*1680*/  IMAD.WIDE R30, R5, 0x4, R34 ;  /* 0x00000004051e7825 */ /* 0x000fc800078e0222 */
[----:B------:R-:W-:Y:S01]  /*1690*/  IMAD.WIDE.U32 R28, R6, 0x4, R26 ;  /* 0x00000004061c7825 */ /* 0x000fe200078e001a */
[----:B--2---:R0:W-:Y:S04]  /*16a0*/  REDG.E.ADD.F32.FTZ.RN.STRONG.GPU desc[UR10][R30.64], R22 ;  /* 0x000000161e0079a6 */ /* 0x0041e8000c12f30a */
[----:B------:R1:W2:Y:S02]  /*16b0*/  LDG.E R24, desc[UR10][R28.64] ;  /* 0x0000000a1c187981 */ /* 0x0002a4000c1e1900 */
[----:B-1----:R-:W-:-:S04]  /*16c0*/  IMAD.WIDE R28, R5, 0x4, R30 ;  /* 0x00000004051c7825 */ /* 0x002fc800078e021e */
[----:B0-----:R-:W-:Y:S01]  /*16d0*/  IMAD.WIDE.U32 R30, R8, 0x4, R26 ;  /* 0x00000004081e7825 */ /* 0x001fe200078e001a */
[----:B--2---:R0:W-:Y:S04]  /*16e0*/  REDG.E.ADD.F32.FTZ.RN.STRONG.GPU desc[UR10][R28.64], R24 ;  /* 0x000000181c0079a6 */ /* 0x0041e8000c12f30a */
[----:B------:R-:W2:Y:S01]  /*16f0*/  LDG.E R18, desc[UR10][R30.64] ;  /* 0x0000000a1e127981 */ /* 0x000ea2000c1e1900 */
[----:B------:R-:W-:-:S04]  /*1700*/  IMAD.WIDE R32, R5, 0x4, R28 ;  /* 0x0000000405207825 */ /* 0x000fc800078e021c */
[----:B------:R-:W-:Y:S01]  /*1710*/  IMAD.WIDE.U32 R34, R10, 0x4, R26 ;  /* 0x000000040a227825 */ /* 0x000fe200078e001a */
        /* <DEDUP_REMOVED lines=8> */
[----:B--2---:R1:W-:Y:S05]  /*17a0*/  REDG.E.ADD.F32.FTZ.RN.STRONG.GPU desc[UR10][R34.64], R22 ;  /* 0x00000016220079a6 */ /* 0x0043ea000c12f30a */
[----:B------:R-:W2:Y:S01]  /*17b0*/  LDG.E R27, desc[UR10][R26.64] ;  /* 0x0000000a1a1b7981 */ /* 0x000ea2000c1e1900 */
[----:B0-----:R-:W-:Y:S01]  /*17c0*/  IMAD.WIDE R28, R5, 0x4, R34 ;  /* 0x00000004051c7825 */ /* 0x001fe200078e0222 */
[----:B------:R-:W-:-:S04]  /*17d0*/  UIADD3 UR8, UPT, UPT, UR8, 0x10, URZ ;  /* 0x0000001008087890 */ /* 0x000fc8000fffe0ff */
[----:B------:R-:W-:Y:S01]  /*17e0*/  UISETP.NE.AND UP0, UPT, UR8, URZ, UPT ;  /* 0x000000ff0800728c */ /* 0x000fe2000bf05270 */
[----:B--2---:R1:W-:Y:S01]  /*17f0*/  REDG.E.ADD.F32.FTZ.RN.STRONG.GPU desc[UR10][R28.64], R27 ;  /* 0x0000001b1c0079a6 */ /* 0x0043e2000c12f30a */
[C---:B------:R-:W-:Y:S02]  /*1800*/  LEA R16, R2.reuse, R16, 0x4 ;  /* 0x0000001002107211 */ /* 0x040fe400078e20ff */
[C---:B------:R-:W-:Y:S02]  /*1810*/  LEA R9, R2.reuse, R9, 0x4 ;  /* 0x0000000902097211 */ /* 0x040fe400078e20ff */
[C---:B------:R-:W-:Y:S02]  /*1820*/  LEA R11, R2.reuse, R11, 0x4 ;  /* 0x0000000b020b7211 */ /* 0x040fe400078e20ff */
[C---:B------:R-:W-:Y:S02]  /*1830*/  LEA R13, R2.reuse, R13, 0x4 ;  /* 0x0000000d020d7211 */ /* 0x040fe400078e20ff */
[----:B------:R-:W-:-:S02]  /*1840*/  LEA R15, R2, R15, 0x4 ;  /* 0x0000000f020f7211 */ /* 0x000fc400078e20ff */
[C---:B------:R-:W-:Y:S02]  /*1850*/  LEA R17, R2.reuse, R17, 0x4 ;  /* 0x0000001102117211 */ /* 0x040fe400078e20ff */
        /* <DEDUP_REMOVED lines=9> */
[----:B------:R-:W-:Y:S02]  /*18f0*/  LEA R7, R2, R7, 0x4 ;  /* 0x0000000702077211 */ /* 0x000fe400078e20ff */
[----:B------:R-:W-:Y:S01]  /*1900*/  LEA R4, R5, R4, 0x4 ;  /* 0x0000000405047211 */ /* 0x000fe200078e20ff */
[----:B-1----:R-:W-:Y:S06]  /*1910*/  BRA.U UP0, `(.L_x_331) ;  /* 0xfffffff900a87547 */ /* 0x002fec000b83ffff */
.L_x_330:
[----:B------:R-:W-:Y:S05]  /*1920*/  @!P0 EXIT ;  /* 0x000000000000894d */ /* 0x000fea0003800000 */
[----:B------:R-:W-:Y:S02]  /*1930*/  UISETP.GE.U32.AND UP0, UPT, UR7, 0x8, UPT ;  /* 0x000000080700788c */ /* 0x000fe4000bf06070 */
[----:B------:R-:W-:-:S06]  /*1940*/  ULOP3.LUT UR8, UR6, 0x7, URZ, 0xc0, !UPT ;  /* 0x0000000706087892 */ /* 0x000fcc000f8ec0ff */
[----:B------:R-:W-:Y:S01]  /*1950*/  ISETP.NE.AND P0, PT, RZ, UR8, PT ;  /* 0x00000008ff007c0c */ /* 0x000fe2000bf05270 */
[----:B------:R-:W-:-:S12]  /*1960*/  BRA.U !UP0, `(.L_x_332) ;  /* 0x0000000108b87547 */ /* 0x000fd8000b800000 */
[----:B------:R-:W1:Y:S01]  /*1970*/  LDCU UR5, c[0x0][0x3b0] ;  /* 0x00007600ff0577ac */ /* 0x000e620008000800 */
[----:B0-----:R-:W0:Y:S08]  /*1980*/  LDC.64 R6, c[0x0][0x380] ;  /* 0x0000e000ff067b82 */ /* 0x001e300000000a00 */
[----:B------:R-:W2:Y:S01]  /*1990*/  LDC.64 R8, c[0x0][0x390] ;  /* 0x0000e400ff087b82 */ /* 0x000ea20000000a00 */
[----:B-1----:R-:W-:-:S05]  /*19a0*/  MOV R2, UR5 ;  /* 0x0000000500027c02 */ /* 0x002fca0008000f00 */
[----:B------:R-:W-:-:S04]  /*19b0*/  IMAD R15, R2, UR4, R3 ;  /* 0x00000004020f7c24 */ /* 0x000fc8000f8e0203 */
[----:B0-----:R-:W-:-:S05]  /*19c0*/  IMAD.WIDE.U32 R10, R15, 0x4, R6 ;  /* 0x000000040f0a7825 */ /* 0x001fca00078e0006 */
[----:B------:R-:W3:Y:S01]  /*19d0*/  LDG.E R21, desc[UR10][R10.64] ;  /* 0x0000000a0a157981 */ /* 0x000ee2000c1e1900 */
[----:B------:R-:W-:Y:S01]  /*19e0*/  IMAD R13, R5, UR4, R0 ;  /* 0x00000004050d7c24 */ /* 0x000fe2000f8e0200 */
[----:B------:R-:W-:-:S03]  /*19f0*/  IADD3 R17, PT, PT, R15, UR5, RZ ;  /* 0x000000050f117c10 */ /* 0x000fc6000fffe0ff */
[----:B--2---:R-:W-:-:S04]  /*1a00*/  IMAD.WIDE R8, R13, 0x4, R8 ;  /* 0x000000040d087825 */ /* 0x004fc800078e0208 */
[C---:B------:R-:W-:Y:S01]  /*1a10*/  IMAD.WIDE.U32 R14, R17.reuse, 0x4, R6 ;  /* 0x00000004110e7825 */ /* 0x040fe200078e0006 */
[----:B---3--:R0:W-:Y:S04]  /*1a20*/  REDG.E.ADD.F32.FTZ.RN.STRONG.GPU desc[UR10][R8.64], R21 ;  /* 0x00000015080079a6 */ /* 0x0081e8000c12f30a */
[----:B------:R-:W2:Y:S01]  /*1a30*/  LDG.E R23, desc[UR10][R14.64] ;  /* 0x0000000a0e177981 */ /* 0x000ea2000c1e1900 */
[----:B------:R-:W-:Y:S01]  /*1a40*/  IADD3 R19, PT, PT, R17, UR5, RZ ;  /* 0x0000000511137c10 */ /* 0x000fe2000fffe0ff */
[----:B------:R-:W-:-:S04]  /*1a50*/  IMAD.WIDE R12, R5, 0x4, R8 ;  /* 0x00000004050c7825 */ /* 0x000fc800078e0208 */
[C---:B------:R-:W-:Y:S01]  /*1a60*/  IMAD.WIDE.U32 R16, R19.reuse, 0x4, R6 ;  /* 0x0000000413107825 */ /* 0x040fe200078e0006 */
[----:B------:R-:W-:Y:S01]  /*1a70*/  IADD3 R27, PT, PT, R19, UR5, RZ ;  /* 0x00000005131b7c10 */ /* 0x000fe2000fffe0ff */
[----:B--2---:R1:W-:Y:S04]  /*1a80*/  REDG.E.ADD.F32.FTZ.RN.STRONG.GPU desc[UR10][R12.64], R23 ;  /* 0x000000170c0079a6 */ /* 0x0043e8000c12f30a */
[----:B------:R-:W2:Y:S01]  /*1a90*/  LDG.E R25, desc[UR10][R16.64] ;  /* 0x0000000a10197981 */ /* 0x000ea2000c1e1900 */
[----:B------:R-:W-:-:S04]  /*1aa0*/  IMAD.WIDE R10, R5, 0x4, R12 ;  /* 0x00000004050a7825 */ /* 0x000fc800078e020c */
[C---:B------:R-:W-:Y:S01]  /*1ab0*/  IMAD.WIDE.U32 R18, R27.reuse, 0x4, R6 ;  /* 0x000000041b127825 */ /* 0x040fe200078e0006 */
[----:B------:R-:W-:Y:S01]  /*1ac0*/  IADD3 R27, PT, PT, R27, UR5, RZ ;  /* 0x000000051b1b7c10 */ /* 0x000fe2000fffe0ff */
[----:B--2---:R2:W-:Y:S04]  /*1ad0*/  REDG.E.ADD.F32.FTZ.RN.STRONG.GPU desc[UR10][R10.64], R25 ;  /* 0x000000190a0079a6 */ /* 0x0045e8000c12f30a */
[----:B0-----:R-:W3:Y:S01]  /*1ae0*/  LDG.E R21, desc[UR10][R18.64] ;  /* 0x0000000a12157981 */ /* 0x001ee2000c1e1900 */
[----:B------:R-:W-:-:S04]  /*1af0*/  IMAD.WIDE R8, R5, 0x4, R10 ;  /* 0x0000000405087825 */ /* 0x000fc800078e020a */
[C---:B------:R-:W-:Y:S01]  /*1b00*/  IMAD.WIDE.U32 R14, R27.reuse, 0x4, R6 ;  /* 0x000000041b0e7825 */ /* 0x040fe200078e0006 */
[----:B------:R-:W-:Y:S01]  /*1b10*/  IADD3 R27, PT, PT, R27, UR5, RZ ;  /* 0x000000051b1b7c10 */ /* 0x000fe2000fffe0ff */
[----:B---3--:R0:W-:Y:S04]  /*1b20*/  REDG.E.ADD.F32.FTZ.RN.STRONG.GPU desc[UR10][R8.64], R21 ;  /* 0x00000015080079a6 */ /* 0x0081e8000c12f30a */
[----:B-1----:R-:W3:Y:S01]  /*1b30*/  LDG.E R23, desc[UR10][R14.64] ;  /* 0x0000000a0e177981 */ /* 0x002ee2000c1e1900 */
[----:B------:R-:W-:-:S04]  /*1b40*/  IMAD.WIDE R12, R5, 0x4, R8 ;  /* 0x00000004050c7825 */ /* 0x000fc800078e0208 */
[C---:B------:R-:W-:Y:S01]  /*1b50*/  IMAD.WIDE.U32 R16, R27.reuse, 0x4, R6 ;  /* 0x000000041b107825 */ /* 0x040fe200078e0006 */
[----:B------:R-:W-:Y:S01]  /*1b60*/  IADD3 R27, PT, PT, R27, UR5, RZ ;  /* 0x000000051b1b7c10 */ /* 0x000fe2000fffe0ff */
[----:B---3--:R1:W-:Y:S04]  /*1b70*/  REDG.E.ADD.F32.FTZ.RN.STRONG.GPU desc[UR10][R12.64], R23 ;  /* 0x000000170c0079a6 */ /* 0x0083e8000c12f30a */
[----:B------:R-:W3:Y:S01]  /*1b80*/  LDG.E R17, desc[UR10][R16.64] ;  /* 0x0000000a10117981 */ /* 0x000ee2000c1e1900 */
[----:B--2---:R-:W-:-:S04]  /*1b90*/  IMAD.WIDE R10, R5, 0x4, R12 ;  /* 0x00000004050a7825 */ /* 0x004fc800078e020c */
[C---:B------:R-:W-:Y:S01]  /*1ba0*/  IMAD.WIDE.U32 R18, R27.reuse, 0x4, R6 ;  /* 0x000000041b127825 */ /* 0x040fe200078e0006 */
[----:B------:R-:W-:Y:S01]  /*1bb0*/  IADD3 R15, PT, PT, R27, UR5, RZ ;  /* 0x000000051b0f7c10 */ /* 0x000fe2000fffe0ff */
[----:B---3--:R1:W-:Y:S04]  /*1bc0*/  REDG.E.ADD.F32.FTZ.RN.STRONG.GPU desc[UR10][R10.64], R17 ;  /* 0x000000110a0079a6 */ /* 0x0083e8000c12f30a */
[----:B------:R-:W2:Y:S01]  /*1bd0*/  LDG.E R19, desc[UR10][R18.64] ;  /* 0x0000000a12137981 */ /* 0x000ea2000c1e1900 */
[----:B0-----:R-:W-:-:S04]  /*1be0*/  IMAD.WIDE R8, R5, 0x4, R10 ;  /* 0x0000000405087825 */ /* 0x001fc800078e020a */
[----:B------:R-:W-:Y:S01]  /*1bf0*/  IMAD.WIDE.U32 R14, R15, 0x4, R6 ;  /* 0x000000040f0e7825 */ /* 0x000fe200078e0006 */
[----:B--2---:R1:W-:Y:S05]  /*1c00*/  REDG.E.ADD.F32.FTZ.RN.STRONG.GPU desc[UR10][R8.64], R19 ;  /* 0x00000013080079a6 */ /* 0x0043ea000c12f30a */
[----:B------:R-:W2:Y:S01]  /*1c10*/  LDG.E R15, desc[UR10][R14.64] ;  /* 0x0000000a0e0f7981 */ /* 0x000ea2000c1e1900 */
[----:B------:R-:W-:-:S05]  /*1c20*/  IMAD.WIDE R6, R5, 0x4, R8 ;  /* 0x0000000405067825 */ /* 0x000fca00078e0208 */
[----:B--2---:R1:W-:Y:S01]  /*1c30*/  REDG.E.ADD.F32.FTZ.RN.STRONG.GPU desc[UR10][R6.64], R15 ;  /* 0x0000000f060079a6 */ /* 0x0043e2000c12f30a */
[----:B------:R-:W-:-:S12]  /*1c40*/  UIADD3 UR4, UPT, UPT, UR4, 0x8, URZ ;  /* 0x0000000804047890 */ /* 0x000fd8000fffe0ff */
.L_x_332:
[----:B------:R-:W-:Y:S05]  /*1c50*/  @!P0 EXIT ;  /* 0x000000000000894d */ /* 0x000fea0003800000 */
[----:B------:R-:W-:Y:S02]  /*1c60*/  UISETP.GE.U32.AND UP0, UPT, UR8, 0x4, UPT ;  /* 0x000000040800788c */ /* 0x000fe4000bf06070 */
[----:B------:R-:W-:-:S06]  /*1c70*/  ULOP3.LUT UR5, UR6, 0x3, URZ, 0xc0, !UPT ;  /* 0x0000000306057892 */ /* 0x000fcc000f8ec0ff */
[----:B------:R-:W-:Y:S01]  /*1c80*/  ISETP.NE.AND P0, PT, RZ, UR5, PT ;  /* 0x00000005ff007c0c */ /* 0x000fe2000bf05270 */
[----:B------:R-:W-:-:S12]  /*1c90*/  BRA.U !UP0, `(.L_x_333) ;  /* 0x0000000108687547 */ /* 0x000fd8000b800000 */
[----:B------:R-:W2:Y:S01]  /*1ca0*/  LDCU UR6, c[0x0][0x3b0] ;  /* 0x00007600ff0677ac */ /* 0x000ea20008000800 */
[----:B01----:R-:W0:Y:S08]  /*1cb0*/  LDC.64 R6, c[0x0][0x380] ;  /* 0x0000e000ff067b82 */ /* 0x003e300000000a00 */
[----:B------:R-:W1:Y:S01]  /*1cc0*/  LDC.64 R8, c[0x0][0x390] ;  /* 0x0000e400ff087b82 */ /* 0x000e620000000a00 */
[----:B--2---:R-:W-:-:S05]  /*1cd0*/  MOV R2, UR6 ;  /* 0x0000000600027c02 */ /* 0x004fca0008000f00 */
[----:B------:R-:W-:-:S04]  /*1ce0*/  IMAD R15, R2, UR4, R3 ;  /* 0x00000004020f7c24 */ /* 0x000fc8000f8e0203 */
[----:B0-----:R-:W-:-:S05]  /*1cf0*/  IMAD.WIDE.U32 R10, R15, 0x4, R6 ;  /* 0x000000040f0a7825 */ /* 0x001fca00078e0006 */
[----:B------:R-:W2:Y:S01]  /*1d00*/  LDG.E R21, desc[UR10][R10.64] ;  /* 0x0000000a0a157981 */ /* 0x000ea2000c1e1900 */
[----:B------:R-:W-:Y:S01]  /*1d10*/  IADD3 R17, PT, PT, R15, UR6, RZ ;  /* 0x000000060f117c10 */ /* 0x000fe2000fffe0ff */
[----:B------:R-:W-:-:S04]  /*1d20*/  IMAD R13, R5, UR4, R0 ;  /* 0x00000004050d7c24 */ /* 0x000fc8000f8e0200 */
[----:B-1----:R-:W-:-:S04]  /*1d30*/  IMAD.WIDE R8, R13, 0x4, R8 ;  /* 0x000000040d087825 */ /* 0x002fc800078e0208 */
[C---:B------:R-:W-:Y:S01]  /*1d40*/  IMAD.WIDE.U32 R14, R17.reuse, 0x4, R6 ;  /* 0x00000004110e7825 */ /* 0x040fe200078e0006 */
[----:B--2---:R2:W-:Y:S05]  /*1d50*/  REDG.E.ADD.F32.FTZ.RN.STRONG.GPU desc[UR10][R8.64], R21 ;  /* 0x00000015080079a6 */ /* 0x0045ea000c12f30a */
[----:B------:R-:W3:Y:S01]  /*1d60*/  LDG.E R15, desc[UR10][R14.64] ;  /* 0x0000000a0e0f7981 */ /* 0x000ee2000c1e1900 */
[----:B------:R-:W-:Y:S01]  /*1d70*/  IADD3 R19, PT, PT, R17, UR6, RZ ;  /* 0x0000000611137c10 */ /* 0x000fe2000fffe0ff */
[----:B------:R-:W-:-:S04]  /*1d80*/  IMAD.WIDE R12, R5, 0x4, R8 ;  /* 0x00000004050c7825 */ /* 0x000fc800078e0208 */
[C---:B------:R-:W-:Y:S01]  /*1d90*/  IMAD.WIDE.U32 R16, R19.reuse, 0x4, R6 ;  /* 0x0000000413107825 */ /* 0x040fe200078e0006 */
[----:B------:R-:W-:Y:S01]  /*1da0*/  IADD3 R19, PT, PT, R19, UR6, RZ ;  /* 0x0000000613137c10 */ /* 0x000fe2000fffe0ff */
[----:B---3--:R2:W-:Y:S04]  /*1db0*/  REDG.E.ADD.F32.FTZ.RN.STRONG.GPU desc[UR10][R12.64], R15 ;  /* 0x0000000f0c0079a6 */ /* 0x0085e8000c12f30a */
[----:B------:R-:W3:Y:S01]  /*1dc0*/  LDG.E R17, desc[UR10][R16.64] ;  /* 0x0000000a10117981 */ /* 0x000ee2000c1e1900 */
[----:B------:R-:W-:-:S04]  /*1dd0*/  IMAD.WIDE R10, R5, 0x4, R12 ;  /* 0x00000004050a7825 */ /* 0x000fc800078e020c */
[----:B------:R-:W-:Y:S01]  /*1de0*/  IMAD.WIDE.U32 R18, R19, 0x4, R6 ;  /* 0x0000000413127825 */ /* 0x000fe200078e0006 */
[----:B---3--:R2:W-:Y:S05]  /*1df0*/  REDG.E.ADD.F32.FTZ.RN.STRONG.GPU desc[UR10][R10.64], R17 ;  /* 0x000000110a0079a6 */ /* 0x0085ea000c12f30a */
[----:B------:R-:W3:Y:S01]  /*1e00*/  LDG.E R19, desc[UR10][R18.64] ;  /* 0x0000000a12137981 */ /* 0x000ee2000c1e1900 */
[----:B------:R-:W-:-:S05]  /*1e10*/  IMAD.WIDE R6, R5, 0x4, R10 ;  /* 0x0000000405067825 */ /* 0x000fca00078e020a */
[----:B---3--:R2:W-:Y:S01]  /*1e20*/  REDG.E.ADD.F32.FTZ.RN.STRONG.GPU desc[UR10][R6.64], R19 ;  /* 0x00000013060079a6 */ /* 0x0085e2000c12f30a */
[----:B------:R-:W-:-:S12]  /*1e30*/  UIADD3 UR4, UPT, UPT, UR4, 0x4, URZ ;  /* 0x0000000404047890 */ /* 0x000fd8000fffe0ff */
.L_x_333:
[----:B------:R-:W-:Y:S05]  /*1e40*/  @!P0 EXIT ;  /* 0x000000000000894d */ /* 0x000fea0003800000 */
[----:B------:R-:W3:Y:S01]  /*1e50*/  LDCU UR6, c[0x0][0x3b0] ;  /* 0x00007600ff0677ac */ /* 0x000ee20008000800 */
[----:B012---:R-:W0:Y:S01]  /*1e60*/  LDC.64 R10, c[0x0][0x380] ;  /* 0x0000e000ff0a7b82 */ /* 0x007e220000000a00 */
[----:B------:R-:W-:Y:S01]  /*1e70*/  IMAD R0, R5, UR4, R0 ;  /* 0x0000000405007c24 */ /* 0x000fe2000f8e0200 */
[----:B------:R-:W-:-:S06]  /*1e80*/  UIADD3 UR5, UPT, UPT, -UR5, URZ, URZ ;  /* 0x000000ff05057290 */ /* 0x000fcc000fffe1ff */
[----:B------:R-:W1:Y:S01]  /*1e90*/  LDC.64 R8, c[0x0][0x390] ;  /* 0x0000e400ff087b82 */ /* 0x000e620000000a00 */
[----:B---3--:R-:W-:-:S05]  /*1ea0*/  MOV R2, UR6 ;  /* 0x0000000600027c02 */ /* 0x008fca0008000f00 */
[----:B------:R-:W-:-:S07]  /*1eb0*/  IMAD R13, R2, UR4, R3 ;  /* 0x00000004020d7c24 */ /* 0x000fce000f8e0203 */
.L_x_334:
[----:B0-2---:R-:W-:-:S06]  /*1ec0*/  IMAD.WIDE.U32 R6, R13, 0x4, R10 ;  /* 0x000000040d067825 */ /* 0x005fcc00078e000a */
[----:B------:R-:W2:Y:S01]  /*1ed0*/  LDG.E R7, desc[UR10][R6.64] ;  /* 0x0000000a06077981 */ /* 0x000ea2000c1e1900 */
[----:B-1----:R-:W-:Y:S01]  /*1ee0*/  IMAD.WIDE R2, R0, 0x4, R8 ;  /* 0x0000000400027825 */ /* 0x002fe200078e0208 */
[----:B------:R-:W-:-:S04]  /*1ef0*/  UIADD3 UR5, UPT, UPT, UR5, 0x1, URZ ;  /* 0x0000000105057890 */ /* 0x000fc8000fffe0ff */
[----:B------:R-:W-:Y:S01]  /*1f00*/  UISETP.NE.AND UP0, UPT, UR5, URZ, UPT ;  /* 0x000000ff0500728c */ /* 0x000fe2000bf05270 */
[----:B--2---:R2:W-:Y:S01]  /*1f10*/  REDG.E.ADD.F32.FTZ.RN.STRONG.GPU desc[UR10][R2.64], R7 ;  /* 0x00000007020079a6 */ /* 0x0045e2000c12f30a */
[----:B------:R-:W-:Y:S02]  /*1f20*/  IADD3 R13, PT, PT, R13, UR6, RZ ;  /* 0x000000060d0d7c10 */ /* 0x000fe4000fffe0ff */
[----:B------:R-:W-:-:S05]  /*1f30*/  IADD3 R0, PT, PT, R0, R5, RZ ;  /* 0x0000000500007210 */ /* 0x000fca0007ffe0ff */
[----:B------:R-:W-:Y:S05]  /*1f40*/  BRA.U UP0, `(.L_x_334) ;  /* 0xfffffffd00dc7547 */ /* 0x000fea000b83ffff */
[----:B------:R-:W-:Y:S05]  /*1f50*/  EXIT ;  /* 0x000000000000794d */ /* 0x000fea0003800000 */
.L_x_335:
        /* <DEDUP_REMOVED lines=10> */
.L_x_361:


//--------------------- .text._Z29resetIndicesAndCopyMembershipPiS_S_i --------------------------
	.section	.text._Z29resetIndicesAndCopyMembershipPiS_S_i,"ax",@progbits
	.align	128
        .global         _Z29resetIndicesAndCopyMembershipPiS_S_i
        .type           _Z29resetIndicesAndCopyMembershipPiS_S_i,@function
        .size           _Z29resetIndicesAndCopyMembershipPiS_S_i,(.L_x_362 - _Z29resetIndicesAndCopyMembershipPiS_S_i)
        .other          _Z29resetIndicesAndCopyMembershipPiS_S_i,@"STO_CUDA_ENTRY STV_DEFAULT"
_Z29resetIndicesAndCopyMembershipPiS_S_i:
.text._Z29resetIndicesAndCopyMembershipPiS_S_i:
[----:B------:R-:W-:Y:S01]  /*0000*/  LDC R1, c[0x0][0x37c] ;  /* 0x0000df00ff017b82 */ /* 0x000fe20000000800 */
[----:B------:R-:W0:Y:S07]  /*0010*/  S2R R9, SR_TID.X ;  /* 0x0000000000097919 */ /* 0x000e2e0000002100 */
[----:B------:R-:W0:Y:S01]  /*0020*/  S2UR UR4, SR_CTAID.X ;  /* 0x00000000000479c3 */ /* 0x000e220000002500 */
[----:B------:R-:W1:Y:S07]  /*0030*/  LDCU UR5, c[0x0][0x398] ;  /* 0x00007300ff0577ac */ /* 0x000e6e0008000800 */
[----:B------:R-:W0:Y:S02]  /*0040*/  LDC R0, c[0x0][0x360] ;  /* 0x0000d800ff007b82 */ /* 0x000e240000000800 */
[----:B0-----:R-:W-:-:S05]  /*0050*/  IMAD R9, R0, UR4, R9 ;  /* 0x0000000400097c24 */ /* 0x001fca000f8e0209 */
[----:B-1----:R-:W-:-:S13]  /*0060*/  ISETP.GE.AND P0, PT, R9, UR5, PT ;  /* 0x0000000509007c0c */ /* 0x002fda000bf06270 */
[----:B------:R-:W-:Y:S05]  /*0070*/  @P0 EXIT ;  /* 0x000000000000094d */ /* 0x000fea0003800000 */
[----:B------:R-:W0:Y:S01]  /*0080*/  LDC.64 R2, c[0x0][0x380] ;  /* 0x0000e000ff027b82 */ /* 0x000e220000000a00 */
[----:B------:R-:W1:Y:S07]  /*0090*/  LDCU.64 UR4, c[0x0][0x358] ;  /* 0x00006b00ff0477ac */ /* 0x000e6e0008000a00 */
[----:B------:R-:W2:Y:S08]  /*00a0*/  LDC.64 R4, c[0x0][0x388] ;  /* 0x0000e200ff047b82 */ /* 0x000eb00000000a00 */
[----:B------:R-:W3:Y:S01]  /*00b0*/  LDC.64 R6, c[0x0][0x390] ;  /* 0x0000e400ff067b82 */ /* 0x000ee20000000a00 */
[----:B0-----:R-:W-:-:S05]  /*00c0*/  IMAD.WIDE R2, R9, 0x4, R2 ;  /* 0x0000000409027825 */ /* 0x001fca00078e0202 */
[----:B-1----:R-:W-:Y:S01]  /*00d0*/  STG.E desc[UR4][R2.64], R9 ;  /* 0x0000000902007986 */ /* 0x002fe2000c101904 */
[----:B--2---:R-:W-:-:S06]  /*00e0*/  IMAD.WIDE R4, R9, 0x4, R4 ;  /* 0x0000000409047825 */ /* 0x004fcc00078e0204 */
[----:B------:R-:W2:Y:S01]  /*00f0*/  LDG.E R5, desc[UR4][R4.64] ;  /* 0x0000000404057981 */ /* 0x000ea2000c1e1900 */
[----:B---3--:R-:W-:-:S05]  /*0100*/  IMAD.WIDE R6, R9, 0x4, R6 ;  /* 0x0000000409067825 */ /* 0x008fca00078e0206 */
[----:B--2---:R-:W-:Y:S01]  /*0110*/  STG.E desc[UR4][R6.64], R5 ;  /* 0x0000000506007986 */ /* 0x004fe2000c101904 */
[----:B------:R-:W-:Y:S05]  /*0120*/  EXIT ;  /* 0x000000000000794d */ /* 0x000fea0003800000 */
.L_x_336:
        /* <DEDUP_REMOVED lines=13> */
.L_x_362:


//--------------------- .text._Z16prepareCellStartPiS_i --------------------------
	.section	.text._Z16prepareCellStartPiS_i,"ax",@progbits
	.align	128
        .global         _Z16prepareCellStartPiS_i
        .type           _Z16prepareCellStartPiS_i,@function
        .size           _Z16prepareCellStartPiS_i,(.L_x_363 - _Z16prepareCellStartPiS_i)
        .other          _Z16prepareCellStartPiS_i,@"STO_CUDA_ENTRY STV_DEFAULT"
_Z16prepareCellStartPiS_i:
.text._Z16prepareCellStartPiS_i:
[----:B------:R-:W-:Y:S01]  /*0000*/  LDC R1, c[0x0][0x37c] ;  /* 0x0000df00ff017b82 */ /* 0x000fe20000000800 */
[----:B------:R-:W0:Y:S07]  /*0010*/  S2R R7, SR_TID.X ;  /* 0x0000000000077919 */ /* 0x000e2e0000002100 */
[----:B------:R-:W0:Y:S01]  /*0020*/  S2UR UR4, SR_CTAID.X ;  /* 0x00000000000479c3 */ /* 0x000e220000002500 */
[----:B------:R-:W1:Y:S07]  /*0030*/  LDCU UR5, c[0x0][0x390] ;  /* 0x00007200ff0577ac */ /* 0x000e6e0008000800 */
[----:B------:R-:W0:Y:S02]  /*0040*/  LDC R0, c[0x0][0x360] ;  /* 0x0000d800ff007b82 */ /* 0x000e240000000800 */
[----:B0-----:R-:W-:-:S05]  /*0050*/  IMAD R7, R0, UR4, R7 ;  /* 0x0000000400077c24 */ /* 0x001fca000f8e0207 */
[----:B-1----:R-:W-:-:S13]  /*0060*/  ISETP.GE.U32.AND P0, PT, R7, UR5, PT ;  /* 0x0000000507007c0c */ /* 0x002fda000bf06070 */
[----:B------:R-:W-:Y:S05]  /*0070*/  @P0 EXIT ;  /* 0x000000000000094d */ /* 0x000fea0003800000 */
[----:B------:R-:W-:Y:S01]  /*0080*/  ISETP.NE.AND P0, PT, R7, RZ, PT ;  /* 0x000000ff0700720c */ /* 0x000fe20003f05270 */
[----:B------:R-:W0:-:S12]  /*0090*/  LDCU.64 UR4, c[0x0][0x358] ;  /* 0x00006b00ff0477ac */ /* 0x000e180008000a00 */
[----:B------:R-:W-:Y:S05]  /*00a0*/  @P0 BRA `(.L_x_337) ;  /* 0x0000000000180947 */ /* 0x000fea0003800000 */
[----:B------:R-:W0:Y:S08]  /*00b0*/  LDC.64 R2, c[0x0][0x380] ;  /* 0x0000e000ff027b82 */ /* 0x000e300000000a00 */
[----:B------:R-:W1:Y:S01]  /*00c0*/  LDC.64 R4, c[0x0][0x388] ;  /* 0x0000e200ff047b82 */ /* 0x000e620000000a00 */
[----:B0-----:R-:W1:Y:S02]  /*00d0*/  LDG.E R3, desc[UR4][R2.64] ;  /* 0x0000000402037981 */ /* 0x001e64000c1e1900 */
[----:B-1----:R-:W-:-:S05]  /*00e0*/  IMAD.WIDE R4, R3, 0x4, R4 ;  /* 0x0000000403047825 */ /* 0x002fca00078e0204 */
[----:B------:R-:W-:Y:S01]  /*00f0*/  STG.E desc[UR4][R4.64], RZ ;  /* 0x000000ff04007986 */ /* 0x000fe2000c101904 */
[----:B------:R-:W-:Y:S05]  /*0100*/  EXIT ;  /* 0x000000000000794d */ /* 0x000fea0003800000 */
.L_x_337:
[----:B------:R-:W1:Y:S01]  /*0110*/  LDC.64 R4, c[0x0][0x380] ;  /* 0x0000e000ff047b82 */ /* 0x000e620000000a00 */
[C---:B------:R-:W-:Y:S01]  /*0120*/  IADD3 R9, PT, PT, R7.reuse, -0x1, RZ ;  /* 0xffffffff07097810 */ /* 0x040fe20007ffe0ff */
[----:B-1----:R-:W-:-:S04]  /*0130*/  IMAD.WIDE.U32 R2, R7, 0x4, R4 ;  /* 0x0000000407027825 */ /* 0x002fc800078e0004 */
[----:B------:R-:W-:Y:S02]  /*0140*/  IMAD.WIDE.U32 R4, R9, 0x4, R4 ;  /* 0x0000000409047825 */ /* 0x000fe400078e0004 */
[----:B0-----:R-:W2:Y:S04]  /*0150*/  LDG.E R9, desc[UR4][R2.64] ;  /* 0x0000000402097981 */ /* 0x001ea8000c1e1900 */
[----:B------:R-:W2:Y:S02]  /*0160*/  LDG.E R4, desc[UR4][R4.64] ;  /* 0x0000000404047981 */ /* 0x000ea4000c1e1900 */
[----:B--2---:R-:W-:-:S13]  /*0170*/  ISETP.NE.AND P0, PT, R9, R4, PT ;  /* 0x000000040900720c */ /* 0x004fda0003f05270 */
[----:B------:R-:W-:Y:S05]  /*0180*/  @!P0 EXIT ;  /* 0x000000000000894d */ /* 0x000fea0003800000 */
[----:B------:R-:W0:Y:S02]  /*0190*/  LDC.64 R2, c[0x0][0x388] ;  /* 0x0000e200ff027b82 */ /* 0x000e240000000a00 */
[----:B0-----:R-:W-:-:S05]  /*01a0*/  IMAD.WIDE R2, R9, 0x4, R2 ;  /* 0x0000000409027825 */ /* 0x001fca00078e0202 */
[----:B------:R-:W-:Y:S01]  /*01b0*/  STG.E desc[UR4][R2.64], R7 ;  /* 0x0000000702007986 */ /* 0x000fe2000c101904 */
[----:B------:R-:W-:Y:S05]  /*01c0*/  EXIT ;  /* 0x000000000000794d */ /* 0x000fea0003800000 */
.L_x_338:
        /* <DEDUP_REMOVED lines=11> */
.L_x_363:


//--------------------- .text._Z9divNewTabPfS_Piii --------------------------
	.section	.text._Z9divNewTabPfS_Piii,"ax",@progbits
	.align	128
        .global         _Z9divNewTabPfS_Piii
        .type           _Z9divNewTabPfS_Piii,@function
        .size           _Z9divNewTabPfS_Piii,(.L_x_353 - _Z9divNewTabPfS_Piii)
        .other          _Z9divNewTabPfS_Piii,@"STO_CUDA_ENTRY STV_DEFAULT"
_Z9divNewTabPfS_Piii:
.text._Z9divNewTabPfS_Piii:
[----:B------:R-:W-:Y:S01]  /*0000*/  LDC R1, c[0x0][0x37c] ;  /* 0x0000df00ff017b82 */ /* 0x000fe20000000800 */
[----:B------:R-:W0:Y:S07]  /*0010*/  S2R R0, SR_TID.Y ;  /* 0x0000000000007919 */ /* 0x000e2e0000002200 */
[----:B------:R-:W1:Y:S01]  /*0020*/  LDC R2, c[0x0][0x360] ;  /* 0x0000d800ff027b82 */ /* 0x000e620000000800 */
[----:B------:R-:W2:Y:S01]  /*0030*/  LDCU.64 UR6, c[0x0][0x398] ;  /* 0x00007300ff0677ac */ /* 0x000ea20008000a00 */
[----:B------:R-:W1:Y:S06]  /*0040*/  S2R R7, SR_TID.X ;  /* 0x0000000000077919 */ /* 0x000e6c0000002100 */
[----:B------:R-:W0:Y:S08]  /*0050*/  S2UR UR5, SR_CTAID.Y ;  /* 0x00000000000579c3 */ /* 0x000e300000002600 */
[----:B------:R-:W0:Y:S08]  /*0060*/  LDC R3, c[0x0][0x364] ;  /* 0x0000d900ff037b82 */ /* 0x000e300000000800 */
[----:B------:R-:W1:Y:S01]  /*0070*/  S2UR UR4, SR_CTAID.X ;  /* 0x00000000000479c3 */ /* 0x000e620000002500 */
[----:B0-----:R-:W-:-:S05]  /*0080*/  IMAD R0, R3, UR5, R0 ;  /* 0x0000000503007c24 */ /* 0x001fca000f8e0200 */
[----:B--2---:R-:W-:Y:S01]  /*0090*/  ISETP.GE.U32.AND P0, PT, R0, UR7, PT ;  /* 0x0000000700007c0c */ /* 0x004fe2000bf06070 */
[----:B-1----:R-:W-:-:S05]  /*00a0*/  IMAD R7, R2, UR4, R7 ;  /* 0x0000000402077c24 */ /* 0x002fca000f8e0207 */
[----:B------:R-:W-:-:S13]  /*00b0*/  ISETP.GE.U32.OR P0, PT, R7, UR6, P0 ;  /* 0x0000000607007c0c */ /* 0x000fda0008706470 */
[----:B------:R-:W-:Y:S05]  /*00c0*/  @P0 EXIT ;  /* 0x000000000000094d */ /* 0x000fea0003800000 */
[----:B------:R-:W0:Y:S01]  /*00d0*/  LDC.64 R2, c[0x0][0x390] ;  /* 0x0000e400ff027b82 */ /* 0x000e220000000a00 */
[----:B------:R-:W1:Y:S01]  /*00e0*/  LDCU.64 UR4, c[0x0][0x358] ;  /* 0x00006b00ff0477ac */ /* 0x000e620008000a00 */
[----:B0-----:R-:W-:-:S06]  /*00f0*/  IMAD.WIDE.U32 R2, R7, 0x4, R2 ;  /* 0x0000000407027825 */ /* 0x001fcc00078e0002 */
[----:B-1----:R-:W2:Y:S02]  /*0100*/  LDG.E R3, desc[UR4][R2.64] ;  /* 0x0000000402037981 */ /* 0x002ea4000c1e1900 */
[----:B--2---:R-:W-:-:S13]  /*0110*/  ISETP.NE.AND P0, PT, R3, RZ, PT ;  /* 0x000000ff0300720c */ /* 0x004fda0003f05270 */
[----:B------:R-:W-:Y:S05]  /*0120*/  @!P0 EXIT ;  /* 0x000000000000894d */ /* 0x000fea0003800000 */
[----:B------:R-:W0:Y:S01]  /*0130*/  LDC.64 R4, c[0x0][0x388] ;  /* 0x0000e200ff047b82 */ /* 0x000e220000000a00 */
[----:B------:R-:W-:-:S04]  /*0140*/  IMAD R2, R0, UR6, R7 ;  /* 0x0000000600027c24 */ /* 0x000fc8000f8e0207 */
[----:B0-----:R-:W-:-:S05]  /*0150*/  IMAD.WIDE.U32 R4, R2, 0x4, R4 ;  /* 0x0000000402047825 */ /* 0x001fca00078e0004 */
[----:B------:R-:W2:Y:S01]  /*0160*/  LDG.E R0, desc[UR4][R4.64] ;  /* 0x0000000404007981 */ /* 0x000ea2000c1e1900 */
[----:B------:R-:W-:Y:S01]  /*0170*/  I2FP.F32.S32 R3, R3 ;  /* 0x0000000300037245 */ /* 0x000fe20000201400 */
[----:B------:R-:W-:Y:S03]  /*0180*/  BSSY.RECONVERGENT B0, `(.L_x_339) ;  /* 0x000000c000007945 */ /* 0x000fe60003800200 */
[----:B------:R-:W0:Y:S02]  /*0190*/  MUFU.RCP R6, R3 ;  /* 0x0000000300067308 */ /* 0x000e240000001000 */
[----:B0-----:R-:W-:-:S04]  /*01a0*/  FFMA R7, -R3, R6, 1 ;  /* 0x3f80000003077423 */ /* 0x001fc80000000106 */
[----:B------:R-:W-:Y:S02]  /*01b0*/  FFMA R7, R6, R7, R6 ;  /* 0x0000000706077223 */ /* 0x000fe40000000006 */
[----:B--2---:R-:W0:Y:S02]  /*01c0*/  FCHK P0, R0, R3 ;  /* 0x0000000300007302 */ /* 0x004e240000000000 */
[----:B------:R-:W-:-:S04]  /*01d0*/  FFMA R6, R0, R7, RZ ;  /* 0x0000000700067223 */ /* 0x000fc800000000ff */
[----:B------:R-:W-:-:S04]  /*01e0*/  FFMA R8, -R3, R6, R0 ;  /* 0x0000000603087223 */ /* 0x000fc80000000100 */
[----:B------:R-:W-:Y:S01]  /*01f0*/  FFMA R7, R7, R8, R6 ;  /* 0x0000000807077223 */ /* 0x000fe20000000006 */
[----:B0-----:R-:W-:Y:S06]  /*0200*/  @!P0 BRA `(.L_x_340) ;  /* 0x00000000000c8947 */ /* 0x001fec0003800000 */
[----:B------:R-:W-:-:S07]  /*0210*/  MOV R4, 0x230 ;  /* 0x0000023000047802 */ /* 0x000fce0000000f00 */
[----:B------:R-:W-:Y:S05]  /*0220*/  CALL.REL.NOINC `($__internal_0_$__cuda_sm3x_div_rn_noftz_f32_slowpath) ;  /* 0x0000000000187944 */ /* 0x000fea0003c00000 */
[----:B------:R-:W-:-:S07]  /*0230*/  IMAD.MOV.U32 R7, RZ, RZ, R0 ;  /* 0x000000ffff077224 */ /* 0x000fce00078e0000 */
.L_x_340:
[----:B------:R-:W-:Y:S05]  /*0240*/  BSYNC.RECONVERGENT B0 ;  /* 0x0000000000007941 */ /* 0x000fea0003800200 */
.L_x_339:
[----:B------:R-:W0:Y:S02]  /*0250*/  LDC.64 R4, c[0x0][0x380] ;  /* 0x0000e000ff047b82 */ /* 0x000e240000000a00 */
[----:B0-----:R-:W-:-:S05]  /*0260*/  IMAD.WIDE.U32 R2, R2, 0x4, R4 ;  /* 0x0000000402027825 */ /* 0x001fca00078e0004 */
[----:B------:R-:W-:Y:S01]  /*0270*/  STG.E desc[UR4][R2.64], R7 ;  /* 0x0000000702007986 */ /* 0x000fe2000c101904 */
[----:B------:R-:W-:Y:S05]  /*0280*/  EXIT ;  /* 0x000000000000794d */ /* 0x000fea0003800000 */
        .weak           $__internal_0_$__cuda_sm3x_div_rn_noftz_f32_slowpath
        .type           $__internal_0_$__cuda_sm3x_div_rn_noftz_f32_slowpath,@function
        .size           $__internal_0_$__cuda_sm3x_div_rn_noftz_f32_slowpath,(.L_x_353 - $__internal_0_$__cuda_sm3x_div_rn_noftz_f32_slowpath)
$__internal_0_$__cuda_sm3x_div_rn_noftz_f32_slowpath:
[--C-:B------:R-:W-:Y:S01]  /*0290*/  SHF.R.U32.HI R6, RZ, 0x17, R3.reuse ;  /* 0x00000017ff067819 */ /* 0x100fe20000011603 */
[----:B------:R-:W-:Y:S01]  /*02a0*/  BSSY.RECONVERGENT B1, `(.L_x_341) ;  /* 0x0000064000017945 */ /* 0x000fe20003800200 */
[--C-:B------:R-:W-:Y:S01]  /*02b0*/  SHF.R.U32.HI R5, RZ, 0x17, R0.reuse ;  /* 0x00000017ff057819 */ /* 0x100fe20000011600 */
[----:B------:R-:W-:Y:S01]  /*02c0*/  IMAD.MOV.U32 R7, RZ, RZ, R0 ;  /* 0x000000ffff077224 */ /* 0x000fe200078e0000 */
[----:B------:R-:W-:Y:S01]  /*02d0*/  LOP3.LUT R6, R6, 0xff, RZ, 0xc0, !PT ;  /* 0x000000ff06067812 */ /* 0x000fe200078ec0ff */
[----:B------:R-:W-:Y:S01]  /*02e0*/  IMAD.MOV.U32 R8, RZ, RZ, R3 ;  /* 0x000000ffff087224 */ /* 0x000fe200078e0003 */
[----:B------:R-:W-:-:S03]  /*02f0*/  LOP3.LUT R5, R5, 0xff, RZ, 0xc0, !PT ;  /* 0x000000ff05057812 */ /* 0x000fc600078ec0ff */
[----:B------:R-:W-:Y:S02]  /*0300*/  VIADD R11, R6, 0xffffffff ;  /* 0xffffffff060b7836 */ /* 0x000fe40000000000 */
[----:B------:R-:W-:-:S03]  /*0310*/  VIADD R10, R5, 0xffffffff ;  /* 0xffffffff050a7836 */ /* 0x000fc60000000000 */
[----:B------:R-:W-:-:S04]  /*0320*/  ISETP.GT.U32.AND P0, PT, R11, 0xfd, PT ;  /* 0x000000fd0b00780c */ /* 0x000fc80003f04070 */
[----:B------:R-:W-:-:S13]  /*0330*/  ISETP.GT.U32.OR P0, PT, R10, 0xfd, P0 ;  /* 0x000000fd0a00780c */ /* 0x000fda0000704470 */
[----:B------:R-:W-:Y:S01]  /*0340*/  @!P0 IMAD.MOV.U32 R9, RZ, RZ, RZ ;  /* 0x000000ffff098224 */ /* 0x000fe200078e00ff */
[----:B------:R-:W-:Y:S06]  /*0350*/  @!P0 BRA `(.L_x_342) ;  /* 0x00000000005c8947 */ /* 0x000fec0003800000 */
[----:B------:R-:W-:Y:S02]  /*0360*/  FSETP.GTU.FTZ.AND P0, PT, |R0|, +INF , PT ;  /* 0x7f8000000000780b */ /* 0x000fe40003f1c200 */
[----:B------:R-:W-:-:S04]  /*0370*/  FSETP.GTU.FTZ.AND P1, PT, |R3|, +INF , PT ;  /* 0x7f8000000300780b */ /* 0x000fc80003f3c200 */
[----:B------:R-:W-:-:S13]  /*0380*/  PLOP3.LUT P0, PT, P0, P1, PT, 0xf8, 0x8f ;  /* 0x00000000008f781c */ /* 0x000fda0000703f70 */
[----:B------:R-:W-:Y:S05]  /*0390*/  @P0 BRA `(.L_x_343) ;  /* 0x00000004004c0947 */ /* 0x000fea0003800000 */
[----:B------:R-:W-:-:S13]  /*03a0*/  LOP3.LUT P0, RZ, R8, 0x7fffffff, R7, 0xc8, !PT ;  /* 0x7fffffff08ff7812 */ /* 0x000fda000780c807 */
[----:B------:R-:W-:Y:S05]  /*03b0*/  @!P0 BRA `(.L_x_344) ;  /* 0x00000004003c8947 */ /* 0x000fea0003800000 */
[C---:B------:R-:W-:Y:S02]  /*03c0*/  FSETP.NEU.FTZ.AND P2, PT, |R0|.reuse, +INF , PT ;  /* 0x7f8000000000780b */ /* 0x040fe40003f5d200 */
[----:B------:R-:W-:Y:S02]  /*03d0*/  FSETP.NEU.FTZ.AND P1, PT, |R3|, +INF , PT ;  /* 0x7f8000000300780b */ /* 0x000fe40003f3d200 */
[----:B------:R-:W-:-:S11]  /*03e0*/  FSETP.NEU.FTZ.AND P0, PT, |R0|, +INF , PT ;  /* 0x7f8000000000780b */ /* 0x000fd60003f1d200 */
[----:B------:R-:W-:Y:S05]  /*03f0*/  @!P1 BRA !P2, `(.L_x_344) ;  /* 0x00000004002c9947 */ /* 0x000fea0005000000 */
[----:B------:R-:W-:-:S04]  /*0400*/  LOP3.LUT P2, RZ, R7, 0x7fffffff, RZ, 0xc0, !PT ;  /* 0x7fffffff07ff7812 */ /* 0x000fc8000784c0ff */
[----:B------:R-:W-:-:S13]  /*0410*/  PLOP3.LUT P1, PT, P1, P2, PT, 0x2f, 0xf2 ;  /* 0x0000000000f2781c */ /* 0x000fda0000f24577 */
[----:B------:R-:W-:Y:S05]  /*0420*/  @P1 BRA `(.L_x_345) ;  /* 0x0000000400181947 */ /* 0x000fea0003800000 */
[----:B------:R-:W-:-:S04]  /*0430*/  LOP3.LUT P1, RZ, R8, 0x7fffffff, RZ, 0xc0, !PT ;  /* 0x7fffffff08ff7812 */ /* 0x000fc8000782c0ff */
[----:B------:R-:W-:-:S13]  /*0440*/  PLOP3.LUT P0, PT, P0, P1, PT, 0x2f, 0xf2 ;  /* 0x0000000000f2781c */ /* 0x000fda0000702577 */
[----:B------:R-:W-:Y:S05]  /*0450*/  @P0 BRA `(.L_x_346) ;  /* 0x0000000400000947 */ /* 0x000fea0003800000 */
[----:B------:R-:W-:Y:S02]  /*0460*/  ISETP.GE.AND P0, PT, R10, RZ, PT ;  /* 0x000000ff0a00720c */ /* 0x000fe40003f06270 */
[----:B------:R-:W-:-:S11]  /*0470*/  ISETP.GE.AND P1, PT, R11, RZ, PT ;  /* 0x000000ff0b00720c */ /* 0x000fd60003f26270 */
[----:B------:R-:W-:Y:S02]  /*0480*/  @P0 IMAD.MOV.U32 R9, RZ, RZ, RZ ;  /* 0x000000ffff090224 */ /* 0x000fe400078e00ff */
[----:B------:R-:W-:Y:S01]  /*0490*/  @!P0 FFMA R7, R0, 1.84467440737095516160e+19, RZ ;  /* 0x5f80000000078823 */ /* 0x000fe200000000ff */
[----:B------:R-:W-:Y:S02]  /*04a0*/  @!P0 IMAD.MOV.U32 R9, RZ, RZ, -0x40 ;  /* 0xffffffc0ff098424 */ /* 0x000fe400078e00ff */
[----:B------:R-:W-:Y:S02]  /*04b0*/  @!P1 FFMA R8, R3, 1.84467440737095516160e+19, RZ ;  /* 0x5f80000003089823 */ /* 0x000fe400000000ff */
[----:B------:R-:W-:-:S07]  /*04c0*/  @!P1 VIADD R9, R9, 0x40 ;  /* 0x0000004009099836 */ /* 0x000fce0000000000 */
.L_x_342:
[----:B------:R-:W-:Y:S01]  /*04d0*/  LEA R3, R6, 0xc0800000, 0x17 ;  /* 0xc080000006037811 */ /* 0x000fe200078eb8ff */
[----:B------:R-:W-:Y:S01]  /*04e0*/  VIADD R5, R5, 0xffffff81 ;  /* 0xffffff8105057836 */ /* 0x000fe20000000000 */
[----:B------:R-:W-:Y:S03]  /*04f0*/  BSSY.RECONVERGENT B2, `(.L_x_347) ;  /* 0x0000035000027945 */ /* 0x000fe60003800200 */
[----:B------:R-:W-:Y:S01]  /*0500*/  IMAD.IADD R3, R8, 0x1, -R3 ;  /* 0x0000000108037824 */ /* 0x000fe200078e0a03 */
[C---:B------:R-:W-:Y:S01]  /*0510*/  IADD3 R6, PT, PT, R5.reuse, 0x7f, -R6 ;  /* 0x0000007f05067810 */ /* 0x040fe20007ffe806 */
[----:B------:R-:W-:Y:S02]  /*0520*/  IMAD R0, R5, -0x800000, R7 ;  /* 0xff80000005007824 */ /* 0x000fe400078e0207 */
[----:B------:R-:W0:Y:S01]  /*0530*/  MUFU.RCP R8, R3 ;  /* 0x0000000300087308 */ /* 0x000e220000001000 */
[----:B------:R-:W-:Y:S01]  /*0540*/  FADD.FTZ R11, -R3, -RZ ;  /* 0x800000ff030b7221 */ /* 0x000fe20000010100 */
[----:B------:R-:W-:-:S03]  /*0550*/  IMAD.IADD R6, R6, 0x1, R9 ;  /* 0x0000000106067824 */ /* 0x000fc600078e0209 */
[----:B0-----:R-:W-:-:S04]  /*0560*/  FFMA R13, R8, R11, 1 ;  /* 0x3f800000080d7423 */ /* 0x001fc8000000000b */
[----:B------:R-:W-:-:S04]  /*0570*/  FFMA R10, R8, R13, R8 ;  /* 0x0000000d080a7223 */ /* 0x000fc80000000008 */
[----:B------:R-:W-:-:S04]  /*0580*/  FFMA R7, R0, R10, RZ ;  /* 0x0000000a00077223 */ /* 0x000fc800000000ff */
[----:B------:R-:W-:-:S04]  /*0590*/  FFMA R8, R11, R7, R0 ;  /* 0x000000070b087223 */ /* 0x000fc80000000000 */
[----:B------:R-:W-:-:S04]  /*05a0*/  FFMA R7, R10, R8, R7 ;  /* 0x000000080a077223 */ /* 0x000fc80000000007 */
[----:B------:R-:W-:-:S04]  /*05b0*/  FFMA R8, R11, R7, R0 ;  /* 0x000000070b087223 */ /* 0x000fc80000000000 */
[----:B------:R-:W-:-:S05]  /*05c0*/  FFMA R0, R10, R8, R7 ;  /* 0x000000080a007223 */ /* 0x000fca0000000007 */
[----:B------:R-:W-:-:S04]  /*05d0*/  SHF.R.U32.HI R3, RZ, 0x17, R0 ;  /* 0x00000017ff037819 */ /* 0x000fc80000011600 */
[----:B------:R-:W-:-:S05]  /*05e0*/  LOP3.LUT R3, R3, 0xff, RZ, 0xc0, !PT ;  /* 0x000000ff03037812 */ /* 0x000fca00078ec0ff */
[----:B------:R-:W-:-:S04]  /*05f0*/  IMAD.IADD R9, R3, 0x1, R6 ;  /* 0x0000000103097824 */ /* 0x000fc800078e0206 */
[----:B------:R-:W-:-:S05]  /*0600*/  VIADD R3, R9, 0xffffffff ;  /* 0xffffffff09037836 */ /* 0x000fca0000000000 */
[----:B------:R-:W-:-:S13]  /*0610*/  ISETP.GE.U32.AND P0, PT, R3, 0xfe, PT ;  /* 0x000000fe0300780c */ /* 0x000fda0003f06070 */
[----:B------:R-:W-:Y:S05]  /*0620*/  @!P0 BRA `(.L_x_348) ;  /* 0x0000000000808947 */ /* 0x000fea0003800000 */
[----:B------:R-:W-:-:S13]  /*0630*/  ISETP.GT.AND P0, PT, R9, 0xfe, PT ;  /* 0x000000fe0900780c */ /* 0x000fda0003f04270 */
[----:B------:R-:W-:Y:S05]  /*0640*/  @P0 BRA `(.L_x_349) ;  /* 0x00000000006c0947 */ /* 0x000fea0003800000 */
[----:B------:R-:W-:-:S13]  /*0650*/  ISETP.GE.AND P0, PT, R9, 0x1, PT ;  /* 0x000000010900780c */ /* 0x000fda0003f06270 */
[----:B------:R-:W-:Y:S05]  /*0660*/  @P0 BRA `(.L_x_350) ;  /* 0x0000000000740947 */ /* 0x000fea0003800000 */
[----:B------:R-:W-:Y:S02]  /*0670*/  ISETP.GE.AND P0, PT, R9, -0x18, PT ;  /* 0xffffffe80900780c */ /* 0x000fe40003f06270 */
[----:B------:R-:W-:-:S11]  /*0680*/  LOP3.LUT R0, R0, 0x80000000, RZ, 0xc0, !PT ;  /* 0x8000000000007812 */ /* 0x000fd600078ec0ff */
[----:B------:R-:W-:Y:S05]  /*0690*/  @!P0 BRA `(.L_x_350) ;  /* 0x0000000000688947 */ /* 0x000fea0003800000 */
[CCC-:B------:R-:W-:Y:S01]  /*06a0*/  FFMA.RZ R3, R10.reuse, R8.reuse, R7.reuse ;  /* 0x000000080a037223 */ /* 0x1c0fe2000000c007 */
[CCC-:B------:R-:W-:Y:S01]  /*06b0*/  FFMA.RM R6, R10.reuse, R8.reuse, R7.reuse ;  /* 0x000000080a067223 */ /* 0x1c0fe20000004007 */
[C---:B------:R-:W-:Y:S02]  /*06c0*/  ISETP.NE.AND P2, PT, R9.reuse, RZ, PT ;  /* 0x000000ff0900720c */ /* 0x040fe40003f45270 */
[----:B------:R-:W-:Y:S02]  /*06d0*/  ISETP.NE.AND P1, PT, R9, RZ, PT ;  /* 0x000000ff0900720c */ /* 0x000fe40003f25270 */
[----:B------:R-:W-:Y:S01]  /*06e0*/  LOP3.LUT R5, R3, 0x7fffff, RZ, 0xc0, !PT ;  /* 0x007fffff03057812 */ /* 0x000fe200078ec0ff */
[----:B------:R-:W-:Y:S01]  /*06f0*/  FFMA.RP R3, R10, R8, R7 ;  /* 0x000000080a037223 */ /* 0x000fe20000008007 */
[----:B------:R-:W-:Y:S02]  /*0700*/  VIADD R8, R9, 0x20 ;  /* 0x0000002009087836 */ /* 0x000fe40000000000 */
[----:B------:R-:W-:Y:S01]  /*0710*/  LOP3.LUT R5, R5, 0x800000, RZ, 0xfc, !PT ;  /* 0x0080000005057812 */ /* 0x000fe200078efcff */
[----:B------:R-:W-:Y:S01]  /*0720*/  IMAD.MOV R7, RZ, RZ, -R9 ;  /* 0x000000ffff077224 */ /* 0x000fe200078e0a09 */
[----:B------:R-:W-:-:S02]  /*0730*/  FSETP.NEU.FTZ.AND P0, PT, R3, R6, PT ;  /* 0x000000060300720b */ /* 0x000fc40003f1d000 */
[----:B------:R-:W-:Y:S02]  /*0740*/  SHF.L.U32 R8, R5, R8, RZ ;  /* 0x0000000805087219 */ /* 0x000fe400000006ff */
[----:B------:R-:W-:Y:S02]  /*0750*/  SEL R6, R7, RZ, P2 ;  /* 0x000000ff07067207 */ /* 0x000fe40001000000 */
[----:B------:R-:W-:Y:S02]  /*0760*/  ISETP.NE.AND P1, PT, R8, RZ, P1 ;  /* 0x000000ff0800720c */ /* 0x000fe40000f25270 */
[----:B------:R-:W-:Y:S02]  /*0770*/  SHF.R.U32.HI R6, RZ, R6, R5 ;  /* 0x00000006ff067219 */ /* 0x000fe40000011605 */
[----:B------:R-:W-:Y:S02]  /*0780*/  PLOP3.LUT P0, PT, P0, P1, PT, 0xf8, 0x8f ;  /* 0x00000000008f781c */ /* 0x000fe40000703f70 */
[----:B------:R-:W-:-:S02]  /*0790*/  SHF.R.U32.HI R8, RZ, 0x1, R6 ;  /* 0x00000001ff087819 */ /* 0x000fc40000011606 */
[----:B------:R-:W-:-:S04]  /*07a0*/  SEL R3, RZ, 0x1, !P0 ;  /* 0x00000001ff037807 */ /* 0x000fc80004000000 */
[----:B------:R-:W-:-:S04]  /*07b0*/  LOP3.LUT R3, R3, 0x1, R8, 0xf8, !PT ;  /* 0x0000000103037812 */ /* 0x000fc800078ef808 */
[----:B------:R-:W-:-:S05]  /*07c0*/  LOP3.LUT R3, R3, R6, RZ, 0xc0, !PT ;  /* 0x0000000603037212 */ /* 0x000fca00078ec0ff */
[----:B------:R-:W-:-:S05]  /*07d0*/  IMAD.IADD R3, R8, 0x1, R3 ;  /* 0x0000000108037824 */ /* 0x000fca00078e0203 */
[----:B------:R-:W-:Y:S01]  /*07e0*/  LOP3.LUT R0, R3, R0, RZ, 0xfc, !PT ;  /* 0x0000000003007212 */ /* 0x000fe200078efcff */
[----:B------:R-:W-:Y:S06]  /*07f0*/  BRA `(.L_x_350) ;  /* 0x0000000000107947 */ /* 0x000fec0003800000 */
.L_x_349:
[----:B------:R-:W-:-:S04]  /*0800*/  LOP3.LUT R0, R0, 0x80000000, RZ, 0xc0, !PT ;  /* 0x8000000000007812 */ /* 0x000fc800078ec0ff */
[----:B------:R-:W-:Y:S01]  /*0810*/  LOP3.LUT R0, R0, 0x7f800000, RZ, 0xfc, !PT ;  /* 0x7f80000000007812 */ /* 0x000fe200078efcff */
[----:B------:R-:W-:Y:S06]  /*0820*/  BRA `(.L_x_350) ;  /* 0x0000000000047947 */ /* 0x000fec0003800000 */
.L_x_348:
[----:B------:R-:W-:-:S07]  /*0830*/  IMAD R0, R6, 0x800000, R0 ;  /* 0x0080000006007824 */ /* 0x000fce00078e0200 */
.L_x_350:
[----:B------:R-:W-:Y:S05]  /*0840*/  BSYNC.RECONVERGENT B2 ;  /* 0x0000000000027941 */ /* 0x000fea0003800200 */
.L_x_347:
[----:B------:R-:W-:Y:S05]  /*0850*/  BRA `(.L_x_351) ;  /* 0x0000000000207947 */ /* 0x000fea0003800000 */
.L_x_346:
[----:B------:R-:W-:-:S04]  /*0860*/  LOP3.LUT R0, R8, 0x80000000, R7, 0x48, !PT ;  /* 0x8000000008007812 */ /* 0x000fc800078e4807 */
[----:B------:R-:W-:Y:S01]  /*0870*/  LOP3.LUT R0, R0, 0x7f800000, RZ, 0xfc, !PT ;  /* 0x7f80000000007812 */ /* 0x000fe200078efcff */
[----:B------:R-:W-:Y:S06]  /*0880*/  BRA `(.L_x_351) ;  /* 0x0000000000147947 */ /* 0x000fec0003800000 */
.L_x_345:
[----:B------:R-:W-:Y:S01]  /*0890*/  LOP3.LUT R0, R8, 0x80000000, R7, 0x48, !PT ;  /* 0x8000000008007812 */ /* 0x000fe200078e4807 */
[----:B------:R-:W-:Y:S06]  /*08a0*/  BRA `(.L_x_351) ;  /* 0x00000000000c7947 */ /* 0x000fec0003800000 */
.L_x_344:
[----:B------:R-:W0:Y:S01]  /*08b0*/  MUFU.RSQ R0, -QNAN ;  /* 0xffc0000000007908 */ /* 0x000e220000001400 */
[----:B------:R-:W-:Y:S05]  /*08c0*/  BRA `(.L_x_351) ;  /* 0x0000000000047947 */ /* 0x000fea0003800000 */
.L_x_343:
[----:B------:R-:W-:-:S07]  /*08d0*/  FADD.FTZ R0, R0, R3 ;  /* 0x0000000300007221 */ /* 0x000fce0000010000 */
.L_x_351:
[----:B------:R-:W-:Y:S05]  /*08e0*/  BSYNC.RECONVERGENT B1 ;  /* 0x0000000000017941 */ /* 0x000fea0003800200 */
.L_x_341:
[----:B------:R-:W-:-:S04]  /*08f0*/  IMAD.MOV.U32 R5, RZ, RZ, 0x0 ;  /* 0x00000000ff057424 */ /* 0x000fc800078e00ff */
[----:B0-----:R-:W-:Y:S05]  /*0900*/  RET.REL.NODEC R4 `(_Z9divNewTabPfS_Piii) ;  /* 0xfffffff404bc7950 */ /* 0x001fea0003c3ffff */
.L_x_352:
        /* <DEDUP_REMOVED lines=15> */
.L_x_353:


//--------------------- .nv.shared._ZN3cub18CUB_300001_SM_10006detail6reduce28DeviceReduceSingleTileKernelINS2_10policy_hubIiyN4cuda3std3__44plusIiEEE10Policy1000EPiSC_iS9_iiNS7_10__identityEEEvT0_T1_T2_T3_T4_T6_ --------------------------
	.section	.nv.shared._ZN3cub18CUB_300001_SM_10006detail6reduce28DeviceReduceSingleTileKernelINS2_10policy_hubIiyN4cuda3std3__44plusIiEEE10Policy1000EPiSC_iS9_iiNS7_10__identityEEEvT0_T1_T2_T3_T4_T6_,"aw",@nobits
	.sectionflags	@""
	.align	4
.nv.shared._ZN3cub18CUB_300001_SM_10006detail6reduce28DeviceReduceSingleTileKernelINS2_10policy_hubIiyN4cuda3std3__44plusIiEEE10Policy1000EPiSC_iS9_iiNS7_10__identityEEEvT0_T1_T2_T3_T4_T6_:
	.zero		1068


//--------------------- .nv.shared.reserved.0     --------------------------
	.section	.nv.shared.reserved.0,"aw",@nobits
	.weak		__nv_reservedSMEM_offset_0_alias
	.size		__nv_reservedSMEM_offset_0_alias, 0, 64
	.other		__nv_reservedSMEM_offset_0_alias,@"STO_CUDA_RESERVED_SHARED STV_DEFAULT"
__nv_reservedSMEM_offset_0_alias:
	.zero		0
	.zero		64


//--------------------- .nv.global                --------------------------
	.section	.nv.global,"aw",@nobits
.nv.global:
	.type		_ZN34_INTERNAL_ecfc5960_4_k_cu_0204b8026thrust24THRUST_300001_SM_1000_NS12placeholders2_8E,@object
	.size		_ZN34_INTERNAL_ecfc5960_4_k_cu_0204b8026thrust24THRUST_300001_SM_1000_NS12placeholders2_8E,(_ZN34_INTERNAL_ecfc5960_4_k_cu_0204b8024cuda3std3__436_GLOBAL__N__ecfc5960_4_k_cu_0204b8026ignoreE - _ZN34_INTERNAL_ecfc5960_4_k_cu_0204b8026thrust24THRUST_300001_SM_1000_NS12placeholders2_8E)
_ZN34_INTERNAL_ecfc5960_4_k_cu_0204b8026thrust24THRUST_300001_SM_1000_NS12placeholders2_8E:
	.zero		1
	.type		_ZN34_INTERNAL_ecfc5960_4_k_cu_0204b8024cuda3std3__436_GLOBAL__N__ecfc5960_4_k_cu_0204b8026ignoreE,@object
	.size		_ZN34_INTERNAL_ecfc5960_4_k_cu_0204b8024cuda3std3__436_GLOBAL__N__ecfc5960_4_k_cu_0204b8026ignoreE,(_ZN34_INTERNAL_ecfc5960_4_k_cu_0204b8024cuda3std6ranges3__45__cpo4dataE - _ZN34_INTERNAL_ecfc5960_4_k_cu_0204b8024cuda3std3__436_GLOBAL__N__ecfc5960_4_k_cu_0204b8026ignoreE)
_ZN34_INTERNAL_ecfc5960_4_k_cu_0204b8024cuda3std3__436_GLOBAL__N__ecfc5960_4_k_cu_0204b8026ignoreE:
	.zero		1
	.type		_ZN34_INTERNAL_ecfc5960_4_k_cu_0204b8024cuda3std6ranges3__45__cpo4dataE,@object
	.size		_ZN34_INTERNAL_ecfc5960_4_k_cu_0204b8024cuda3std6ranges3__45__cpo4dataE,(_ZN34_INTERNAL_ecfc5960_4_k_cu_0204b8026thrust24THRUST_300001_SM_1000_NS6system3cpp3parE - _ZN34_INTERNAL_ecfc5960_4_k_cu_0204b8024cuda3std6ranges3__45__cpo4dataE)
_ZN34_INTERNAL_ecfc5960_4_k_cu_0204b8024cuda3std6ranges3__45__cpo4dataE:
	.zero		1
	.type		_ZN34_INTERNAL_ecfc5960_4_k_cu_0204b8026thrust24THRUST_300001_SM_1000_NS6system3cpp3parE,@object
	.size		_ZN34_INTERNAL_ecfc5960_4_k_cu_0204b8026thrust24THRUST_300001_SM_1000_NS6system3cpp3parE,(_ZN34_INTERNAL_ecfc5960_4_k_cu_0204b8024cuda3std3__45__cpo5beginE - _ZN34_INTERNAL_ecfc5960_4_k_cu_0204b8026thrust24THRUST_300001_SM_1000_NS6system3cpp3parE)
_ZN34_INTERNAL_ecfc5960_4_k_cu_0204b8026thrust24THRUST_300001_SM_1000_NS6system3cpp3parE:
	.zero		1
	.type		_ZN34_INTERNAL_ecfc5960_4_k_cu_0204b8024cuda3std3__45__cpo5beginE,@object
	.size		_ZN34_INTERNAL_ecfc5960_4_k_cu_0204b8024cuda3std3__45__cpo5beginE,(_ZN34_INTERNAL_ecfc5960_4_k_cu_0204b8024cuda3std6ranges3__45__cpo5beginE - _ZN34_INTERNAL_ecfc5960_4_k_cu_0204b8024cuda3std3__45__cpo5beginE)
_ZN34_INTERNAL_ecfc5960_4_k_cu_0204b8024cuda3std3__45__cpo5beginE:
	.zero		1
	.type		_ZN34_INTERNAL_ecfc5960_4_k_cu_0204b8024cuda3std6ranges3__45__cpo5beginE,@object
	.size		_ZN34_INTERNAL_ecfc5960_4_k_cu_0204b8024cuda3std6ranges3__45__cpo5beginE,(_ZN34_INTERNAL_ecfc5960_4_k_cu_0204b8026thrust24THRUST_300001_SM_1000_NS6deviceE - _ZN34_INTERNAL_ecfc5960_4_k_cu_0204b8024cuda3std6ranges3__45__cpo5beginE)
_ZN34_INTERNAL_ecfc5960_4_k_cu_0204b8024cuda3std6ranges3__45__cpo5beginE:
	.zero		1
	.type		_ZN34_INTERNAL_ecfc5960_4_k_cu_0204b8026thrust24THRUST_300001_SM_1000_NS6deviceE,@object
	.size		_ZN34_INTERNAL_ecfc5960_4_k_cu_0204b8026thrust24THRUST_300001_SM_1000_NS6deviceE,(_ZN34_INTERNAL_ecfc5960_4_k_cu_0204b8024cuda3std3__47nulloptE - _ZN34_INTERNAL_ecfc5960_4_k_cu_0204b8026thrust24THRUST_300001_SM_1000_NS6deviceE)
_ZN34_INTERNAL_ecfc5960_4_k_cu_0204b8026thrust24THRUST_300001_SM_1000_NS6deviceE:
	.zero		1
	.type		_ZN34_INTERNAL_ecfc5960_4_k_cu_0204b8024cuda3std3__47nulloptE,@object
	.size		_ZN34_INTERNAL_ecfc5960_4_k_cu_0204b8024cuda3std3__47nulloptE,(_ZN34_INTERNAL_ecfc5960_4_k_cu_0204b8024cuda3std6ranges3__45__cpo8distanceE - _ZN34_INTERNAL_ecfc5960_4_k_cu_0204b8024cuda3std3__47nulloptE)
_ZN34_INTERNAL_ecfc5960_4_k_cu_0204b8024cuda3std3__47nulloptE:
	.zero		1
	.type		_ZN34_INTERNAL_ecfc5960_4_k_cu_0204b8024cuda3std6ranges3__45__cpo8distanceE,@object
	.size		_ZN34_INTERNAL_ecfc5960_4_k_cu_0204b8024cuda3std6ranges3__45__cpo8distanceE,(_ZN34_INTERNAL_ecfc5960_4_k_cu_0204b8026thrust24THRUST_300001_SM_1000_NS12placeholders2_4E - _ZN34_INTERNAL_ecfc5960_4_k_cu_0204b8024cuda3std6ranges3__45__cpo8distanceE)
_ZN34_INTERNAL_ecfc5960_4_k_cu_0204b8024cuda3std6ranges3__45__cpo8distanceE:
	.zero		1
	.type		_ZN34_INTERNAL_ecfc5960_4_k_cu_0204b8026thrust24THRUST_300001_SM_1000_NS12placeholders2_4E,@object
	.size		_ZN34_INTERNAL_ecfc5960_4_k_cu_0204b8026thrust24THRUST_300001_SM_1000_NS12placeholders2_4E,(_ZN34_INTERNAL_ecfc5960_4_k_cu_0204b8024cuda3std3__45__cpo6rbeginE - _ZN34_INTERNAL_ecfc5960_4_k_cu_0204b8026thrust24THRUST_300001_SM_1000_NS12placeholders2_4E)
_ZN34_INTERNAL_ecfc5960_4_k_cu_0204b8026thrust24THRUST_300001_SM_1000_NS12placeholders2_4E:
	.zero		1
	.type		_ZN34_INTERNAL_ecfc5960_4_k_cu_0204b8024cuda3std3__45__cpo6rbeginE,@object
	.size		_ZN34_INTERNAL_ecfc5960_4_k_cu_0204b8024cuda3std3__45__cpo6rbeginE,(_ZN34_INTERNAL_ecfc5960_4_k_cu_0204b8024cuda3std6ranges3__45__cpo7advanceE - _ZN34_INTERNAL_ecfc5960_4_k_cu_0204b8024cuda3std3__45__cpo6rbeginE)
_ZN34_INTERNAL_ecfc5960_4_k_cu_0204b8024cuda3std3__45__cpo6rbeginE:
	.zero		1
	.type		_ZN34_INTERNAL_ecfc5960_4_k_cu_0204b8024cuda3std6ranges3__45__cpo7advanceE,@object
	.size		_ZN34_INTERNAL_ecfc5960_4_k_cu_0204b8024cuda3std6ranges3__45__cpo7advanceE,(_ZN34_INTERNAL_ecfc5960_4_k_cu_0204b8026thrust24THRUST_300001_SM_1000_NS12placeholders3_10E - _ZN34_INTERNAL_ecfc5960_4_k_cu_0204b8024cuda3std6ranges3__45__cpo7advanceE)
_ZN34_INTERNAL_ecfc5960_4_k_cu_0204b8024cuda3std6ranges3__45__cpo7advanceE:
	.zero		1
	.type		_ZN34_INTERNAL_ecfc5960_4_k_cu_0204b8026thrust24THRUST_300001_SM_1000_NS12placeholders3_10E,@object
	.size		_ZN34_INTERNAL_ecfc5960_4_k_cu_0204b8026thrust24THRUST_300001_SM_1000_NS12placeholders3_10E,(_ZN34_INTERNAL_ecfc5960_4_k_cu_0204b8024cuda3std3__48in_placeE - _ZN34_INTERNAL_ecfc5960_4_k_cu_0204b8026thrust24THRUST_300001_SM_1000_NS12placeholders3_10E)
_ZN34_INTERNAL_ecfc5960_4_k_cu_0204b8026thrust24THRUST_300001_SM_1000_NS12placeholders3_10E:
	.zero		1
	.type		_ZN34_INTERNAL_ecfc5960_4_k_cu_0204b8024cuda3std3__48in_placeE,@object
	.size		_ZN34_INTERNAL_ecfc5960_4_k_cu_0204b8024cuda3std3__48in_placeE,(_ZN34_INTERNAL_ecfc5960_4_k_cu_0204b8024cuda3std6ranges3__45__cpo4sizeE - _ZN34_INTERNAL_ecfc5960_4_k_cu_0204b8024cuda3std3__48in_placeE)
_ZN34_INTERNAL_ecfc5960_4_k_cu_0204b8024cuda3std3__48in_placeE:
	.zero		1
	.type		_ZN34_INTERNAL_ecfc5960_4_k_cu_0204b8024cuda3std6ranges3__45__cpo4sizeE,@object
	.size		_ZN34_INTERNAL_ecfc5960_4_k_cu_0204b8024cuda3std6ranges3__45__cpo4sizeE,(_ZN34_INTERNAL_ecfc5960_4_k_cu_0204b8026thrust24THRUST_300001_SM_1000_NS12placeholders2_2E - _ZN34_INTERNAL_ecfc5960_4_k_cu_0204b8024cuda3std6ranges3__45__cpo4sizeE)
_ZN34_INTERNAL_ecfc5960_4_k_cu_0204b8024cuda3std6ranges3__45__cpo4sizeE:
	.zero		1
	.type		_ZN34_INTERNAL_ecfc5960_4_k_cu_0204b8026thrust24THRUST_300001_SM_1000_NS12placeholders2_2E,@object
	.size		_ZN34_INTERNAL_ecfc5960_4_k_cu_0204b8026thrust24THRUST_300001_SM_1000_NS12placeholders2_2E,(_ZN34_INTERNAL_ecfc5960_4_k_cu_0204b8024cuda3std3__45__cpo6cbeginE - _ZN34_INTERNAL_ecfc5960_4_k_cu_0204b8026thrust24THRUST_300001_SM_1000_NS12placeholders2_2E)
_ZN34_INTERNAL_ecfc5960_4_k_cu_0204b8026thrust24THRUST_300001_SM_1000_NS12placeholders2_2E:
	.zero		1
	.type		_ZN34_INTERNAL_ecfc5960_4_k_cu_0204b8024cuda3std3__45__cpo6cbeginE,@object
	.size		_ZN34_INTERNAL_ecfc5960_4_k_cu_0204b8024cuda3std3__45__cpo6cbeginE,(_ZN34_INTERNAL_ecfc5960_4_k_cu_0204b8024cuda3std6ranges3__45__cpo6cbeginE - _ZN34_INTERNAL_ecfc5960_4_k_cu_0204b8024cuda3std3__45__cpo6cbeginE)
_ZN34_INTERNAL_ecfc5960_4_k_cu_0204b8024cuda3std3__45__cpo6cbeginE:
	.zero		1
	.type		_ZN34_INTERNAL_ecfc5960_4_k_cu_0204b8024cuda3std6ranges3__45__cpo6cbeginE,@object
	.size		_ZN34_INTERNAL_ecfc5960_4_k_cu_0204b8024cuda3std6ranges3__45__cpo6cbeginE,(_ZN34_INTERNAL_ecfc5960_4_k_cu_0204b8026thrust24THRUST_300001_SM_1000_NS12placeholders2_6E - _ZN34_INTERNAL_ecfc5960_4_k_cu_0204b8024cuda3std6ranges3__45__cpo6cbeginE)
_ZN34_INTERNAL_ecfc5960_4_k_cu_0204b8024cuda3std6ranges3__45__cpo6cbeginE:
	.zero		1
	.type		_ZN34_INTERNAL_ecfc5960_4_k_cu_0204b8026thrust24THRUST_300001_SM_1000_NS12placeholders2_6E,@object
	.size		_ZN34_INTERNAL_ecfc5960_4_k_cu_0204b8026thrust24THRUST_300001_SM_1000_NS12placeholders2_6E,(_ZN34_INTERNAL_ecfc5960_4_k_cu_0204b8024cuda3std3__45__cpo7crbeginE - _ZN34_INTERNAL_ecfc5960_4_k_cu_0204b8026thrust24THRUST_300001_SM_1000_NS12placeholders2_6E)
_ZN34_INTERNAL_ecfc5960_4_k_cu_0204b8026thrust24THRUST_300001_SM_1000_NS12placeholders2_6E:
	.zero		1
	.type		_ZN34_INTERNAL_ecfc5960_4_k_cu_0204b8024cuda3std3__45__cpo7crbeginE,@object
	.size		_ZN34_INTERNAL_ecfc5960_4_k_cu_0204b8024cuda3std3__45__cpo7crbeginE,(_ZN34_INTERNAL_ecfc5960_4_k_cu_0204b8024cuda3std6ranges3__45__cpo4nextE - _ZN34_INTERNAL_ecfc5960_4_k_cu_0204b8024cuda3std3__45__cpo7crbeginE)
_ZN34_INTERNAL_ecfc5960_4_k_cu_0204b8024cuda3std3__45__cpo7crbeginE:
	.zero		1
	.type		_ZN34_INTERNAL_ecfc5960_4_k_cu_0204b8024cuda3std6ranges3__45__cpo4nextE,@object
	.size		_ZN34_INTERNAL_ecfc5960_4_k_cu_0204b8024cuda3std6ranges3__45__cpo4nextE,(_ZN34_INTERNAL_ecfc5960_4_k_cu_0204b8024cuda3std6ranges3__45__cpo4swapE - _ZN34_INTERNAL_ecfc5960_4_k_cu_0204b8024cuda3std6ranges3__45__cpo4nextE)
_ZN34_INTERNAL_ecfc5960_4_k_cu_0204b8024cuda3std6ranges3__45__cpo4nextE:
	.zero		1
	.type		_ZN34_INTERNAL_ecfc5960_4_k_cu_0204b8024cuda3std6ranges3__45__cpo4swapE,@object
	.size		_ZN34_INTERNAL_ecfc5960_4_k_cu_0204b8024cuda3std6ranges3__45__cpo4swapE,(_ZN34_INTERNAL_ecfc5960_4_k_cu_0204b8026thrust24THRUST_300001_SM_1000_NS8cuda_cub10par_nosyncE - _ZN34_INTERNAL_ecfc5960_4_k_cu_0204b8024cuda3std6ranges3__45__cpo4swapE)
_ZN34_INTERNAL_ecfc5960_4_k_cu_0204b8024cuda3std6ranges3__45__cpo4swapE:
	.zero		1
	.type		_ZN34_INTERNAL_ecfc5960_4_k_cu_0204b8026thrust24THRUST_300001_SM_1000_NS8cuda_cub10par_nosyncE,@object
	.size		_ZN34_INTERNAL_ecfc5960_4_k_cu_0204b8026thrust24THRUST_300001_SM_1000_NS8cuda_cub10par_nosyncE,(_ZN34_INTERNAL_ecfc5960_4_k_cu_0204b8026thrust24THRUST_300001_SM_1000_NS3seqE - _ZN34_INTERNAL_ecfc5960_4_k_cu_0204b8026thrust24THRUST_300001_SM_1000_NS8cuda_cub10par_nosyncE)
_ZN34_INTERNAL_ecfc5960_4_k_cu_0204b8026thrust24THRUST_300001_SM_1000_NS8cuda_cub10par_nosyncE:
	.zero		1
	.type		_ZN34_INTERNAL_ecfc5960_4_k_cu_0204b8026thrust24THRUST_300001_SM_1000_NS3seqE,@object
	.size		_ZN34_INTERNAL_ecfc5960_4_k_cu_0204b8026thrust24THRUST_300001_SM_1000_NS3seqE,(_ZN34_INTERNAL_ecfc5960_4_k_cu_0204b8024cuda3std3__420unreachable_sentinelE - _ZN34_INTERNAL_ecfc5960_4_k_cu_0204b8026thrust24THRUST_300001_SM_1000_NS3seqE)
_ZN34_INTERNAL_ecfc5960_4_k_cu_0204b8026thrust24THRUST_300001_SM_1000_NS3seqE:
	.zero		1
	.type		_ZN34_INTERNAL_ecfc5960_4_k_cu_0204b8024cuda3std3__420unreachable_sentinelE,@object
	.size		_ZN34_INTERNAL_ecfc5960_4_k_cu_0204b8024cuda3std3__420unreachable_sentinelE,(_ZN34_INTERNAL_ecfc5960_4_k_cu_0204b8024cuda3std6ranges3__45__cpo5ssizeE - _ZN34_INTERNAL_ecfc5960_4_k_cu_0204b8024cuda3std3__420unreachable_sentinelE)
_ZN34_INTERNAL_ecfc5960_4_k_cu_0204b8024cuda3std3__420unreachable_sentinelE:
	.zero		1
	.type		_ZN34_INTERNAL_ecfc5960_4_k_cu_0204b8024cuda3std6ranges3__45__cpo5ssizeE,@object
	.size		_ZN34_INTERNAL_ecfc5960_4_k_cu_0204b8024cuda3std6ranges3__45__cpo5ssizeE,(_ZN34_INTERNAL_ecfc5960_4_k_cu_0204b8026thrust24THRUST_300001_SM_1000_NS12placeholders2_3E - _ZN34_INTERNAL_ecfc5960_4_k_cu_0204b8024cuda3std6ranges3__45__cpo5ssizeE)
_ZN34_INTERNAL_ecfc5960_4_k_cu_0204b8024cuda3std6ranges3__45__cpo5ssizeE:
	.zero		1
	.type		_ZN34_INTERNAL_ecfc5960_4_k_cu_0204b8026thrust24THRUST_300001_SM_1000_NS12placeholders2_3E,@object
	.size		_ZN34_INTERNAL_ecfc5960_4_k_cu_0204b8026thrust24THRUST_300001_SM_1000_NS12placeholders2_3E,(_ZN34_INTERNAL_ecfc5960_4_k_cu_0204b8024cuda3std3__45__cpo4cendE - _ZN34_INTERNAL_ecfc5960_4_k_cu_0204b8026thrust24THRUST_300001_SM_1000_NS12placeholders2_3E)
_ZN34_INTERNAL_ecfc5960_4_k_cu_0204b8026thrust24THRUST_300001_SM_1000_NS12placeholders2_3E:
	.zero		1
	.type		_ZN34_INTERNAL_ecfc5960_4_k_cu_0204b8024cuda3std3__45__cpo4cendE,@object
	.size		_ZN34_INTERNAL_ecfc5960_4_k_cu_0204b8024cuda3std3__45__cpo4cendE,(_ZN34_INTERNAL_ecfc5960_4_k_cu_0204b8024cuda3std6ranges3__45__cpo4cendE - _ZN34_INTERNAL_ecfc5960_4_k_cu_0204b8024cuda3std3__45__cpo4cendE)
_ZN34_INTERNAL_ecfc5960_4_k_cu_0204b8024cuda3std3__45__cpo4cendE:
	.zero		1
	.type		_ZN34_INTERNAL_ecfc5960_4_k_cu_0204b8024cuda3std6ranges3__45__cpo4cendE,@object
	.size		_ZN34_INTERNAL_ecfc5960_4_k_cu_0204b8024cuda3std6ranges3__45__cpo4cendE,(_ZN34_INTERNAL_ecfc5960_4_k_cu_0204b8026thrust24THRUST_300001_SM_1000_NS12placeholders2_7E - _ZN34_INTERNAL_ecfc5960_4_k_cu_0204b8024cuda3std6ranges3__45__cpo4cendE)
_ZN34_INTERNAL_ecfc5960_4_k_cu_0204b8024cuda3std6ranges3__45__cpo4cendE:
	.zero		1
	.type		_ZN34_INTERNAL_ecfc5960_4_k_cu_0204b8026thrust24THRUST_300001_SM_1000_NS12placeholders2_7E,@object
	.size		_ZN34_INTERNAL_ecfc5960_4_k_cu_0204b8026thrust24THRUST_300001_SM_1000_NS12placeholders2_7E,(_ZN34_INTERNAL_ecfc5960_4_k_cu_0204b8024cuda3std3__45__cpo5crendE - _ZN34_INTERNAL_ecfc5960_4_k_cu_0204b8026thrust24THRUST_300001_SM_1000_NS12placeholders2_7E)
_ZN34_INTERNAL_ecfc5960_4_k_cu_0204b8026thrust24THRUST_300001_SM_1000_NS12placeholders2_7E:
	.zero		1
	.type		_ZN34_INTERNAL_ecfc5960_4_k_cu_0204b8024cuda3std3__45__cpo5crendE,@object
	.size		_ZN34_INTERNAL_ecfc5960_4_k_cu_0204b8024cuda3std3__45__cpo5crendE,(_ZN34_INTERNAL_ecfc5960_4_k_cu_0204b8024cuda3std6ranges3__45__cpo4prevE - _ZN34_INTERNAL_ecfc5960_4_k_cu_0204b8024cuda3std3__45__cpo5crendE)
_ZN34_INTERNAL_ecfc5960_4_k_cu_0204b8024cuda3std3__45__cpo5crendE:
	.zero		1
	.type		_ZN34_INTERNAL_ecfc5960_4_k_cu_0204b8024cuda3std6ranges3__45__cpo4prevE,@object
	.size		_ZN34_INTERNAL_ecfc5960_4_k_cu_0204b8024cuda3std6ranges3__45__cpo4prevE,(_ZN34_INTERNAL_ecfc5960_4_k_cu_0204b8024cuda3std6ranges3__45__cpo9iter_moveE - _ZN34_INTERNAL_ecfc5960_4_k_cu_0204b8024cuda3std6ranges3__45__cpo4prevE)
_ZN34_INTERNAL_ecfc5960_4_k_cu_0204b8024cuda3std6ranges3__45__cpo4prevE:
	.zero		1
	.type		_ZN34_INTERNAL_ecfc5960_4_k_cu_0204b8024cuda3std6ranges3__45__cpo9iter_moveE,@object
	.size		_ZN34_INTERNAL_ecfc5960_4_k_cu_0204b8024cuda3std6ranges3__45__cpo9iter_moveE,(_ZN34_INTERNAL_ecfc5960_4_k_cu_0204b8026thrust24THRUST_300001_SM_1000_NS6system6detail10sequential3seqE - _ZN34_INTERNAL_ecfc5960_4_k_cu_0204b8024cuda3std6ranges3__45__cpo9iter_moveE)
_ZN34_INTERNAL_ecfc5960_4_k_cu_0204b8024cuda3std6ranges3__45__cpo9iter_moveE:
	.zero		1
	.type		_ZN34_INTERNAL_ecfc5960_4_k_cu_0204b8026thrust24THRUST_300001_SM_1000_NS6system6detail10sequential3seqE,@object
	.size		_ZN34_INTERNAL_ecfc5960_4_k_cu_0204b8026thrust24THRUST_300001_SM_1000_NS6system6detail10sequential3seqE,(_ZN34_INTERNAL_ecfc5960_4_k_cu_0204b8026thrust24THRUST_300001_SM_1000_NS12placeholders2_9E - _ZN34_INTERNAL_ecfc5960_4_k_cu_0204b8026thrust24THRUST_300001_SM_1000_NS6system6detail10sequential3seqE)
_ZN34_INTERNAL_ecfc5960_4_k_cu_0204b8026thrust24THRUST_300001_SM_1000_NS6system6detail10sequential3seqE:
	.zero		1
	.type		_ZN34_INTERNAL_ecfc5960_4_k_cu_0204b8026thrust24THRUST_300001_SM_1000_NS12placeholders2_9E,@object
	.size		_ZN34_INTERNAL_ecfc5960_4_k_cu_0204b8026thrust24THRUST_300001_SM_1000_NS12placeholders2_9E,(_ZN34_INTERNAL_ecfc5960_4_k_cu_0204b8024cuda3std3__419piecewise_constructE - _ZN34_INTERNAL_ecfc5960_4_k_cu_0204b8026thrust24THRUST_300001_SM_1000_NS12placeholders2_9E)
_ZN34_INTERNAL_ecfc5960_4_k_cu_0204b8026thrust24THRUST_300001_SM_1000_NS12placeholders2_9E:
	.zero		1
	.type		_ZN34_INTERNAL_ecfc5960_4_k_cu_0204b8024cuda3std3__419piecewise_constructE,@object
	.size		_ZN34_INTERNAL_ecfc5960_4_k_cu_0204b8024cuda3std3__419piecewise_constructE,(_ZN34_INTERNAL_ecfc5960_4_k_cu_0204b8024cuda3std6ranges3__45__cpo5cdataE - _ZN34_INTERNAL_ecfc5960_4_k_cu_0204b8024cuda3std3__419piecewise_constructE)
_ZN34_INTERNAL_ecfc5960_4_k_cu_0204b8024cuda3std3__419piecewise_constructE:
	.zero		1
	.type		_ZN34_INTERNAL_ecfc5960_4_k_cu_0204b8024cuda3std6ranges3__45__cpo5cdataE,@object
	.size		_ZN34_INTERNAL_ecfc5960_4_k_cu_0204b8024cuda3std6ranges3__45__cpo5cdataE,(_ZN34_INTERNAL_ecfc5960_4_k_cu_0204b8026thrust24THRUST_300001_SM_1000_NS12placeholders2_1E - _ZN34_INTERNAL_ecfc5960_4_k_cu_0204b8024cuda3std6ranges3__45__cpo5cdataE)
_ZN34_INTERNAL_ecfc5960_4_k_cu_0204b8024cuda3std6ranges3__45__cpo5cdataE:
	.zero		1
	.type		_ZN34_INTERNAL_ecfc5960_4_k_cu_0204b8026thrust24THRUST_300001_SM_1000_NS12placeholders2_1E,@object
	.size		_ZN34_INTERNAL_ecfc5960_4_k_cu_0204b8026thrust24THRUST_300001_SM_1000_NS12placeholders2_1E,(_ZN34_INTERNAL_ecfc5960_4_k_cu_0204b8024cuda3std3__45__cpo3endE - _ZN34_INTERNAL_ecfc5960_4_k_cu_0204b8026thrust24THRUST_300001_SM_1000_NS12placeholders2_1E)
_ZN34_INTERNAL_ecfc5960_4_k_cu_0204b8026thrust24THRUST_300001_SM_1000_NS12placeholders2_1E:
	.zero		1
	.type		_ZN34_INTERNAL_ecfc5960_4_k_cu_0204b8024cuda3std3__45__cpo3endE,@object
	.size		_ZN34_INTERNAL_ecfc5960_4_k_cu_0204b8024cuda3std3__45__cpo3endE,(_ZN34_INTERNAL_ecfc5960_4_k_cu_0204b8024cuda3std6ranges3__45__cpo3endE - _ZN34_INTERNAL_ecfc5960_4_k_cu_0204b8024cuda3std3__45__cpo3endE)
_ZN34_INTERNAL_ecfc5960_4_k_cu_0204b8024cuda3std3__45__cpo3endE:
	.zero		1
	.type		_ZN34_INTERNAL_ecfc5960_4_k_cu_0204b8024cuda3std6ranges3__45__cpo3endE,@object
	.size		_ZN34_INTERNAL_ecfc5960_4_k_cu_0204b8024cuda3std6ranges3__45__cpo3endE,(_ZN34_INTERNAL_ecfc5960_4_k_cu_0204b8026thrust24THRUST_300001_SM_1000_NS12placeholders2_5E - _ZN34_INTERNAL_ecfc5960_4_k_cu_0204b8024cuda3std6ranges3__45__cpo3endE)
_ZN34_INTERNAL_ecfc5960_4_k_cu_0204b8024cuda3std6ranges3__45__cpo3endE:
	.zero		1
	.type		_ZN34_INTERNAL_ecfc5960_4_k_cu_0204b8026thrust24THRUST_300001_SM_1000_NS12placeholders2_5E,@object
	.size		_ZN34_INTERNAL_ecfc5960_4_k_cu_0204b8026thrust24THRUST_300001_SM_1000_NS12placeholders2_5E,(_ZN34_INTERNAL_ecfc5960_4_k_cu_0204b8024cuda3std3__45__cpo4rendE - _ZN34_INTERNAL_ecfc5960_4_k_cu_0204b8026thrust24THRUST_300001_SM_1000_NS12placeholders2_5E)
_ZN34_INTERNAL_ecfc5960_4_k_cu_0204b8026thrust24THRUST_300001_SM_1000_NS12placeholders2_5E:
	.zero		1
	.type		_ZN34_INTERNAL_ecfc5960_4_k_cu_0204b8024cuda3std3__45__cpo4rendE,@object
	.size		_ZN34_INTERNAL_ecfc5960_4_k_cu_0204b8024cuda3std3__45__cpo4rendE,(_ZN34_INTERNAL_ecfc5960_4_k_cu_0204b8024cuda3std6ranges3__45__cpo9iter_swapE - _ZN34_INTERNAL_ecfc5960_4_k_cu_0204b8024cuda3std3__45__cpo4rendE)
_ZN34_INTERNAL_ecfc5960_4_k_cu_0204b8024cuda3std3__45__cpo4rendE:
	.zero		1
	.type		_ZN34_INTERNAL_ecfc5960_4_k_cu_0204b8024cuda3std6ranges3__45__cpo9iter_swapE,@object
	.size		_ZN34_INTERNAL_ecfc5960_4_k_cu_0204b8024cuda3std6ranges3__45__cpo9iter_swapE,(_ZN34_INTERNAL_ecfc5960_4_k_cu_0204b8024cuda3std3__48unexpectE - _ZN34_INTERNAL_ecfc5960_4_k_cu_0204b8024cuda3std6ranges3__45__cpo9iter_swapE)
_ZN34_INTERNAL_ecfc5960_4_k_cu_0204b8024cuda3std6ranges3__45__cpo9iter_swapE:
	.zero		1
	.type		_ZN34_INTERNAL_ecfc5960_4_k_cu_0204b8024cuda3std3__48unexpectE,@object
	.size		_ZN34_INTERNAL_ecfc5960_4_k_cu_0204b8024cuda3std3__48unexpectE,(_ZN34_INTERNAL_ecfc5960_4_k_cu_0204b8026thrust24THRUST_300001_SM_1000_NS8cuda_cub3parE - _ZN34_INTERNAL_ecfc5960_4_k_cu_0204b8024cuda3std3__48unexpectE)
_ZN34_INTERNAL_ecfc5960_4_k_cu_0204b8024cuda3std3__48unexpectE:
	.zero		1
	.type		_ZN34_INTERNAL_ecfc5960_4_k_cu_0204b8026thrust24THRUST_300001_SM_1000_NS8cuda_cub3parE,@object
	.size		_ZN34_INTERNAL_ecfc5960_4_k_cu_0204b8026thrust24THRUST_300001_SM_1000_NS8cuda_cub3parE,(.L_29 - _ZN34_INTERNAL_ecfc5960_4_k_cu_0204b8026thrust24THRUST_300001_SM_1000_NS8cuda_cub3parE)
_ZN34_INTERNAL_ecfc5960_4_k_cu_0204b8026thrust24THRUST_300001_SM_1000_NS8cuda_cub3parE:
	.zero		1
.L_29:


//--------------------- .nv.shared._ZN3cub18CUB_300001_SM_10006detail6reduce18DeviceReduceKernelINS2_10policy_hubIiyN4cuda3std3__44plusIiEEE10Policy1000EPiyS9_iNS7_10__identityEEEvT0_PT3_T1_NS0_13GridEvenShareISH_EET2_T4_ --------------------------
	.section	.nv.shared._ZN3cub18CUB_300001_SM_10006detail6reduce18DeviceReduceKernelINS2_10policy_hubIiyN4cuda3std3__44plusIiEEE10Policy1000EPiyS9_iNS7_10__identityEEEvT0_PT3_T1_NS0_13GridEvenShareISH_EET2_T4_,"aw",@nobits
	.sectionflags	@""
	.align	4
.nv.shared._ZN3cub18CUB_300001_SM_10006detail6reduce18DeviceReduceKernelINS2_10policy_hubIiyN4cuda3std3__44plusIiEEE10Policy1000EPiyS9_iNS7_10__identityEEEvT0_PT3_T1_NS0_13GridEvenShareISH_EET2_T4_:
	.zero		1068


//--------------------- .nv.shared._ZN3cub18CUB_300001_SM_10006detail6reduce28DeviceReduceSingleTileKernelINS2_10policy_hubIiyN4cuda3std3__44plusIiEEE10Policy1000EPiSC_yS9_iiNS7_10__identityEEEvT0_T1_T2_T3_T4_T6_ --------------------------
	.section	.nv.shared._ZN3cub18CUB_300001_SM_10006detail6reduce28DeviceReduceSingleTileKernelINS2_10policy_hubIiyN4cuda3std3__44plusIiEEE10Policy1000EPiSC_yS9_iiNS7_10__identityEEEvT0_T1_T2_T3_T4_T6_,"aw",@nobits
	.sectionflags	@""
	.align	4
.nv.shared._ZN3cub18CUB_300001_SM_10006detail6reduce28DeviceReduceSingleTileKernelINS2_10policy_hubIiyN4cuda3std3__44plusIiEEE10Policy1000EPiSC_yS9_iiNS7_10__identityEEEvT0_T1_T2_T3_T4_T6_:
	.zero		1068


//--------------------- .nv.shared._ZN3cub18CUB_300001_SM_10006detail6reduce28DeviceReduceSingleTileKernelINS2_10policy_hubIijN4cuda3std3__44plusIiEEE10Policy1000EPiSC_iS9_iiNS7_10__identityEEEvT0_T1_T2_T3_T4_T6_ --------------------------
	.section	.nv.shared._ZN3cub18CUB_300001_SM_10006detail6reduce28DeviceReduceSingleTileKernelINS2_10policy_hubIijN4cuda3std3__44plusIiEEE10Policy1000EPiSC_iS9_iiNS7_10__identityEEEvT0_T1_T2_T3_T4_T6_,"aw",@nobits
	.sectionflags	@""
	.align	4
.nv.shared._ZN3cub18CUB_300001_SM_10006detail6reduce28DeviceReduceSingleTileKernelINS2_10policy_hubIijN4cuda3std3__44plusIiEEE10Policy1000EPiSC_iS9_iiNS7_10__identityEEEvT0_T1_T2_T3_T4_T6_:
	.zero		1068


//--------------------- .nv.shared._ZN3cub18CUB_300001_SM_10006detail6reduce18DeviceReduceKernelINS2_10policy_hubIijN4cuda3std3__44plusIiEEE10Policy1000EPijS9_iNS7_10__identityEEEvT0_PT3_T1_NS0_13GridEvenShareISH_EET2_T4_ --------------------------
	.section	.nv.shared._ZN3cub18CUB_300001_SM_10006detail6reduce18DeviceReduceKernelINS2_10policy_hubIijN4cuda3std3__44plusIiEEE10Policy1000EPijS9_iNS7_10__identityEEEvT0_PT3_T1_NS0_13GridEvenShareISH_EET2_T4_,"aw",@nobits
	.sectionflags	@""
	.align	4
.nv.shared._ZN3cub18CUB_300001_SM_10006detail6reduce18DeviceReduceKernelINS2_10policy_hubIijN4cuda3std3__44plusIiEEE10Policy1000EPijS9_iNS7_10__identityEEEvT0_PT3_T1_NS0_13GridEvenShareISH_EET2_T4_:
	.zero		1068


//--------------------- .nv.shared._ZN3cub18CUB_300001_SM_10006detail6reduce28DeviceReduceSingleTileKernelINS2_10policy_hubIijN4cuda3std3__44plusIiEEE10Policy1000EPiSC_jS9_iiNS7_10__identityEEEvT0_T1_T2_T3_T4_T6_ --------------------------
	.section	.nv.shared._ZN3cub18CUB_300001_SM_10006detail6reduce28DeviceReduceSingleTileKernelINS2_10policy_hubIijN4cuda3std3__44plusIiEEE10Policy1000EPiSC_jS9_iiNS7_10__identityEEEvT0_T1_T2_T3_T4_T6_,"aw",@nobits
	.sectionflags	@""
	.align	4
.nv.shared._ZN3cub18CUB_300001_SM_10006detail6reduce28DeviceReduceSingleTileKernelINS2_10policy_hubIijN4cuda3std3__44plusIiEEE10Policy1000EPiSC_jS9_iiNS7_10__identityEEEvT0_T1_T2_T3_T4_T6_:
	.zero		1068


//--------------------- .nv.constant0._ZN3cub18CUB_300001_SM_10006detail6reduce28DeviceReduceSingleTileKernelINS2_10policy_hubIiyN4cuda3std3__44plusIiEEE10Policy1000EPiSC_iS9_iiNS7_10__identityEEEvT0_T1_T2_T3_T4_T6_ --------------------------
	.section	.nv.constant0._ZN3cub18CUB_300001_SM_10006detail6reduce28DeviceReduceSingleTileKernelINS2_10policy_hubIiyN4cuda3std3__44plusIiEEE10Policy1000EPiSC_iS9_iiNS7_10__identityEEEvT0_T1_T2_T3_T4_T6_,"a",@progbits
	.sectionflags	@""
	.align	4
.nv.constant0._ZN3cub18CUB_300001_SM_10006detail6reduce28DeviceReduceSingleTileKernelINS2_10policy_hubIiyN4cuda3std3__44plusIiEEE10Policy1000EPiSC_iS9_iiNS7_10__identityEEEvT0_T1_T2_T3_T4_T6_:
	.zero		925


//--------------------- .nv.constant0._ZN3cub18CUB_300001_SM_10006detail6reduce18DeviceReduceKernelINS2_10policy_hubIiyN4cuda3std3__44plusIiEEE10Policy1000EPiyS9_iNS7_10__identityEEEvT0_PT3_T1_NS0_13GridEvenShareISH_EET2_T4_ --------------------------
	.section	.nv.constant0._ZN3cub18CUB_300001_SM_10006detail6reduce18DeviceReduceKernelINS2_10policy_hubIiyN4cuda3std3__44plusIiEEE10Policy1000EPiyS9_iNS7_10__identityEEEvT0_PT3_T1_NS0_13GridEvenShareISH_EET2_T4_,"a",@progbits
	.sectionflags	@""
	.align	4
.nv.constant0._ZN3cub18CUB_300001_SM_10006detail6reduce18DeviceReduceKernelINS2_10policy_hubIiyN4cuda3std3__44plusIiEEE10Policy1000EPiyS9_iNS7_10__identityEEEvT0_PT3_T1_NS0_13GridEvenShareISH_EET2_T4_:
	.zero		994


//--------------------- .nv.constant0._ZN3cub18CUB_300001_SM_10006detail6reduce28DeviceReduceSingleTileKernelINS2_10policy_hubIiyN4cuda3std3__44plusIiEEE10Policy1000EPiSC_yS9_iiNS7_10__identityEEEvT0_T1_T2_T3_T4_T6_ --------------------------
	.section	.nv.constant0._ZN3cub18CUB_300001_SM_10006detail6reduce28DeviceReduceSingleTileKernelINS2_10policy_hubIiyN4cuda3std3__44plusIiEEE10Policy1000EPiSC_yS9_iiNS7_10__identityEEEvT0_T1_T2_T3_T4_T6_,"a",@progbits
	.sectionflags	@""
	.align	4
.nv.constant0._ZN3cub18CUB_300001_SM_10006detail6reduce28DeviceReduceSingleTileKernelINS2_10policy_hubIiyN4cuda3std3__44plusIiEEE10Policy1000EPiSC_yS9_iiNS7_10__identityEEEvT0_T1_T2_T3_T4_T6_:
	.zero		929


//--------------------- .nv.constant0._ZN3cub18CUB_300001_SM_10006detail6reduce28DeviceReduceSingleTileKernelINS2_10policy_hubIijN4cuda3std3__44plusIiEEE10Policy1000EPiSC_iS9_iiNS7_10__identityEEEvT0_T1_T2_T3_T4_T6_ --------------------------
	.section	.nv.constant0._ZN3cub18CUB_300001_SM_10006detail6reduce28DeviceReduceSingleTileKernelINS2_10policy_hubIijN4cuda3std3__44plusIiEEE10Policy1000EPiSC_iS9_iiNS7_10__identityEEEvT0_T1_T2_T3_T4_T6_,"a",@progbits
	.sectionflags	@""
	.align	4
.nv.constant0._ZN3cub18CUB_300001_SM_10006detail6reduce28DeviceReduceSingleTileKernelINS2_10policy_hubIijN4cuda3std3__44plusIiEEE10Policy1000EPiSC_iS9_iiNS7_10__identityEEEvT0_T1_T2_T3_T4_T6_:
	.zero		925


//--------------------- .nv.constant0._ZN3cub18CUB_300001_SM_10006detail6reduce18DeviceReduceKernelINS2_10policy_hubIijN4cuda3std3__44plusIiEEE10Policy1000EPijS9_iNS7_10__identityEEEvT0_PT3_T1_NS0_13GridEvenShareISH_EET2_T4_ --------------------------
	.section	.nv.constant0._ZN3cub18CUB_300001_SM_10006detail6reduce18DeviceReduceKernelINS2_10policy_hubIijN4cuda3std3__44plusIiEEE10Policy1000EPijS9_iNS7_10__identityEEEvT0_PT3_T1_NS0_13GridEvenShareISH_EET2_T4_,"a",@progbits
	.sectionflags	@""
	.align	4
.nv.constant0._ZN3cub18CUB_300001_SM_10006detail6reduce18DeviceReduceKernelINS2_10policy_hubIijN4cuda3std3__44plusIiEEE10Policy1000EPijS9_iNS7_10__identityEEEvT0_PT3_T1_NS0_13GridEvenShareISH_EET2_T4_:
	.zero		958


//--------------------- .nv.constant0._ZN3cub18CUB_300001_SM_10006detail6reduce28DeviceReduceSingleTileKernelINS2_10policy_hubIijN4cuda3std3__44plusIiEEE10Policy1000EPiSC_jS9_iiNS7_10__identityEEEvT0_T1_T2_T3_T4_T6_ --------------------------
	.section	.nv.constant0._ZN3cub18CUB_300001_SM_10006detail6reduce28DeviceReduceSingleTileKernelINS2_10policy_hubIijN4cuda3std3__44plusIiEEE10Policy1000EPiSC_jS9_iiNS7_10__identityEEEvT0_T1_T2_T3_T4_T6_,"a",@progbits
	.sectionflags	@""
	.align	4
.nv.constant0._ZN3cub18CUB_300001_SM_10006detail6reduce28DeviceReduceSingleTileKernelINS2_10policy_hubIijN4cuda3std3__44plusIiEEE10Policy1000EPiSC_jS9_iiNS7_10__identityEEEvT0_T1_T2_T3_T4_T6_:
	.zero		925


//--------------------- .nv.constant0._ZN3cub18CUB_300001_SM_10006detail11EmptyKernelIvEEvv --------------------------
	.section	.nv.constant0._ZN3cub18CUB_300001_SM_10006detail11EmptyKernelIvEEvv,"a",@progbits
	.sectionflags	@""
	.align	4
.nv.constant0._ZN3cub18CUB_300001_SM_10006detail11EmptyKernelIvEEvv:
	.zero		896


//--------------------- .nv.constant0._Z21calculateBestDistancePfS_S_PiS0_S0_iii --------------------------
	.section	.nv.constant0._Z21calculateBestDistancePfS_S_PiS0_S0_iii,"a",@progbits
	.sectionflags	@""
	.align	4
.nv.constant0._Z21calculateBestDistancePfS_S_PiS0_S0_iii:
	.zero		956


//--------------------- .nv.constant0._Z29resetIndicesAndCopyMembershipPiS_S_i --------------------------
	.section	.nv.constant0._Z29resetIndicesAndCopyMembershipPiS_S_i,"a",@progbits
	.sectionflags	@""
	.align	4
.nv.constant0._Z29resetIndicesAndCopyMembershipPiS_S_i:
	.zero		924


//--------------------- .nv.constant0._Z16prepareCellStartPiS_i --------------------------
	.section	.nv.constant0._Z16prepareCellStartPiS_i,"a",@progbits
	.sectionflags	@""
	.align	4
.nv.constant0._Z16prepareCellStartPiS_i:
	.zero		916


//--------------------- .nv.constant0._Z9divNewTabPfS_Piii --------------------------
	.section	.nv.constant0._Z9divNewTabPfS_Piii,"a",@progbits
	.sectionflags	@""
	.align	4
.nv.constant0._Z9divNewTabPfS_Piii:
	.zero		928


//--------------------- SYMBOLS --------------------------

	.type		.nv.reservedSmem.offset0,@object
	.size		.nv.reservedSmem.offset0,0x4
	.type		.nv.reservedSmem.cap,@object
	.size		.nv.reservedSmem.cap,0x4
